	.target	sm_100a

	.elftype	@"ET_EXEC"


//--------------------- .note.nv.tkinfo           --------------------------
	.section	.note.nv.tkinfo,"",@"SHT_NOTE"
	.sectionflags	@"SHF_NOTE_NV_TKINFO"
	.tkinfo
        /*0018*/ 	.word	0x00000002
        /*0030*/ 	.string	""
        /*0030*/ 	.string	"ptxas"
        /*0030*/ 	.string	"Cuda compilation tools, release 13.0, V13.0.88"
        /*0030*/ 	.string	"Build cuda_13.0.r13.0/compiler.36424714_0"
        /*0030*/ 	.string	"-arch sm_100a -m 64 "



//--------------------- .note.nv.cuinfo           --------------------------
	.section	.note.nv.cuinfo,"",@"SHT_NOTE"
	.sectionflags	@"SHF_NOTE_NV_CUINFO"
        /*0018*/ 	.short	0x0002
        /*001a*/ 	.short	0x0064
        /*001c*/ 	.short	0x0082
	.zero		2


//--------------------- .nv.info                  --------------------------
	.section	.nv.info,"",@"SHT_CUDA_INFO"
	.align	4


	//----- nvinfo : EIATTR_REGCOUNT
	.align		4
        /*0000*/ 	.byte	0x04, 0x2f
        /*0002*/ 	.short	(.L_19 - .L_18)
	.align		4
.L_18:
        /*0004*/ 	.word	index@(_ZN7cutlass13device_kernelINS_4gemm6kernel13GemmUniversalIN4cute5tupleIJiiiiEEENS1_10collective13CollectiveMmaINS1_46MainloopSm100TmaUmmaWarpSpecializedBlockScaledILi3ELi2ELi2ENS5_IJNS4_1CILi8EEENSA_ILi1EEESC_EEEEENS5_IJNSA_ILi256EEENSA_ILi128EEESF_EEENS5_IJNS_12float_e5m2_tENS_13float_ue8m0_tEEEENS5_IJNS5_IJlSC_lEEENS4_6LayoutINS5_IJNS5_IJNS5_IJNSA_ILi32EEENSA_ILi4EEEEEEiEEESQ_NS5_IJSC_iEEEEEENS5_IJNS5_IJNS5_IJNSA_ILi16EEESO_EEEiEEENS5_IJNS5_IJNSA_ILi0EEESC_EEENSA_ILi512EEEEEENS5_IJSW_iEEEEEEEEEEESK_S13_NS4_8TiledMMAINS4_8MMA_AtomIJNS4_27SM100_MMA_MXF8F6F4_2x1SM_SSISI_SI_fSJ_Li256ELi128ELNS4_4UMMA5MajorE0ELS18_0ELNS17_7ScaleInE0ELS19_0EEEEEENSM_INS5_IJSC_SC_SC_EEENS5_IJSW_SW_SW_EEEEENS5_IJNS4_10UnderscoreES1F_S1F_EEEEENS5_IJNS4_18SM100_TMA_2SM_LOADES1I_EEENS5_IJNS4_14ComposedLayoutINS4_7SwizzleILi3ELi4ELi3EEENS4_18smem_ptr_flag_bitsILi8EEENSM_INS5_IJSB_SG_EEENS5_IJSG_SC_EEEEEEENSM_INS5_IJNS5_IJNS5_IJSP_SC_EEENS5_IJSN_SC_EEEEEESC_NS5_IJSO_NSA_ILi2EEEEEEEEENS5_IJNS5_IJNS5_IJSU_SY_EEESX_EEESW_NS5_IJSC_SY_EEEEEEEEEEEvNS4_8identityENS5_IJNS4_28SM100_TMA_2SM_LOAD_MULTICASTES26_EEES24_vS25_EENS_8epilogue10collective18CollectiveEpilogueINS29_23Sm100TmaWarpSpecializedILi4ELi2ELi32ELb1ELb0EEEJNS5_IJSG_SG_SF_EEENS5_IJNSM_ISG_SC_EENSM_ISN_SC_EEEEENS_10bfloat16_tESL_S2I_SL_NS29_6fusion15FusionCallbacksIS2D_NS2J_17LinearCombinationIS2I_fS2I_fLNS_15FloatRoundStyleE2EEES2E_S2H_JEEENS4_5SM1004TMEM4LOAD26SM100_TMEM_LOAD_32dp32b32xENS4_13SM90_TMA_LOADENS1K_INS1L_ILi2ELi4ELi3EEENS1N_ILi16EEENSM_INS5_IJSB_SN_EEES1U_EEEENS4_39AutoVectorizingCopyWithAssumedAlignmentILi128EEENS4_14SM90_TMA_STOREES2Y_S30_S30_EEEvvEEEEvNT_6ParamsE)
        /*0008*/ 	.word	0x00000076


	//----- nvinfo : EIATTR_FRAME_SIZE
	.align		4
.L_19:
        /*000c*/ 	.byte	0x04, 0x11
        /*000e*/ 	.short	(.L_21 - .L_20)
	.align		4
.L_20:
        /*0010*/ 	.word	index@($__internal_2_$__cuda_sm10x_tcgen05_guardrail_trap_unallocated_columns_being_dealloced)
        /*0014*/ 	.word	0x00000000


	//----- nvinfo : EIATTR_FRAME_SIZE
	.align		4
.L_21:
        /*0018*/ 	.byte	0x04, 0x11
        /*001a*/ 	.short	(.L_23 - .L_22)
	.align		4
.L_22:
        /*001c*/ 	.word	index@($__internal_1_$__cuda_sm10x_tcgen05_guardrail_trap_phase_invalid_during_alloc)
        /*0020*/ 	.word	0x00000000


	//----- nvinfo : EIATTR_FRAME_SIZE
	.align		4
.L_23:
        /*0024*/ 	.byte	0x04, 0x11
        /*0026*/ 	.short	(.L_25 - .L_24)
	.align		4
.L_24:
        /*0028*/ 	.word	index@($__internal_0_$__cuda_sm10x_tcgen05_guardrail_trap_col_being_dealloced_not_returned_by_alloc)
        /*002c*/ 	.word	0x00000000


	//----- nvinfo : EIATTR_FRAME_SIZE
	.align		4
.L_25:
        /*0030*/ 	.byte	0x04, 0x11
        /*0032*/ 	.short	(.L_27 - .L_26)
	.align		4
.L_26:
        /*0034*/ 	.word	index@(_ZN7cutlass13device_kernelINS_4gemm6kernel13GemmUniversalIN4cute5tupleIJiiiiEEENS1_10collective13CollectiveMmaINS1_46MainloopSm100TmaUmmaWarpSpecializedBlockScaledILi3ELi2ELi2ENS5_IJNS4_1CILi8EEENSA_ILi1EEESC_EEEEENS5_IJNSA_ILi256EEENSA_ILi128EEESF_EEENS5_IJNS_12float_e5m2_tENS_13float_ue8m0_tEEEENS5_IJNS5_IJlSC_lEEENS4_6LayoutINS5_IJNS5_IJNS5_IJNSA_ILi32EEENSA_ILi4EEEEEEiEEESQ_NS5_IJSC_iEEEEEENS5_IJNS5_IJNS5_IJNSA_ILi16EEESO_EEEiEEENS5_IJNS5_IJNSA_ILi0EEESC_EEENSA_ILi512EEEEEENS5_IJSW_iEEEEEEEEEEESK_S13_NS4_8TiledMMAINS4_8MMA_AtomIJNS4_27SM100_MMA_MXF8F6F4_2x1SM_SSISI_SI_fSJ_Li256ELi128ELNS4_4UMMA5MajorE0ELS18_0ELNS17_7ScaleInE0ELS19_0EEEEEENSM_INS5_IJSC_SC_SC_EEENS5_IJSW_SW_SW_EEEEENS5_IJNS4_10UnderscoreES1F_S1F_EEEEENS5_IJNS4_18SM100_TMA_2SM_LOADES1I_EEENS5_IJNS4_14ComposedLayoutINS4_7SwizzleILi3ELi4ELi3EEENS4_18smem_ptr_flag_bitsILi8EEENSM_INS5_IJSB_SG_EEENS5_IJSG_SC_EEEEEEENSM_INS5_IJNS5_IJNS5_IJSP_SC_EEENS5_IJSN_SC_EEEEEESC_NS5_IJSO_NSA_ILi2EEEEEEEEENS5_IJNS5_IJNS5_IJSU_SY_EEESX_EEESW_NS5_IJSC_SY_EEEEEEEEEEEvNS4_8identityENS5_IJNS4_28SM100_TMA_2SM_LOAD_MULTICASTES26_EEES24_vS25_EENS_8epilogue10collective18CollectiveEpilogueINS29_23Sm100TmaWarpSpecializedILi4ELi2ELi32ELb1ELb0EEEJNS5_IJSG_SG_SF_EEENS5_IJNSM_ISG_SC_EENSM_ISN_SC_EEEEENS_10bfloat16_tESL_S2I_SL_NS29_6fusion15FusionCallbacksIS2D_NS2J_17LinearCombinationIS2I_fS2I_fLNS_15FloatRoundStyleE2EEES2E_S2H_JEEENS4_5SM1004TMEM4LOAD26SM100_TMEM_LOAD_32dp32b32xENS4_13SM90_TMA_LOADENS1K_INS1L_ILi2ELi4ELi3EEENS1N_ILi16EEENSM_INS5_IJSB_SN_EEES1U_EEEENS4_39AutoVectorizingCopyWithAssumedAlignmentILi128EEENS4_14SM90_TMA_STOREES2Y_S30_S30_EEEvvEEEEvNT_6ParamsE)
        /*0038*/ 	.word	0x00000000


	//----- nvinfo : EIATTR_MIN_STACK_SIZE
	.align		4
.L_27:
        /*003c*/ 	.byte	0x04, 0x12
        /*003e*/ 	.short	(.L_29 - .L_28)
	.align		4
.L_28:
        /*0040*/ 	.word	index@(_ZN7cutlass13device_kernelINS_4gemm6kernel13GemmUniversalIN4cute5tupleIJiiiiEEENS1_10collective13CollectiveMmaINS1_46MainloopSm100TmaUmmaWarpSpecializedBlockScaledILi3ELi2ELi2ENS5_IJNS4_1CILi8EEENSA_ILi1EEESC_EEEEENS5_IJNSA_ILi256EEENSA_ILi128EEESF_EEENS5_IJNS_12float_e5m2_tENS_13float_ue8m0_tEEEENS5_IJNS5_IJlSC_lEEENS4_6LayoutINS5_IJNS5_IJNS5_IJNSA_ILi32EEENSA_ILi4EEEEEEiEEESQ_NS5_IJSC_iEEEEEENS5_IJNS5_IJNS5_IJNSA_ILi16EEESO_EEEiEEENS5_IJNS5_IJNSA_ILi0EEESC_EEENSA_ILi512EEEEEENS5_IJSW_iEEEEEEEEEEESK_S13_NS4_8TiledMMAINS4_8MMA_AtomIJNS4_27SM100_MMA_MXF8F6F4_2x1SM_SSISI_SI_fSJ_Li256ELi128ELNS4_4UMMA5MajorE0ELS18_0ELNS17_7ScaleInE0ELS19_0EEEEEENSM_INS5_IJSC_SC_SC_EEENS5_IJSW_SW_SW_EEEEENS5_IJNS4_10UnderscoreES1F_S1F_EEEEENS5_IJNS4_18SM100_TMA_2SM_LOADES1I_EEENS5_IJNS4_14ComposedLayoutINS4_7SwizzleILi3ELi4ELi3EEENS4_18smem_ptr_flag_bitsILi8EEENSM_INS5_IJSB_SG_EEENS5_IJSG_SC_EEEEEEENSM_INS5_IJNS5_IJNS5_IJSP_SC_EEENS5_IJSN_SC_EEEEEESC_NS5_IJSO_NSA_ILi2EEEEEEEEENS5_IJNS5_IJNS5_IJSU_SY_EEESX_EEESW_NS5_IJSC_SY_EEEEEEEEEEEvNS4_8identityENS5_IJNS4_28SM100_TMA_2SM_LOAD_MULTICASTES26_EEES24_vS25_EENS_8epilogue10collective18CollectiveEpilogueINS29_23Sm100TmaWarpSpecializedILi4ELi2ELi32ELb1ELb0EEEJNS5_IJSG_SG_SF_EEENS5_IJNSM_ISG_SC_EENSM_ISN_SC_EEEEENS_10bfloat16_tESL_S2I_SL_NS29_6fusion15FusionCallbacksIS2D_NS2J_17LinearCombinationIS2I_fS2I_fLNS_15FloatRoundStyleE2EEES2E_S2H_JEEENS4_5SM1004TMEM4LOAD26SM100_TMEM_LOAD_32dp32b32xENS4_13SM90_TMA_LOADENS1K_INS1L_ILi2ELi4ELi3EEENS1N_ILi16EEENSM_INS5_IJSB_SN_EEES1U_EEEENS4_39AutoVectorizingCopyWithAssumedAlignmentILi128EEENS4_14SM90_TMA_STOREES2Y_S30_S30_EEEvvEEEEvNT_6ParamsE)
        /*0044*/ 	.word	0x00000000
.L_29:


//--------------------- .nv.compat                --------------------------
	.section	.nv.compat,"",@"SHT_CUDA_COMPAT_INFO"
	.align	4
        /*0000*/ 	.byte	0x02, 0x09, 0x01, 0x00, 0x02, 0x02, 0x02, 0x00, 0x02, 0x05, 0x05, 0x00, 0x03, 0x07, 0x01, 0x01
        /*0010*/ 	.byte	0x02, 0x03, 0x01, 0x00, 0x02, 0x06, 0x01, 0x00, 0x04, 0x0b, 0x08, 0x00, 0x09, 0x00, 0x00, 0x00
        /*0020*/ 	.byte	0x00, 0x00, 0x00, 0x00


//--------------------- .nv.info._ZN7cutlass13device_kernelINS_4gemm6kernel13GemmUniversalIN4cute5tupleIJiiiiEEENS1_10collective13CollectiveMmaINS1_46MainloopSm100TmaUmmaWarpSpecializedBlockScaledILi3ELi2ELi2ENS5_IJNS4_1CILi8EEENSA_ILi1EEESC_EEEEENS5_IJNSA_ILi256EEENSA_ILi128EEESF_EEENS5_IJNS_12float_e5m2_tENS_13float_ue8m0_tEEEENS5_IJNS5_IJlSC_lEEENS4_6LayoutINS5_IJNS5_IJNS5_IJNSA_ILi32EEENSA_ILi4EEEEEEiEEESQ_NS5_IJSC_iEEEEEENS5_IJNS5_IJNS5_IJNSA_ILi16EEESO_EEEiEEENS5_IJNS5_IJNSA_ILi0EEESC_EEENSA_ILi512EEEEEENS5_IJSW_iEEEEEEEEEEESK_S13_NS4_8TiledMMAINS4_8MMA_AtomIJNS4_27SM100_MMA_MXF8F6F4_2x1SM_SSISI_SI_fSJ_Li256ELi128ELNS4_4UMMA5MajorE0ELS18_0ELNS17_7ScaleInE0ELS19_0EEEEEENSM_INS5_IJSC_SC_SC_EEENS5_IJSW_SW_SW_EEEEENS5_IJNS4_10UnderscoreES1F_S1F_EEEEENS5_IJNS4_18SM100_TMA_2SM_LOADES1I_EEENS5_IJNS4_14ComposedLayoutINS4_7SwizzleILi3ELi4ELi3EEENS4_18smem_ptr_flag_bitsILi8EEENSM_INS5_IJSB_SG_EEENS5_IJSG_SC_EEEEEEENSM_INS5_IJNS5_IJNS5_IJSP_SC_EEENS5_IJSN_SC_EEEEEESC_NS5_IJSO_NSA_ILi2EEEEEEEEENS5_IJNS5_IJNS5_IJSU_SY_EEESX_EEESW_NS5_IJSC_SY_EEEEEEEEEEEvNS4_8identityENS5_IJNS4_28SM100_TMA_2SM_LOAD_MULTICASTES26_EEES24_vS25_EENS_8epilogue10collective18CollectiveEpilogueINS29_23Sm100TmaWarpSpecializedILi4ELi2ELi32ELb1ELb0EEEJNS5_IJSG_SG_SF_EEENS5_IJNSM_ISG_SC_EENSM_ISN_SC_EEEEENS_10bfloat16_tESL_S2I_SL_NS29_6fusion15FusionCallbacksIS2D_NS2J_17LinearCombinationIS2I_fS2I_fLNS_15FloatRoundStyleE2EEES2E_S2H_JEEENS4_5SM1004TMEM4LOAD26SM100_TMEM_LOAD_32dp32b32xENS4_13SM90_TMA_LOADENS1K_INS1L_ILi2ELi4ELi3EEENS1N_ILi16EEENSM_INS5_IJSB_SN_EEES1U_EEEENS4_39AutoVectorizingCopyWithAssumedAlignmentILi128EEENS4_14SM90_TMA_STOREES2Y_S30_S30_EEEvvEEEEvNT_6ParamsE --------------------------
	.section	.nv.info._ZN7cutlass13device_kernelINS_4gemm6kernel13GemmUniversalIN4cute5tupleIJiiiiEEENS1_10collective13CollectiveMmaINS1_46MainloopSm100TmaUmmaWarpSpecializedBlockScaledILi3ELi2ELi2ENS5_IJNS4_1CILi8EEENSA_ILi1EEESC_EEEEENS5_IJNSA_ILi256EEENSA_ILi128EEESF_EEENS5_IJNS_12float_e5m2_tENS_13float_ue8m0_tEEEENS5_IJNS5_IJlSC_lEEENS4_6LayoutINS5_IJNS5_IJNS5_IJNSA_ILi32EEENSA_ILi4EEEEEEiEEESQ_NS5_IJSC_iEEEEEENS5_IJNS5_IJNS5_IJNSA_ILi16EEESO_EEEiEEENS5_IJNS5_IJNSA_ILi0EEESC_EEENSA_ILi512EEEEEENS5_IJSW_iEEEEEEEEEEESK_S13_NS4_8TiledMMAINS4_8MMA_AtomIJNS4_27SM100_MMA_MXF8F6F4_2x1SM_SSISI_SI_fSJ_Li256ELi128ELNS4_4UMMA5MajorE0ELS18_0ELNS17_7ScaleInE0ELS19_0EEEEEENSM_INS5_IJSC_SC_SC_EEENS5_IJSW_SW_SW_EEEEENS5_IJNS4_10UnderscoreES1F_S1F_EEEEENS5_IJNS4_18SM100_TMA_2SM_LOADES1I_EEENS5_IJNS4_14ComposedLayoutINS4_7SwizzleILi3ELi4ELi3EEENS4_18smem_ptr_flag_bitsILi8EEENSM_INS5_IJSB_SG_EEENS5_IJSG_SC_EEEEEEENSM_INS5_IJNS5_IJNS5_IJSP_SC_EEENS5_IJSN_SC_EEEEEESC_NS5_IJSO_NSA_ILi2EEEEEEEEENS5_IJNS5_IJNS5_IJSU_SY_EEESX_EEESW_NS5_IJSC_SY_EEEEEEEEEEEvNS4_8identityENS5_IJNS4_28SM100_TMA_2SM_LOAD_MULTICASTES26_EEES24_vS25_EENS_8epilogue10collective18CollectiveEpilogueINS29_23Sm100TmaWarpSpecializedILi4ELi2ELi32ELb1ELb0EEEJNS5_IJSG_SG_SF_EEENS5_IJNSM_ISG_SC_EENSM_ISN_SC_EEEEENS_10bfloat16_tESL_S2I_SL_NS29_6fusion15FusionCallbacksIS2D_NS2J_17LinearCombinationIS2I_fS2I_fLNS_15FloatRoundStyleE2EEES2E_S2H_JEEENS4_5SM1004TMEM4LOAD26SM100_TMEM_LOAD_32dp32b32xENS4_13SM90_TMA_LOADENS1K_INS1L_ILi2ELi4ELi3EEENS1N_ILi16EEENSM_INS5_IJSB_SN_EEES1U_EEEENS4_39AutoVectorizingCopyWithAssumedAlignmentILi128EEENS4_14SM90_TMA_STOREES2Y_S30_S30_EEEvvEEEEvNT_6ParamsE,"",@"SHT_CUDA_INFO"
	.sectionflags	@""
	.align	4


	//----- nvinfo : EIATTR_CUDA_API_VERSION
	.align		4
        /*0000*/ 	.byte	0x04, 0x37
        /*0002*/ 	.short	(.L_31 - .L_30)
.L_30:
        /*0004*/ 	.word	0x00000082


	//----- nvinfo : EIATTR_KPARAM_INFO
	.align		4
.L_31:
        /*0008*/ 	.byte	0x04, 0x17
        /*000a*/ 	.short	(.L_33 - .L_32)
.L_32:
        /*000c*/ 	.word	0x00000000
        /*0010*/ 	.short	0x0000
        /*0012*/ 	.short	0x0000
        /*0014*/ 	.byte	0x00, 0xf0, 0x01, 0x30


	//----- nvinfo : EIATTR_AT_ENTRY_FRAGMENTS
	.align		4
.L_33:
        /*0018*/ 	.byte	0x04, 0x4f
        /*001a*/ 	.short	(.L_35 - .L_34)


	//   ....[0]....
.L_34:
        /*001c*/ 	.word	0x00000007


	//----- nvinfo : EIATTR_RESERVED_SMEM_USED
	.align		4
.L_35:
        /*0020*/ 	.byte	0x01, 0x41
	.zero		2


	//----- nvinfo : EIATTR_SPARSE_MMA_MASK
	.align		4
        /*0024*/ 	.byte	0x03, 0x50
        /*0026*/ 	.short	0x0000


	//----- nvinfo : EIATTR_TCGEN05_2CTA_USED
	.align		4
        /*0028*/ 	.byte	0x01, 0x52
	.zero		2


	//----- nvinfo : EIATTR_MAXREG_COUNT
	.align		4
        /*002c*/ 	.byte	0x03, 0x1b
        /*002e*/ 	.short	0x00ff


	//----- nvinfo : EIATTR_NUM_BARRIERS
	.align		4
        /*0030*/ 	.byte	0x02, 0x4c
        /*0032*/ 	.byte	0x07
	.zero		1


	//----- nvinfo : EIATTR_EXTERNS
	.align		4
        /*0034*/ 	.byte	0x04, 0x0f
        /*0036*/ 	.short	(.L_37 - .L_36)


	//   ....[0]....
	.align		4
.L_36:
        /*0038*/ 	.word	index@(__assertfail)


	//----- nvinfo : EIATTR_MERCURY_ISA_VERSION
	.align		4
.L_37:
        /*003c*/ 	.byte	0x03, 0x5f
        /*003e*/ 	.short	0x0101


	//----- nvinfo : EIATTR_INT_WARP_WIDE_INSTR_OFFSETS
	.align		4
        /*0040*/ 	.byte	0x04, 0x31
        /*0042*/ 	.short	(.L_39 - .L_38)


	//   ....[0]....
.L_38:
        /*0044*/ 	.word	0x00000e20


	//   ....[1]....
        /*0048*/ 	.word	0x00000ed0


	//   ....[2]....
        /*004c*/ 	.word	0x000051c0


	//   ....[3]....
        /*0050*/ 	.word	0x000051e0


	//   ....[4]....
        /*0054*/ 	.word	0x00005210


	//   ....[5]....
        /*0058*/ 	.word	0x00005de0


	//   ....[6]....
        /*005c*/ 	.word	0x00005e50


	//   ....[7]....
        /*0060*/ 	.word	0x00005f50


	//   ....[8]....
        /*0064*/ 	.word	0x00005fe0


	//   ....[9]....
        /*0068*/ 	.word	0x000060e0


	//   ....[10]....
        /*006c*/ 	.word	0x00006180


	//   ....[11]....
        /*0070*/ 	.word	0x00006280


	//   ....[12]....
        /*0074*/ 	.word	0x00006330


	//----- nvinfo : EIATTR_COOP_GROUP_MASK_REGIDS
	.align		4
.L_39:
        /*0078*/ 	.byte	0x04, 0x29
        /*007a*/ 	.short	(.L_41 - .L_40)


	//   ....[0]....
.L_40:
        /*007c*/ 	.word	0xffffffff


	//   ....[1]....
        /*0080*/ 	.word	0xffffffff


	//   ....[2]....
        /*0084*/ 	.word	0xffffffff


	//   ....[3]....
        /*0088*/ 	.word	0xffffffff


	//   ....[4]....
        /*008c*/ 	.word	0xffffffff


	//   ....[5]....
        /*0090*/ 	.word	0xffffffff


	//   ....[6]....
        /*0094*/ 	.word	0xffffffff


	//   ....[7]....
        /*0098*/ 	.word	0xffffffff


	//   ....[8]....
        /*009c*/ 	.word	0xffffffff


	//   ....[9]....
        /*00a0*/ 	.word	0xffffffff


	//   ....[10]....
        /*00a4*/ 	.word	0xffffffff


	//   ....[11]....
        /*00a8*/ 	.word	0xffffffff


	//   ....[12]....
        /*00ac*/ 	.word	0xffffffff


	//   ....[13]....
        /*00b0*/ 	.word	0xffffffff


	//----- nvinfo : EIATTR_COOP_GROUP_INSTR_OFFSETS
	.align		4
.L_41:
        /*00b4*/ 	.byte	0x04, 0x28
        /*00b6*/ 	.short	(.L_43 - .L_42)


	//   ....[0]....
.L_42:
        /*00b8*/ 	.word	0x000000e0


	//   ....[1]....
        /*00bc*/ 	.word	0x000005b0


	//   ....[2]....
        /*00c0*/ 	.word	0x00000770


	//   ....[3]....
        /*00c4*/ 	.word	0x00000910


	//   ....[4]....
        /*00c8*/ 	.word	0x00000a10


	//   ....[5]....
        /*00cc*/ 	.word	0x00000b80


	//   ....[6]....
        /*00d0*/ 	.word	0x00000ce0


	//   ....[7]....
        /*00d4*/ 	.word	0x00000f40


	//   ....[8]....
        /*00d8*/ 	.word	0x00002890


	//   ....[9]....
        /*00dc*/ 	.word	0x00003700


	//   ....[10]....
        /*00e0*/ 	.word	0x00003c10


	//   ....[11]....
        /*00e4*/ 	.word	0x00003c40


	//   ....[12]....
        /*00e8*/ 	.word	0x000050c0


	//   ....[13]....
        /*00ec*/ 	.word	0x000052d0


	//----- nvinfo : EIATTR_VRC_CTA_INIT_COUNT
	.align		4
.L_43:
        /*00f0*/ 	.byte	0x02, 0x4a
        /*00f2*/ 	.byte	0x80
	.zero		1


	//----- nvinfo : EIATTR_SYSCALL_OFFSETS
	.align		4
        /*00f4*/ 	.byte	0x04, 0x46
        /*00f6*/ 	.short	(.L_45 - .L_44)


	//   ....[0]....
.L_44:
        /*00f8*/ 	.word	0x00006f80


	//   ....[1]....
        /*00fc*/ 	.word	0x00007070


	//   ....[2]....
        /*0100*/ 	.word	0x00007810


	//   ....[3]....
        /*0104*/ 	.word	0x000084a0


	//   ....[4]....
        /*0108*/ 	.word	0x00009110


	//   ....[5]....
        /*010c*/ 	.word	0x00009d80


	//----- nvinfo : EIATTR_MBARRIER_INSTR_OFFSETS
	.align		4
.L_45:
        /*0110*/ 	.byte	0x04, 0x39
        /*0112*/ 	.short	(.L_47 - .L_46)


	//   ....[0]....
.L_46:
        /*0114*/ 	.word	0x00000700
        /*0118*/ 	.word	0x000000ff
        /*011c*/ 	.word	0x00000000
        /*0120*/ 	.short	0x0100
        /*0122*/ 	.byte	0x04
	.zero		1


	//   ....[1]....
        /*0124*/ 	.word	0x00000710
        /*0128*/ 	.word	0x000000ff
        /*012c*/ 	.word	0x00000018
        /*0130*/ 	.short	0x0100
        /*0132*/ 	.byte	0x04
	.zero		1


	//   ....[2]....
        /*0134*/ 	.word	0x00000720
        /*0138*/ 	.word	0x000000ff
        /*013c*/ 	.word	0x00000008
        /*0140*/ 	.short	0x0100
        /*0142*/ 	.byte	0x04
	.zero		1


	//   ....[3]....
        /*0144*/ 	.word	0x00000730
        /*0148*/ 	.word	0x000000ff
        /*014c*/ 	.word	0x00000020
        /*0150*/ 	.short	0x0100
        /*0152*/ 	.byte	0x04
	.zero		1


	//   ....[4]....
        /*0154*/ 	.word	0x00000740
        /*0158*/ 	.word	0x000000ff
        /*015c*/ 	.word	0x00000010
        /*0160*/ 	.short	0x0100
        /*0162*/ 	.byte	0x04
	.zero		1


	//   ....[5]....
        /*0164*/ 	.word	0x00000750
        /*0168*/ 	.word	0x000000ff
        /*016c*/ 	.word	0x00000028
        /*0170*/ 	.short	0x0100
        /*0172*/ 	.byte	0x04
	.zero		1


	//   ....[6]....
        /*0174*/ 	.word	0x00000880
        /*0178*/ 	.word	0x000000ff
        /*017c*/ 	.word	0x00000030
        /*0180*/ 	.short	0x0100
        /*0182*/ 	.byte	0x04
	.zero		1


	//   ....[7]....
        /*0184*/ 	.word	0x00000890
        /*0188*/ 	.word	0x000000ff
        /*018c*/ 	.word	0x00000050
        /*0190*/ 	.short	0x0100
        /*0192*/ 	.byte	0x04
	.zero		1


	//   ....[8]....
        /*0194*/ 	.word	0x000008a0
        /*0198*/ 	.word	0x000000ff
        /*019c*/ 	.word	0x00000038
        /*01a0*/ 	.short	0x0100
        /*01a2*/ 	.byte	0x04
	.zero		1


	//   ....[9]....
        /*01a4*/ 	.word	0x000008b0
        /*01a8*/ 	.word	0x000000ff
        /*01ac*/ 	.word	0x00000058
        /*01b0*/ 	.short	0x0100
        /*01b2*/ 	.byte	0x04
	.zero		1


	//   ....[10]....
        /*01b4*/ 	.word	0x000008c0
        /*01b8*/ 	.word	0x000000ff
        /*01bc*/ 	.word	0x00000040
        /*01c0*/ 	.short	0x0100
        /*01c2*/ 	.byte	0x04
	.zero		1


	//   ....[11]....
        /*01c4*/ 	.word	0x000008d0
        /*01c8*/ 	.word	0x000000ff
        /*01cc*/ 	.word	0x00000060
        /*01d0*/ 	.short	0x0100
        /*01d2*/ 	.byte	0x04
	.zero		1


	//   ....[12]....
        /*01d4*/ 	.word	0x000008e0
        /*01d8*/ 	.word	0x000000ff
        /*01dc*/ 	.word	0x00000048
        /*01e0*/ 	.short	0x0100
        /*01e2*/ 	.byte	0x04
	.zero		1


	//   ....[13]....
        /*01e4*/ 	.word	0x000008f0
        /*01e8*/ 	.word	0x000000ff
        /*01ec*/ 	.word	0x00000068
        /*01f0*/ 	.short	0x0100
        /*01f2*/ 	.byte	0x04
	.zero		1


	//   ....[14]....
        /*01f4*/ 	.word	0x000009e0
        /*01f8*/ 	.word	0x000000ff
        /*01fc*/ 	.word	0x00000070
        /*0200*/ 	.short	0x0100
        /*0202*/ 	.byte	0x06
	.zero		1


	//   ....[15]....
        /*0204*/ 	.word	0x000009f0
        /*0208*/ 	.word	0x000000ff
        /*020c*/ 	.word	0x00000078
        /*0210*/ 	.short	0x0100
        /*0212*/ 	.byte	0x06
	.zero		1


	//   ....[16]....
        /*0214*/ 	.word	0x00000b30
        /*0218*/ 	.word	0x000000ff
        /*021c*/ 	.word	0x00000080
        /*0220*/ 	.short	0x0100
        /*0222*/ 	.byte	0x06
	.zero		1


	//   ....[17]....
        /*0224*/ 	.word	0x00000b40
        /*0228*/ 	.word	0x000000ff
        /*022c*/ 	.word	0x00000090
        /*0230*/ 	.short	0x0100
        /*0232*/ 	.byte	0x06
	.zero		1


	//   ....[18]....
        /*0234*/ 	.word	0x00000b50
        /*0238*/ 	.word	0x000000ff
        /*023c*/ 	.word	0x00000088
        /*0240*/ 	.short	0x0100
        /*0242*/ 	.byte	0x06
	.zero		1


	//   ....[19]....
        /*0244*/ 	.word	0x00000b60
        /*0248*/ 	.word	0x000000ff
        /*024c*/ 	.word	0x00000098
        /*0250*/ 	.short	0x0100
        /*0252*/ 	.byte	0x06
	.zero		1


	//   ....[20]....
        /*0254*/ 	.word	0x00000c90
        /*0258*/ 	.word	0x000000ff
        /*025c*/ 	.word	0x000000a0
        /*0260*/ 	.short	0x0100
        /*0262*/ 	.byte	0x04
	.zero		1


	//   ....[21]....
        /*0264*/ 	.word	0x00000ca0
        /*0268*/ 	.word	0x000000ff
        /*026c*/ 	.word	0x000000b0
        /*0270*/ 	.short	0x0100
        /*0272*/ 	.byte	0x04
	.zero		1


	//   ....[22]....
        /*0274*/ 	.word	0x00000cb0
        /*0278*/ 	.word	0x000000ff
        /*027c*/ 	.word	0x000000a8
        /*0280*/ 	.short	0x0100
        /*0282*/ 	.byte	0x04
	.zero		1


	//   ....[23]....
        /*0284*/ 	.word	0x00000cc0
        /*0288*/ 	.word	0x000000ff
        /*028c*/ 	.word	0x000000b8
        /*0290*/ 	.short	0x0100
        /*0292*/ 	.byte	0x04
	.zero		1


	//   ....[24]....
        /*0294*/ 	.word	0x00000dc0
        /*0298*/ 	.word	0x000000ff
        /*029c*/ 	.word	0x000000c0
        /*02a0*/ 	.short	0x0100
        /*02a2*/ 	.byte	0x04
	.zero		1


	//   ....[25]....
        /*02a4*/ 	.word	0x00000dd0
        /*02a8*/ 	.word	0x000000ff
        /*02ac*/ 	.word	0x000000d0
        /*02b0*/ 	.short	0x0100
        /*02b2*/ 	.byte	0x04
	.zero		1


	//   ....[26]....
        /*02b4*/ 	.word	0x00000de0
        /*02b8*/ 	.word	0x000000ff
        /*02bc*/ 	.word	0x000000c8
        /*02c0*/ 	.short	0x0100
        /*02c2*/ 	.byte	0x04
	.zero		1


	//   ....[27]....
        /*02c4*/ 	.word	0x00000df0
        /*02c8*/ 	.word	0x000000ff
        /*02cc*/ 	.word	0x000000d8
        /*02d0*/ 	.short	0x0100
        /*02d2*/ 	.byte	0x04
	.zero		1


	//   ....[28]....
        /*02d4*/ 	.word	0x00000ef0
        /*02d8*/ 	.word	0x000000ff
        /*02dc*/ 	.word	0x000000e0
        /*02e0*/ 	.short	0x0100
        /*02e2*/ 	.byte	0x06
	.zero		1


	//   ....[29]....
        /*02e4*/ 	.word	0x00001bf0
        /*02e8*/ 	.word	0x00000003
        /*02ec*/ 	.word	0x000000d0
        /*02f0*/ 	.short	0x010a
        /*02f2*/ 	.byte	0xff
	.zero		1


	//   ....[30]....
        /*02f4*/ 	.word	0x00001c20
        /*02f8*/ 	.word	0x00000003
        /*02fc*/ 	.word	0x000000c0
        /*0300*/ 	.short	0x0101
        /*0302*/ 	.byte	0xff
	.zero		1


	//   ....[31]....
        /*0304*/ 	.word	0x00001d00
        /*0308*/ 	.word	0x000000ff
        /*030c*/ 	.word	0x00000018
        /*0310*/ 	.short	0x010a
        /*0312*/ 	.byte	0x04
	.zero		1


	//   ....[32]....
        /*0314*/ 	.word	0x00001e10
        /*0318*/ 	.word	0x000000ff
        /*031c*/ 	.word	0x00000018
        /*0320*/ 	.short	0x010a
        /*0322*/ 	.byte	0x06
	.zero		1


	//   ....[33]....
        /*0324*/ 	.word	0x00001f70
        /*0328*/ 	.word	0x000000ff
        /*032c*/ 	.word	0x00000018
        /*0330*/ 	.short	0x010a
        /*0332*/ 	.byte	0x04
	.zero		1


	//   ....[34]....
        /*0334*/ 	.word	0x00002310
        /*0338*/ 	.word	0x000000ff
        /*033c*/ 	.word	0x00000078
        /*0340*/ 	.short	0x0101
        /*0342*/ 	.byte	0x07
	.zero		1


	//   ....[35]....
        /*0344*/ 	.word	0x00002330
        /*0348*/ 	.word	0x000000ff
        /*034c*/ 	.word	0x00000018
        /*0350*/ 	.short	0x010a
        /*0352*/ 	.byte	0x04
	.zero		1


	//   ....[36]....
        /*0354*/ 	.word	0x000023b0
        /*0358*/ 	.word	0x000000ff
        /*035c*/ 	.word	0x00000018
        /*0360*/ 	.short	0x010a
        /*0362*/ 	.byte	0x0e
	.zero		1


	//   ....[37]....
        /*0364*/ 	.word	0x000024f0
        /*0368*/ 	.word	0x000000ff
        /*036c*/ 	.word	0x00000018
        /*0370*/ 	.short	0x010a
        /*0372*/ 	.byte	0x04
	.zero		1


	//   ....[38]....
        /*0374*/ 	.word	0x000028c0
        /*0378*/ 	.word	0x00000003
        /*037c*/ 	.word	0x00000080
        /*0380*/ 	.short	0x010a
        /*0382*/ 	.byte	0xff
	.zero		1


	//   ....[39]....
        /*0384*/ 	.word	0x00002a10
        /*0388*/ 	.word	0x00000000
        /*038c*/ 	.word	0x00000000
        /*0390*/ 	.short	0x0101
        /*0392*/ 	.byte	0xff
	.zero		1


	//   ....[40]....
        /*0394*/ 	.word	0x00002fd0
        /*0398*/ 	.word	0x000000ff
        /*039c*/ 	.word	0x00000000
        /*03a0*/ 	.short	0x010a
        /*03a2*/ 	.byte	0x04
	.zero		1


	//   ....[41]....
        /*03a4*/ 	.word	0x00003060
        /*03a8*/ 	.word	0x000000ff
        /*03ac*/ 	.word	0x00000000
        /*03b0*/ 	.short	0x010a
        /*03b2*/ 	.byte	0x05
	.zero		1


	//   ....[42]....
        /*03b4*/ 	.word	0x00003100
        /*03b8*/ 	.word	0x00000000
        /*03bc*/ 	.word	0x00000000
        /*03c0*/ 	.short	0x010a
        /*03c2*/ 	.byte	0xff
	.zero		1


	//   ....[43]....
        /*03c4*/ 	.word	0x00003250
        /*03c8*/ 	.word	0x00000000
        /*03cc*/ 	.word	0x000000c0
        /*03d0*/ 	.short	0x010a
        /*03d2*/ 	.byte	0xff
	.zero		1


	//   ....[44]....
        /*03d4*/ 	.word	0x000032c0
        /*03d8*/ 	.word	0x00000008
        /*03dc*/ 	.word	0x00000000
        /*03e0*/ 	.short	0x0101
        /*03e2*/ 	.byte	0xff
	.zero		1


	//   ....[45]....
        /*03e4*/ 	.word	0x000032e0
        /*03e8*/ 	.word	0x000000ff
        /*03ec*/ 	.word	0x00000090
        /*03f0*/ 	.short	0x010a
        /*03f2*/ 	.byte	0x04
	.zero		1


	//   ....[46]....
        /*03f4*/ 	.word	0x00003400
        /*03f8*/ 	.word	0x00000000
        /*03fc*/ 	.word	0x00000080
        /*0400*/ 	.short	0x010a
        /*0402*/ 	.byte	0xff
	.zero		1


	//   ....[47]....
        /*0404*/ 	.word	0x00003500
        /*0408*/ 	.word	0x00000000
        /*040c*/ 	.word	0x00000000
        /*0410*/ 	.short	0x0101
        /*0412*/ 	.byte	0xff
	.zero		1


	//   ....[48]....
        /*0414*/ 	.word	0x00003590
        /*0418*/ 	.word	0x000000ff
        /*041c*/ 	.word	0x00000090
        /*0420*/ 	.short	0x0106
        /*0422*/ 	.byte	0x04
	.zero		1


	//   ....[49]....
        /*0424*/ 	.word	0x000035b0
        /*0428*/ 	.word	0x000000ff
        /*042c*/ 	.word	0x00000090
        /*0430*/ 	.short	0x010a
        /*0432*/ 	.byte	0x04
	.zero		1


	//   ....[50]....
        /*0434*/ 	.word	0x00003640
        /*0438*/ 	.word	0x000000ff
        /*043c*/ 	.word	0x00000090
        /*0440*/ 	.short	0x0106
        /*0442*/ 	.byte	0x07
	.zero		1


	//   ....[51]....
        /*0444*/ 	.word	0x00003680
        /*0448*/ 	.word	0x00000000
        /*044c*/ 	.word	0x00000090
        /*0450*/ 	.short	0x010a
        /*0452*/ 	.byte	0xff
	.zero		1


	//   ....[52]....
        /*0454*/ 	.word	0x000038f0
        /*0458*/ 	.word	0x000000ff
        /*045c*/ 	.word	0x00000008
        /*0460*/ 	.short	0x010a
        /*0462*/ 	.byte	0x05
	.zero		1


	//   ....[53]....
        /*0464*/ 	.word	0x00003910
        /*0468*/ 	.word	0x000000ff
        /*046c*/ 	.word	0x00000008
        /*0470*/ 	.short	0x010a
        /*0472*/ 	.byte	0x05
	.zero		1


	//   ....[54]....
        /*0474*/ 	.word	0x00003ab0
        /*0478*/ 	.word	0x000000ff
        /*047c*/ 	.word	0x00000008
        /*0480*/ 	.short	0x010a
        /*0482*/ 	.byte	0x05
	.zero		1


	//   ....[55]....
        /*0484*/ 	.word	0x00003ad0
        /*0488*/ 	.word	0x000000ff
        /*048c*/ 	.word	0x00000008
        /*0490*/ 	.short	0x010a
        /*0492*/ 	.byte	0x05
	.zero		1


	//   ....[56]....
        /*0494*/ 	.word	0x00003ba0
        /*0498*/ 	.word	0x000000ff
        /*049c*/ 	.word	0x00000000
        /*04a0*/ 	.short	0x0101
        /*04a2*/ 	.byte	0x04
	.zero		1


	//   ....[57]....
        /*04a4*/ 	.word	0x000044e0
        /*04a8*/ 	.word	0x00000000
        /*04ac*/ 	.word	0x00000080
        /*04b0*/ 	.short	0x010a
        /*04b2*/ 	.byte	0xff
	.zero		1


	//   ....[58]....
        /*04b4*/ 	.word	0x000045a0
        /*04b8*/ 	.word	0x00000000
        /*04bc*/ 	.word	0x00000000
        /*04c0*/ 	.short	0x0101
        /*04c2*/ 	.byte	0xff
	.zero		1


	//   ....[59]....
        /*04c4*/ 	.word	0x00004680
        /*04c8*/ 	.word	0x000000ff
        /*04cc*/ 	.word	0x00000000
        /*04d0*/ 	.short	0x010a
        /*04d2*/ 	.byte	0x04
	.zero		1


	//   ....[60]....
        /*04d4*/ 	.word	0x00004690
        /*04d8*/ 	.word	0x000000ff
        /*04dc*/ 	.word	0x000000b0
        /*04e0*/ 	.short	0x010a
        /*04e2*/ 	.byte	0x06
	.zero		1


	//   ....[61]....
        /*04e4*/ 	.word	0x00004750
        /*04e8*/ 	.word	0x000000ff
        /*04ec*/ 	.word	0x00000000
        /*04f0*/ 	.short	0x010a
        /*04f2*/ 	.byte	0x07
	.zero		1


	//   ....[62]....
        /*04f4*/ 	.word	0x000048c0
        /*04f8*/ 	.word	0x000000ff
        /*04fc*/ 	.word	0x00000000
        /*0500*/ 	.short	0x010a
        /*0502*/ 	.byte	0x04
	.zero		1


	//   ....[63]....
        /*0504*/ 	.word	0x00004ea0
        /*0508*/ 	.word	0x000000ff
        /*050c*/ 	.word	0x00000000
        /*0510*/ 	.short	0x010a
        /*0512*/ 	.byte	0x04
	.zero		1


	//   ....[64]....
        /*0514*/ 	.word	0x00004f50
        /*0518*/ 	.word	0x00000000
        /*051c*/ 	.word	0x00000000
        /*0520*/ 	.short	0x010a
        /*0522*/ 	.byte	0xff
	.zero		1


	//   ....[65]....
        /*0524*/ 	.word	0x00004f90
        /*0528*/ 	.word	0x00000000
        /*052c*/ 	.word	0x00000000
        /*0530*/ 	.short	0x010a
        /*0532*/ 	.byte	0xff
	.zero		1


	//   ....[66]....
        /*0534*/ 	.word	0x00005010
        /*0538*/ 	.word	0x000000ff
        /*053c*/ 	.word	0x00000000
        /*0540*/ 	.short	0x0101
        /*0542*/ 	.byte	0x04
	.zero		1


	//   ....[67]....
        /*0544*/ 	.word	0x00005050
        /*0548*/ 	.word	0x000000ff
        /*054c*/ 	.word	0x000000e0
        /*0550*/ 	.short	0x010a
        /*0552*/ 	.byte	0x31
	.zero		1


	//   ....[68]....
        /*0554*/ 	.word	0x000050b0
        /*0558*/ 	.word	0x000000ff
        /*055c*/ 	.word	0x00000000
        /*0560*/ 	.short	0x0101
        /*0562*/ 	.byte	0x04
	.zero		1


	//   ....[69]....
        /*0564*/ 	.word	0x000055a0
        /*0568*/ 	.word	0x00000008
        /*056c*/ 	.word	0x00000080
        /*0570*/ 	.short	0x010a
        /*0572*/ 	.byte	0xff
	.zero		1


	//   ....[70]....
        /*0574*/ 	.word	0x00005710
        /*0578*/ 	.word	0x00000000
        /*057c*/ 	.word	0x00000000
        /*0580*/ 	.short	0x0101
        /*0582*/ 	.byte	0xff
	.zero		1


	//   ....[71]....
        /*0584*/ 	.word	0x00005bf0
        /*0588*/ 	.word	0x000000ff
        /*058c*/ 	.word	0x00000078
        /*0590*/ 	.short	0x010a
        /*0592*/ 	.byte	0x15
	.zero		1


	//   ....[72]....
        /*0594*/ 	.word	0x00005d80
        /*0598*/ 	.word	0x000000ff
        /*059c*/ 	.word	0x00000050
        /*05a0*/ 	.short	0x010a
        /*05a2*/ 	.byte	0x15
	.zero		1


	//   ....[73]....
        /*05a4*/ 	.word	0x00005ef0
        /*05a8*/ 	.word	0x000000ff
        /*05ac*/ 	.word	0x00000030
        /*05b0*/ 	.short	0x010b
        /*05b2*/ 	.byte	0x15
	.zero		1


	//   ....[74]....
        /*05b4*/ 	.word	0x00005f10
        /*05b8*/ 	.word	0x000000ff
        /*05bc*/ 	.word	0x00000000
        /*05c0*/ 	.short	0x0101
        /*05c2*/ 	.byte	0x04
	.zero		1


	//   ....[75]....
        /*05c4*/ 	.word	0x00005f20
        /*05c8*/ 	.word	0x000000ff
        /*05cc*/ 	.word	0x00000058
        /*05d0*/ 	.short	0x010a
        /*05d2*/ 	.byte	0x15
	.zero		1


	//   ....[76]....
        /*05d4*/ 	.word	0x00006080
        /*05d8*/ 	.word	0x000000ff
        /*05dc*/ 	.word	0x00000038
        /*05e0*/ 	.short	0x010b
        /*05e2*/ 	.byte	0x15
	.zero		1


	//   ....[77]....
        /*05e4*/ 	.word	0x000060a0
        /*05e8*/ 	.word	0x000000ff
        /*05ec*/ 	.word	0x00000000
        /*05f0*/ 	.short	0x0101
        /*05f2*/ 	.byte	0x04
	.zero		1


	//   ....[78]....
        /*05f4*/ 	.word	0x000060b0
        /*05f8*/ 	.word	0x000000ff
        /*05fc*/ 	.word	0x00000060
        /*0600*/ 	.short	0x010a
        /*0602*/ 	.byte	0x15
	.zero		1


	//   ....[79]....
        /*0604*/ 	.word	0x00006220
        /*0608*/ 	.word	0x000000ff
        /*060c*/ 	.word	0x00000040
        /*0610*/ 	.short	0x010b
        /*0612*/ 	.byte	0x15
	.zero		1


	//   ....[80]....
        /*0614*/ 	.word	0x00006240
        /*0618*/ 	.word	0x000000ff
        /*061c*/ 	.word	0x00000000
        /*0620*/ 	.short	0x0101
        /*0622*/ 	.byte	0x04
	.zero		1


	//   ....[81]....
        /*0624*/ 	.word	0x00006250
        /*0628*/ 	.word	0x000000ff
        /*062c*/ 	.word	0x00000068
        /*0630*/ 	.short	0x010a
        /*0632*/ 	.byte	0x15
	.zero		1


	//   ....[82]....
        /*0634*/ 	.word	0x00006440
        /*0638*/ 	.word	0x000000ff
        /*063c*/ 	.word	0x00000048
        /*0640*/ 	.short	0x010b
        /*0642*/ 	.byte	0x15
	.zero		1


	//   ....[83]....
        /*0644*/ 	.word	0x00006450
        /*0648*/ 	.word	0x000000ff
        /*064c*/ 	.word	0x00000000
        /*0650*/ 	.short	0x0101
        /*0652*/ 	.byte	0x2c
	.zero		1


	//   ....[84]....
        /*0654*/ 	.word	0x00006490
        /*0658*/ 	.word	0x000000ff
        /*065c*/ 	.word	0x00000050
        /*0660*/ 	.short	0x010a
        /*0662*/ 	.byte	0x15
	.zero		1


	//   ....[85]....
        /*0664*/ 	.word	0x000064b0
        /*0668*/ 	.word	0x000000ff
        /*066c*/ 	.word	0x00000058
        /*0670*/ 	.short	0x010a
        /*0672*/ 	.byte	0x15
	.zero		1


	//   ....[86]....
        /*0674*/ 	.word	0x000064d0
        /*0678*/ 	.word	0x000000ff
        /*067c*/ 	.word	0x00000060
        /*0680*/ 	.short	0x010a
        /*0682*/ 	.byte	0x15
	.zero		1


	//   ....[87]....
        /*0684*/ 	.word	0x00006510
        /*0688*/ 	.word	0x00000000
        /*068c*/ 	.word	0x00000068
        /*0690*/ 	.short	0x010a
        /*0692*/ 	.byte	0xff
	.zero		1


	//   ....[88]....
        /*0694*/ 	.word	0x00006810
        /*0698*/ 	.word	0x00000003
        /*069c*/ 	.word	0x00000080
        /*06a0*/ 	.short	0x010a
        /*06a2*/ 	.byte	0xff
	.zero		1


	//   ....[89]....
        /*06a4*/ 	.word	0x00006990
        /*06a8*/ 	.word	0x00000000
        /*06ac*/ 	.word	0x00000000
        /*06b0*/ 	.short	0x0101
        /*06b2*/ 	.byte	0xff
	.zero		1


	//   ....[90]....
        /*06b4*/ 	.word	0x000074d0
        /*06b8*/ 	.word	0x000000ff
        /*06bc*/ 	.word	0x00000030
        /*06c0*/ 	.short	0x010a
        /*06c2*/ 	.byte	0x2b
	.zero		1


	//   ....[91]....
        /*06c4*/ 	.word	0x00007510
        /*06c8*/ 	.word	0x00000063
        /*06cc*/ 	.word	0x000000a0
        /*06d0*/ 	.short	0x010a
        /*06d2*/ 	.byte	0xff
	.zero		1


	//   ....[92]....
        /*06d4*/ 	.word	0x00007600
        /*06d8*/ 	.word	0x000000ff
        /*06dc*/ 	.word	0x00000030
        /*06e0*/ 	.short	0x010a
        /*06e2*/ 	.byte	0x2b
	.zero		1


	//   ....[93]....
        /*06e4*/ 	.word	0x000076f0
        /*06e8*/ 	.word	0x00000063
        /*06ec*/ 	.word	0x000000a0
        /*06f0*/ 	.short	0x010a
        /*06f2*/ 	.byte	0xff
	.zero		1


	//   ....[94]....
        /*06f4*/ 	.word	0x000081c0
        /*06f8*/ 	.word	0x00000000
        /*06fc*/ 	.word	0x00000000
        /*0700*/ 	.short	0x0101
        /*0702*/ 	.byte	0xff
	.zero		1


	//   ....[95]....
        /*0704*/ 	.word	0x000081e0
        /*0708*/ 	.word	0x00000003
        /*070c*/ 	.word	0x00000030
        /*0710*/ 	.short	0x010a
        /*0712*/ 	.byte	0xff
	.zero		1


	//   ....[96]....
        /*0714*/ 	.word	0x000082c0
        /*0718*/ 	.word	0x00000003
        /*071c*/ 	.word	0x00000030
        /*0720*/ 	.short	0x010a
        /*0722*/ 	.byte	0xff
	.zero		1


	//   ....[97]....
        /*0724*/ 	.word	0x00008e40
        /*0728*/ 	.word	0x0000003d
        /*072c*/ 	.word	0x00000000
        /*0730*/ 	.short	0x0101
        /*0732*/ 	.byte	0xff
	.zero		1


	//   ....[98]....
        /*0734*/ 	.word	0x00008e60
        /*0738*/ 	.word	0x0000003e
        /*073c*/ 	.word	0x00000030
        /*0740*/ 	.short	0x010a
        /*0742*/ 	.byte	0xff
	.zero		1


	//   ....[99]....
        /*0744*/ 	.word	0x00008f30
        /*0748*/ 	.word	0x0000003e
        /*074c*/ 	.word	0x00000030
        /*0750*/ 	.short	0x010a
        /*0752*/ 	.byte	0xff
	.zero		1


	//   ....[100]....
        /*0754*/ 	.word	0x00009ab0
        /*0758*/ 	.word	0x0000003d
        /*075c*/ 	.word	0x00000000
        /*0760*/ 	.short	0x0101
        /*0762*/ 	.byte	0xff
	.zero		1


	//   ....[101]....
        /*0764*/ 	.word	0x00009ad0
        /*0768*/ 	.word	0x0000003e
        /*076c*/ 	.word	0x00000030
        /*0770*/ 	.short	0x010a
        /*0772*/ 	.byte	0xff
	.zero		1


	//   ....[102]....
        /*0774*/ 	.word	0x00009ba0
        /*0778*/ 	.word	0x0000003e
        /*077c*/ 	.word	0x00000030
        /*0780*/ 	.short	0x010a
        /*0782*/ 	.byte	0xff
	.zero		1


	//   ....[103]....
        /*0784*/ 	.word	0x00009f90
        /*0788*/ 	.word	0x00000063
        /*078c*/ 	.word	0x00000000
        /*0790*/ 	.short	0x0101
        /*0792*/ 	.byte	0xff
	.zero		1


	//   ....[104]....
        /*0794*/ 	.word	0x0000a770
        /*0798*/ 	.word	0x00000002
        /*079c*/ 	.word	0x00000000
        /*07a0*/ 	.short	0x0101
        /*07a2*/ 	.byte	0xff
	.zero		1


	//   ....[105]....
        /*07a4*/ 	.word	0x0000aa20
        /*07a8*/ 	.word	0x000000ff
        /*07ac*/ 	.word	0x00000000
        /*07b0*/ 	.short	0x0101
        /*07b2*/ 	.byte	0x04
	.zero		1


	//   ....[106]....
        /*07b4*/ 	.word	0x0000aa40
        /*07b8*/ 	.word	0x00000003
        /*07bc*/ 	.word	0x000000d0
        /*07c0*/ 	.short	0x010a
        /*07c2*/ 	.byte	0xff
	.zero		1


	//   ....[107]....
        /*07c4*/ 	.word	0x0000aaa0
        /*07c8*/ 	.word	0x00000000
        /*07cc*/ 	.word	0x00000018
        /*07d0*/ 	.short	0x010a
        /*07d2*/ 	.byte	0xff
	.zero		1


	//   ....[108]....
        /*07d4*/ 	.word	0x0000ab00
        /*07d8*/ 	.word	0x00000000
        /*07dc*/ 	.word	0x00000018
        /*07e0*/ 	.short	0x010a
        /*07e2*/ 	.byte	0xff
	.zero		1


	//   ....[109]....
        /*07e4*/ 	.word	0x0000ab50
        /*07e8*/ 	.word	0x00000003
        /*07ec*/ 	.word	0x00000080
        /*07f0*/ 	.short	0x010a
        /*07f2*/ 	.byte	0xff
	.zero		1


	//   ....[110]....
        /*07f4*/ 	.word	0x0000abb0
        /*07f8*/ 	.word	0x00000000
        /*07fc*/ 	.word	0x00000000
        /*0800*/ 	.short	0x010a
        /*0802*/ 	.byte	0xff
	.zero		1


	//   ....[111]....
        /*0804*/ 	.word	0x0000ac10
        /*0808*/ 	.word	0x00000000
        /*080c*/ 	.word	0x00000000
        /*0810*/ 	.short	0x010a
        /*0812*/ 	.byte	0xff
	.zero		1


	//   ....[112]....
        /*0814*/ 	.word	0x0000ac60
        /*0818*/ 	.word	0x00000000
        /*081c*/ 	.word	0x000000c0
        /*0820*/ 	.short	0x010a
        /*0822*/ 	.byte	0xff
	.zero		1


	//   ....[113]....
        /*0824*/ 	.word	0x0000acc0
        /*0828*/ 	.word	0x00000000
        /*082c*/ 	.word	0x00000090
        /*0830*/ 	.short	0x010a
        /*0832*/ 	.byte	0xff
	.zero		1


	//   ....[114]....
        /*0834*/ 	.word	0x0000ad10
        /*0838*/ 	.word	0x00000000
        /*083c*/ 	.word	0x00000080
        /*0840*/ 	.short	0x010a
        /*0842*/ 	.byte	0xff
	.zero		1


	//   ....[115]....
        /*0844*/ 	.word	0x0000ad70
        /*0848*/ 	.word	0x00000000
        /*084c*/ 	.word	0x00000090
        /*0850*/ 	.short	0x010a
        /*0852*/ 	.byte	0xff
	.zero		1


	//   ....[116]....
        /*0854*/ 	.word	0x0000add0
        /*0858*/ 	.word	0x00000007
        /*085c*/ 	.word	0x00000008
        /*0860*/ 	.short	0x010a
        /*0862*/ 	.byte	0xff
	.zero		1


	//   ....[117]....
        /*0864*/ 	.word	0x0000aec0
        /*0868*/ 	.word	0x00000005
        /*086c*/ 	.word	0x00000008
        /*0870*/ 	.short	0x010a
        /*0872*/ 	.byte	0xff
	.zero		1


	//   ....[118]....
        /*0874*/ 	.word	0x0000af10
        /*0878*/ 	.word	0x00000000
        /*087c*/ 	.word	0x00000080
        /*0880*/ 	.short	0x010a
        /*0882*/ 	.byte	0xff
	.zero		1


	//   ....[119]....
        /*0884*/ 	.word	0x0000af80
        /*0888*/ 	.word	0x00000000
        /*088c*/ 	.word	0x000000b0
        /*0890*/ 	.short	0x010a
        /*0892*/ 	.byte	0xff
	.zero		1


	//   ....[120]....
        /*0894*/ 	.word	0x0000afe0
        /*0898*/ 	.word	0x00000000
        /*089c*/ 	.word	0x00000000
        /*08a0*/ 	.short	0x010a
        /*08a2*/ 	.byte	0xff
	.zero		1


	//   ....[121]....
        /*08a4*/ 	.word	0x0000b040
        /*08a8*/ 	.word	0x00000000
        /*08ac*/ 	.word	0x00000000
        /*08b0*/ 	.short	0x010a
        /*08b2*/ 	.byte	0xff
	.zero		1


	//   ....[122]....
        /*08b4*/ 	.word	0x0000b0a0
        /*08b8*/ 	.word	0x00000000
        /*08bc*/ 	.word	0x000000e0
        /*08c0*/ 	.short	0x010a
        /*08c2*/ 	.byte	0xff
	.zero		1


	//   ....[123]....
        /*08c4*/ 	.word	0x0000b0f0
        /*08c8*/ 	.word	0x00000008
        /*08cc*/ 	.word	0x00000080
        /*08d0*/ 	.short	0x010a
        /*08d2*/ 	.byte	0xff
	.zero		1


	//   ....[124]....
        /*08d4*/ 	.word	0x0000b150
        /*08d8*/ 	.word	0x00000000
        /*08dc*/ 	.word	0x00000078
        /*08e0*/ 	.short	0x010a
        /*08e2*/ 	.byte	0xff
	.zero		1


	//   ....[125]....
        /*08e4*/ 	.word	0x0000b1b0
        /*08e8*/ 	.word	0x00000005
        /*08ec*/ 	.word	0x00000050
        /*08f0*/ 	.short	0x010a
        /*08f2*/ 	.byte	0xff
	.zero		1


	//   ....[126]....
        /*08f4*/ 	.word	0x0000b210
        /*08f8*/ 	.word	0x00000005
        /*08fc*/ 	.word	0x00000058
        /*0900*/ 	.short	0x010a
        /*0902*/ 	.byte	0xff
	.zero		1


	//   ....[127]....
        /*0904*/ 	.word	0x0000b270
        /*0908*/ 	.word	0x00000005
        /*090c*/ 	.word	0x00000060
        /*0910*/ 	.short	0x010a
        /*0912*/ 	.byte	0xff
	.zero		1


	//   ....[128]....
        /*0914*/ 	.word	0x0000b2d0
        /*0918*/ 	.word	0x00000005
        /*091c*/ 	.word	0x00000068
        /*0920*/ 	.short	0x010a
        /*0922*/ 	.byte	0xff
	.zero		1


	//   ....[129]....
        /*0924*/ 	.word	0x0000b330
        /*0928*/ 	.word	0x00000000
        /*092c*/ 	.word	0x00000050
        /*0930*/ 	.short	0x010a
        /*0932*/ 	.byte	0xff
	.zero		1


	//   ....[130]....
        /*0934*/ 	.word	0x0000b390
        /*0938*/ 	.word	0x00000000
        /*093c*/ 	.word	0x00000058
        /*0940*/ 	.short	0x010a
        /*0942*/ 	.byte	0xff
	.zero		1


	//   ....[131]....
        /*0944*/ 	.word	0x0000b3f0
        /*0948*/ 	.word	0x00000000
        /*094c*/ 	.word	0x00000060
        /*0950*/ 	.short	0x010a
        /*0952*/ 	.byte	0xff
	.zero		1


	//   ....[132]....
        /*0954*/ 	.word	0x0000b440
        /*0958*/ 	.word	0x00000003
        /*095c*/ 	.word	0x00000080
        /*0960*/ 	.short	0x010a
        /*0962*/ 	.byte	0xff
	.zero		1


	//   ....[133]....
        /*0964*/ 	.word	0x0000b4a0
        /*0968*/ 	.word	0x00000002
        /*096c*/ 	.word	0x00000030
        /*0970*/ 	.short	0x010a
        /*0972*/ 	.byte	0xff
	.zero		1


	//   ....[134]....
        /*0974*/ 	.word	0x0000b4f0
        /*0978*/ 	.word	0x00000063
        /*097c*/ 	.word	0x000000a0
        /*0980*/ 	.short	0x010a
        /*0982*/ 	.byte	0xff
	.zero		1


	//   ....[135]....
        /*0984*/ 	.word	0x0000b540
        /*0988*/ 	.word	0x00000003
        /*098c*/ 	.word	0x00000030
        /*0990*/ 	.short	0x010a
        /*0992*/ 	.byte	0xff
	.zero		1


	//   ....[136]....
        /*0994*/ 	.word	0x0000b590
        /*0998*/ 	.word	0x0000003e
        /*099c*/ 	.word	0x00000030
        /*09a0*/ 	.short	0x010a
        /*09a2*/ 	.byte	0xff
	.zero		1


	//   ....[137]....
        /*09a4*/ 	.word	0x0000b5e0
        /*09a8*/ 	.word	0x0000003e
        /*09ac*/ 	.word	0x00000030
        /*09b0*/ 	.short	0x010a
        /*09b2*/ 	.byte	0xff
	.zero		1


	//----- nvinfo : EIATTR_NUM_MBARRIERS
	.align		4
.L_47:
        /*09b4*/ 	.byte	0x03, 0x38
        /*09b6*/ 	.short	0x001d


	//----- nvinfo : EIATTR_EXIT_INSTR_OFFSETS
	.align		4
        /*09b8*/ 	.byte	0x04, 0x1c
        /*09ba*/ 	.short	(.L_49 - .L_48)


	//   ....[0]....
.L_48:
        /*09bc*/ 	.word	0x00003130


	//   ....[1]....
        /*09c0*/ 	.word	0x00003650


	//   ....[2]....
        /*09c4*/ 	.word	0x000036b0


	//   ....[3]....
        /*09c8*/ 	.word	0x000052e0


	//   ....[4]....
        /*09cc*/ 	.word	0x00006540


	//   ....[5]....
        /*09d0*/ 	.word	0x00006580


	//   ....[6]....
        /*09d4*/ 	.word	0x0000a900


	//   ....[7]....
        /*09d8*/ 	.word	0x0000a980


	//   ....[8]....
        /*09dc*/ 	.word	0x0000a9b0


	//   ....[9]....
        /*09e0*/ 	.word	0x0000aa30


	//----- nvinfo : EIATTR_MAX_THREADS
	.align		4
.L_49:
        /*09e4*/ 	.byte	0x04, 0x05
        /*09e6*/ 	.short	(.L_51 - .L_50)
.L_50:
        /*09e8*/ 	.word	0x00000100
        /*09ec*/ 	.word	0x00000001
        /*09f0*/ 	.word	0x00000001


	//----- nvinfo : EIATTR_CRS_STACK_SIZE
	.align		4
.L_51:
        /*09f4*/ 	.byte	0x04, 0x1e
        /*09f6*/ 	.short	(.L_53 - .L_52)
.L_52:
        /*09f8*/ 	.word	0x00000000


	//----- nvinfo : EIATTR_CBANK_PARAM_SIZE
	.align		4
.L_53:
        /*09fc*/ 	.byte	0x03, 0x19
        /*09fe*/ 	.short	0x0c00


	//----- nvinfo : EIATTR_PARAM_CBANK
	.align		4
        /*0a00*/ 	.byte	0x04, 0x0a
        /*0a02*/ 	.short	(.L_55 - .L_54)
	.align		4
.L_54:
        /*0a04*/ 	.word	index@(.nv.constant0._ZN7cutlass13device_kernelINS_4gemm6kernel13GemmUniversalIN4cute5tupleIJiiiiEEENS1_10collective13CollectiveMmaINS1_46MainloopSm100TmaUmmaWarpSpecializedBlockScaledILi3ELi2ELi2ENS5_IJNS4_1CILi8EEENSA_ILi1EEESC_EEEEENS5_IJNSA_ILi256EEENSA_ILi128EEESF_EEENS5_IJNS_12float_e5m2_tENS_13float_ue8m0_tEEEENS5_IJNS5_IJlSC_lEEENS4_6LayoutINS5_IJNS5_IJNS5_IJNSA_ILi32EEENSA_ILi4EEEEEEiEEESQ_NS5_IJSC_iEEEEEENS5_IJNS5_IJNS5_IJNSA_ILi16EEESO_EEEiEEENS5_IJNS5_IJNSA_ILi0EEESC_EEENSA_ILi512EEEEEENS5_IJSW_iEEEEEEEEEEESK_S13_NS4_8TiledMMAINS4_8MMA_AtomIJNS4_27SM100_MMA_MXF8F6F4_2x1SM_SSISI_SI_fSJ_Li256ELi128ELNS4_4UMMA5MajorE0ELS18_0ELNS17_7ScaleInE0ELS19_0EEEEEENSM_INS5_IJSC_SC_SC_EEENS5_IJSW_SW_SW_EEEEENS5_IJNS4_10UnderscoreES1F_S1F_EEEEENS5_IJNS4_18SM100_TMA_2SM_LOADES1I_EEENS5_IJNS4_14ComposedLayoutINS4_7SwizzleILi3ELi4ELi3EEENS4_18smem_ptr_flag_bitsILi8EEENSM_INS5_IJSB_SG_EEENS5_IJSG_SC_EEEEEEENSM_INS5_IJNS5_IJNS5_IJSP_SC_EEENS5_IJSN_SC_EEEEEESC_NS5_IJSO_NSA_ILi2EEEEEEEEENS5_IJNS5_IJNS5_IJSU_SY_EEESX_EEESW_NS5_IJSC_SY_EEEEEEEEEEEvNS4_8identityENS5_IJNS4_28SM100_TMA_2SM_LOAD_MULTICASTES26_EEES24_vS25_EENS_8epilogue10collective18CollectiveEpilogueINS29_23Sm100TmaWarpSpecializedILi4ELi2ELi32ELb1ELb0EEEJNS5_IJSG_SG_SF_EEENS5_IJNSM_ISG_SC_EENSM_ISN_SC_EEEEENS_10bfloat16_tESL_S2I_SL_NS29_6fusion15FusionCallbacksIS2D_NS2J_17LinearCombinationIS2I_fS2I_fLNS_15FloatRoundStyleE2EEES2E_S2H_JEEENS4_5SM1004TMEM4LOAD26SM100_TMEM_LOAD_32dp32b32xENS4_13SM90_TMA_LOADENS1K_INS1L_ILi2ELi4ELi3EEENS1N_ILi16EEENSM_INS5_IJSB_SN_EEES1U_EEEENS4_39AutoVectorizingCopyWithAssumedAlignmentILi128EEENS4_14SM90_TMA_STOREES2Y_S30_S30_EEEvvEEEEvNT_6ParamsE)
        /*0a08*/ 	.short	0x0380
        /*0a0a*/ 	.short	0x0c00


	//----- nvinfo : EIATTR_SW_WAR
	.align		4
.L_55:
        /*0a0c*/ 	.byte	0x04, 0x36
        /*0a0e*/ 	.short	(.L_57 - .L_56)
.L_56:
        /*0a10*/ 	.word	0x00000008
.L_57:


//--------------------- .nv.callgraph             --------------------------
	.section	.nv.callgraph,"",@"SHT_CUDA_CALLGRAPH"
	.align	4
	.sectionentsize	8
	.align		4
        /*0000*/ 	.word	0x00000000
	.align		4
        /*0004*/ 	.word	0xffffffff
	.align		4
        /*0008*/ 	.word	index@(_ZN7cutlass13device_kernelINS_4gemm6kernel13GemmUniversalIN4cute5tupleIJiiiiEEENS1_10collective13CollectiveMmaINS1_46MainloopSm100TmaUmmaWarpSpecializedBlockScaledILi3ELi2ELi2ENS5_IJNS4_1CILi8EEENSA_ILi1EEESC_EEEEENS5_IJNSA_ILi256EEENSA_ILi128EEESF_EEENS5_IJNS_12float_e5m2_tENS_13float_ue8m0_tEEEENS5_IJNS5_IJlSC_lEEENS4_6LayoutINS5_IJNS5_IJNS5_IJNSA_ILi32EEENSA_ILi4EEEEEEiEEESQ_NS5_IJSC_iEEEEEENS5_IJNS5_IJNS5_IJNSA_ILi16EEESO_EEEiEEENS5_IJNS5_IJNSA_ILi0EEESC_EEENSA_ILi512EEEEEENS5_IJSW_iEEEEEEEEEEESK_S13_NS4_8TiledMMAINS4_8MMA_AtomIJNS4_27SM100_MMA_MXF8F6F4_2x1SM_SSISI_SI_fSJ_Li256ELi128ELNS4_4UMMA5MajorE0ELS18_0ELNS17_7ScaleInE0ELS19_0EEEEEENSM_INS5_IJSC_SC_SC_EEENS5_IJSW_SW_SW_EEEEENS5_IJNS4_10UnderscoreES1F_S1F_EEEEENS5_IJNS4_18SM100_TMA_2SM_LOADES1I_EEENS5_IJNS4_14ComposedLayoutINS4_7SwizzleILi3ELi4ELi3EEENS4_18smem_ptr_flag_bitsILi8EEENSM_INS5_IJSB_SG_EEENS5_IJSG_SC_EEEEEEENSM_INS5_IJNS5_IJNS5_IJSP_SC_EEENS5_IJSN_SC_EEEEEESC_NS5_IJSO_NSA_ILi2EEEEEEEEENS5_IJNS5_IJNS5_IJSU_SY_EEESX_EEESW_NS5_IJSC_SY_EEEEEEEEEEEvNS4_8identityENS5_IJNS4_28SM100_TMA_2SM_LOAD_MULTICASTES26_EEES24_vS25_EENS_8epilogue10collective18CollectiveEpilogueINS29_23Sm100TmaWarpSpecializedILi4ELi2ELi32ELb1ELb0EEEJNS5_IJSG_SG_SF_EEENS5_IJNSM_ISG_SC_EENSM_ISN_SC_EEEEENS_10bfloat16_tESL_S2I_SL_NS29_6fusion15FusionCallbacksIS2D_NS2J_17LinearCombinationIS2I_fS2I_fLNS_15FloatRoundStyleE2EEES2E_S2H_JEEENS4_5SM1004TMEM4LOAD26SM100_TMEM_LOAD_32dp32b32xENS4_13SM90_TMA_LOADENS1K_INS1L_ILi2ELi4ELi3EEENS1N_ILi16EEENSM_INS5_IJSB_SN_EEES1U_EEEENS4_39AutoVectorizingCopyWithAssumedAlignmentILi128EEENS4_14SM90_TMA_STOREES2Y_S30_S30_EEEvvEEEEvNT_6ParamsE)
	.align		4
        /*000c*/ 	.word	index@(__assertfail)
	.align		4
        /*0010*/ 	.word	0x00000000
	.align		4
        /*0014*/ 	.word	0xfffffffe
	.align		4
        /*0018*/ 	.word	0x00000000
	.align		4
        /*001c*/ 	.word	0xfffffffd
	.align		4
        /*0020*/ 	.word	0x00000000
	.align		4
        /*0024*/ 	.word	0xfffffffc


//--------------------- .nv.constant4             --------------------------
	.section	.nv.constant4,"a",@progbits
	.align	8
	.align		8
.nv.constant4:
        /*0000*/ 	.dword	__assertfail
	.align		8
        /*0008*/ 	.dword	__unnamed_1
	.align		8
        /*0010*/ 	.dword	__unnamed_2
	.align		8
        /*0018*/ 	.dword	_ZN40_INTERNAL_4240cf2a_4_k_cu_bd067f57_195524cuda3std3__45__cpo5beginE
	.align		8
        /*0020*/ 	.dword	_ZN40_INTERNAL_4240cf2a_4_k_cu_bd067f57_195524cuda3std3__45__cpo3endE
	.align		8
        /*0028*/ 	.dword	_ZN40_INTERNAL_4240cf2a_4_k_cu_bd067f57_195524cuda3std3__45__cpo6cbeginE
	.align		8
        /*0030*/ 	.dword	_ZN40_INTERNAL_4240cf2a_4_k_cu_bd067f57_195524cuda3std3__45__cpo4cendE
	.align		8
        /*0038*/ 	.dword	_ZN40_INTERNAL_4240cf2a_4_k_cu_bd067f57_195524cuda3std3__442_GLOBAL__N__4240cf2a_4_k_cu_bd067f57_195526ignoreE
	.align		8
        /*0040*/ 	.dword	_ZN40_INTERNAL_4240cf2a_4_k_cu_bd067f57_195524cuda3std3__419piecewise_constructE
	.align		8
        /*0048*/ 	.dword	_ZN40_INTERNAL_4240cf2a_4_k_cu_bd067f57_195524cuda3std3__48in_placeE
	.align		8
        /*0050*/ 	.dword	_ZN40_INTERNAL_4240cf2a_4_k_cu_bd067f57_195524cuda3std6ranges3__45__cpo4swapE
	.align		8
        /*0058*/ 	.dword	_ZN40_INTERNAL_4240cf2a_4_k_cu_bd067f57_195524cuda3std6ranges3__45__cpo9iter_moveE
	.align		8
        /*0060*/ 	.dword	_ZN40_INTERNAL_4240cf2a_4_k_cu_bd067f57_195524cute7productE
	.align		8
        /*0068*/ 	.dword	_ZN40_INTERNAL_4240cf2a_4_k_cu_bd067f57_195524cute1_E
	.align		8
        /*0070*/ 	.dword	$str$25
	.align		8
        /*0078*/ 	.dword	$str$26
	.align		8
        /*0080*/ 	.dword	$str$27
	.align		8
        /*0088*/ 	.dword	$str$28


//--------------------- .text._ZN7cutlass13device_kernelINS_4gemm6kernel13GemmUniversalIN4cute5tupleIJiiiiEEENS1_10collective13CollectiveMmaINS1_46MainloopSm100TmaUmmaWarpSpecializedBlockScaledILi3ELi2ELi2ENS5_IJNS4_1CILi8EEENSA_ILi1EEESC_EEEEENS5_IJNSA_ILi256EEENSA_ILi128EEESF_EEENS5_IJNS_12float_e5m2_tENS_13float_ue8m0_tEEEENS5_IJNS5_IJlSC_lEEENS4_6LayoutINS5_IJNS5_IJNS5_IJNSA_ILi32EEENSA_ILi4EEEEEEiEEESQ_NS5_IJSC_iEEEEEENS5_IJNS5_IJNS5_IJNSA_ILi16EEESO_EEEiEEENS5_IJNS5_IJNSA_ILi0EEESC_EEENSA_ILi512EEEEEENS5_IJSW_iEEEEEEEEEEESK_S13_NS4_8TiledMMAINS4_8MMA_AtomIJNS4_27SM100_MMA_MXF8F6F4_2x1SM_SSISI_SI_fSJ_Li256ELi128ELNS4_4UMMA5MajorE0ELS18_0ELNS17_7ScaleInE0ELS19_0EEEEEENSM_INS5_IJSC_SC_SC_EEENS5_IJSW_SW_SW_EEEEENS5_IJNS4_10UnderscoreES1F_S1F_EEEEENS5_IJNS4_18SM100_TMA_2SM_LOADES1I_EEENS5_IJNS4_14ComposedLayoutINS4_7SwizzleILi3ELi4ELi3EEENS4_18smem_ptr_flag_bitsILi8EEENSM_INS5_IJSB_SG_EEENS5_IJSG_SC_EEEEEEENSM_INS5_IJNS5_IJNS5_IJSP_SC_EEENS5_IJSN_SC_EEEEEESC_NS5_IJSO_NSA_ILi2EEEEEEEEENS5_IJNS5_IJNS5_IJSU_SY_EEESX_EEESW_NS5_IJSC_SY_EEEEEEEEEEEvNS4_8identityENS5_IJNS4_28SM100_TMA_2SM_LOAD_MULTICASTES26_EEES24_vS25_EENS_8epilogue10collective18CollectiveEpilogueINS29_23Sm100TmaWarpSpecializedILi4ELi2ELi32ELb1ELb0EEEJNS5_IJSG_SG_SF_EEENS5_IJNSM_ISG_SC_EENSM_ISN_SC_EEEEENS_10bfloat16_tESL_S2I_SL_NS29_6fusion15FusionCallbacksIS2D_NS2J_17LinearCombinationIS2I_fS2I_fLNS_15FloatRoundStyleE2EEES2E_S2H_JEEENS4_5SM1004TMEM4LOAD26SM100_TMEM_LOAD_32dp32b32xENS4_13SM90_TMA_LOADENS1K_INS1L_ILi2ELi4ELi3EEENS1N_ILi16EEENSM_INS5_IJSB_SN_EEES1U_EEEENS4_39AutoVectorizingCopyWithAssumedAlignmentILi128EEENS4_14SM90_TMA_STOREES2Y_S30_S30_EEEvvEEEEvNT_6ParamsE --------------------------
	.section	.text._ZN7cutlass13device_kernelINS_4gemm6kernel13GemmUniversalIN4cute5tupleIJiiiiEEENS1_10collective13CollectiveMmaINS1_46MainloopSm100TmaUmmaWarpSpecializedBlockScaledILi3ELi2ELi2ENS5_IJNS4_1CILi8EEENSA_ILi1EEESC_EEEEENS5_IJNSA_ILi256EEENSA_ILi128EEESF_EEENS5_IJNS_12float_e5m2_tENS_13float_ue8m0_tEEEENS5_IJNS5_IJlSC_lEEENS4_6LayoutINS5_IJNS5_IJNS5_IJNSA_ILi32EEENSA_ILi4EEEEEEiEEESQ_NS5_IJSC_iEEEEEENS5_IJNS5_IJNS5_IJNSA_ILi16EEESO_EEEiEEENS5_IJNS5_IJNSA_ILi0EEESC_EEENSA_ILi512EEEEEENS5_IJSW_iEEEEEEEEEEESK_S13_NS4_8TiledMMAINS4_8MMA_AtomIJNS4_27SM100_MMA_MXF8F6F4_2x1SM_SSISI_SI_fSJ_Li256ELi128ELNS4_4UMMA5MajorE0ELS18_0ELNS17_7ScaleInE0ELS19_0EEEEEENSM_INS5_IJSC_SC_SC_EEENS5_IJSW_SW_SW_EEEEENS5_IJNS4_10UnderscoreES1F_S1F_EEEEENS5_IJNS4_18SM100_TMA_2SM_LOADES1I_EEENS5_IJNS4_14ComposedLayoutINS4_7SwizzleILi3ELi4ELi3EEENS4_18smem_ptr_flag_bitsILi8EEENSM_INS5_IJSB_SG_EEENS5_IJSG_SC_EEEEEEENSM_INS5_IJNS5_IJNS5_IJSP_SC_EEENS5_IJSN_SC_EEEEEESC_NS5_IJSO_NSA_ILi2EEEEEEEEENS5_IJNS5_IJNS5_IJSU_SY_EEESX_EEESW_NS5_IJSC_SY_EEEEEEEEEEEvNS4_8identityENS5_IJNS4_28SM100_TMA_2SM_LOAD_MULTICASTES26_EEES24_vS25_EENS_8epilogue10collective18CollectiveEpilogueINS29_23Sm100TmaWarpSpecializedILi4ELi2ELi32ELb1ELb0EEEJNS5_IJSG_SG_SF_EEENS5_IJNSM_ISG_SC_EENSM_ISN_SC_EEEEENS_10bfloat16_tESL_S2I_SL_NS29_6fusion15FusionCallbacksIS2D_NS2J_17LinearCombinationIS2I_fS2I_fLNS_15FloatRoundStyleE2EEES2E_S2H_JEEENS4_5SM1004TMEM4LOAD26SM100_TMEM_LOAD_32dp32b32xENS4_13SM90_TMA_LOADENS1K_INS1L_ILi2ELi4ELi3EEENS1N_ILi16EEENSM_INS5_IJSB_SN_EEES1U_EEEENS4_39AutoVectorizingCopyWithAssumedAlignmentILi128EEENS4_14SM90_TMA_STOREES2Y_S30_S30_EEEvvEEEEvNT_6ParamsE,"ax",@progbits
	.align	128
.text._ZN7cutlass13device_kernelINS_4gemm6kernel13GemmUniversalIN4cute5tupleIJiiiiEEENS1_10collective13CollectiveMmaINS1_46MainloopSm100TmaUmmaWarpSpecializedBlockScaledILi3ELi2ELi2ENS5_IJNS4_1CILi8EEENSA_ILi1EEESC_EEEEENS5_IJNSA_ILi256EEENSA_ILi128EEESF_EEENS5_IJNS_12float_e5m2_tENS_13float_ue8m0_tEEEENS5_IJNS5_IJlSC_lEEENS4_6LayoutINS5_IJNS5_IJNS5_IJNSA_ILi32EEENSA_ILi4EEEEEEiEEESQ_NS5_IJSC_iEEEEEENS5_IJNS5_IJNS5_IJNSA_ILi16EEESO_EEEiEEENS5_IJNS5_IJNSA_ILi0EEESC_EEENSA_ILi512EEEEEENS5_IJSW_iEEEEEEEEEEESK_S13_NS4_8TiledMMAINS4_8MMA_AtomIJNS4_27SM100_MMA_MXF8F6F4_2x1SM_SSISI_SI_fSJ_Li256ELi128ELNS4_4UMMA5MajorE0ELS18_0ELNS17_7ScaleInE0ELS19_0EEEEEENSM_INS5_IJSC_SC_SC_EEENS5_IJSW_SW_SW_EEEEENS5_IJNS4_10UnderscoreES1F_S1F_EEEEENS5_IJNS4_18SM100_TMA_2SM_LOADES1I_EEENS5_IJNS4_14ComposedLayoutINS4_7SwizzleILi3ELi4ELi3EEENS4_18smem_ptr_flag_bitsILi8EEENSM_INS5_IJSB_SG_EEENS5_IJSG_SC_EEEEEEENSM_INS5_IJNS5_IJNS5_IJSP_SC_EEENS5_IJSN_SC_EEEEEESC_NS5_IJSO_NSA_ILi2EEEEEEEEENS5_IJNS5_IJNS5_IJSU_SY_EEESX_EEESW_NS5_IJSC_SY_EEEEEEEEEEEvNS4_8identityENS5_IJNS4_28SM100_TMA_2SM_LOAD_MULTICASTES26_EEES24_vS25_EENS_8epilogue10collective18CollectiveEpilogueINS29_23Sm100TmaWarpSpecializedILi4ELi2ELi32ELb1ELb0EEEJNS5_IJSG_SG_SF_EEENS5_IJNSM_ISG_SC_EENSM_ISN_SC_EEEEENS_10bfloat16_tESL_S2I_SL_NS29_6fusion15FusionCallbacksIS2D_NS2J_17LinearCombinationIS2I_fS2I_fLNS_15FloatRoundStyleE2EEES2E_S2H_JEEENS4_5SM1004TMEM4LOAD26SM100_TMEM_LOAD_32dp32b32xENS4_13SM90_TMA_LOADENS1K_INS1L_ILi2ELi4ELi3EEENS1N_ILi16EEENSM_INS5_IJSB_SN_EEES1U_EEEENS4_39AutoVectorizingCopyWithAssumedAlignmentILi128EEENS4_14SM90_TMA_STOREES2Y_S30_S30_EEEvvEEEEvNT_6ParamsE:
        .type           _ZN7cutlass13device_kernelINS_4gemm6kernel13GemmUniversalIN4cute5tupleIJiiiiEEENS1_10collective13CollectiveMmaINS1_46MainloopSm100TmaUmmaWarpSpecializedBlockScaledILi3ELi2ELi2ENS5_IJNS4_1CILi8EEENSA_ILi1EEESC_EEEEENS5_IJNSA_ILi256EEENSA_ILi128EEESF_EEENS5_IJNS_12float_e5m2_tENS_13float_ue8m0_tEEEENS5_IJNS5_IJlSC_lEEENS4_6LayoutINS5_IJNS5_IJNS5_IJNSA_ILi32EEENSA_ILi4EEEEEEiEEESQ_NS5_IJSC_iEEEEEENS5_IJNS5_IJNS5_IJNSA_ILi16EEESO_EEEiEEENS5_IJNS5_IJNSA_ILi0EEESC_EEENSA_ILi512EEEEEENS5_IJSW_iEEEEEEEEEEESK_S13_NS4_8TiledMMAINS4_8MMA_AtomIJNS4_27SM100_MMA_MXF8F6F4_2x1SM_SSISI_SI_fSJ_Li256ELi128ELNS4_4UMMA5MajorE0ELS18_0ELNS17_7ScaleInE0ELS19_0EEEEEENSM_INS5_IJSC_SC_SC_EEENS5_IJSW_SW_SW_EEEEENS5_IJNS4_10UnderscoreES1F_S1F_EEEEENS5_IJNS4_18SM100_TMA_2SM_LOADES1I_EEENS5_IJNS4_14ComposedLayoutINS4_7SwizzleILi3ELi4ELi3EEENS4_18smem_ptr_flag_bitsILi8EEENSM_INS5_IJSB_SG_EEENS5_IJSG_SC_EEEEEEENSM_INS5_IJNS5_IJNS5_IJSP_SC_EEENS5_IJSN_SC_EEEEEESC_NS5_IJSO_NSA_ILi2EEEEEEEEENS5_IJNS5_IJNS5_IJSU_SY_EEESX_EEESW_NS5_IJSC_SY_EEEEEEEEEEEvNS4_8identityENS5_IJNS4_28SM100_TMA_2SM_LOAD_MULTICASTES26_EEES24_vS25_EENS_8epilogue10collective18CollectiveEpilogueINS29_23Sm100TmaWarpSpecializedILi4ELi2ELi32ELb1ELb0EEEJNS5_IJSG_SG_SF_EEENS5_IJNSM_ISG_SC_EENSM_ISN_SC_EEEEENS_10bfloat16_tESL_S2I_SL_NS29_6fusion15FusionCallbacksIS2D_NS2J_17LinearCombinationIS2I_fS2I_fLNS_15FloatRoundStyleE2EEES2E_S2H_JEEENS4_5SM1004TMEM4LOAD26SM100_TMEM_LOAD_32dp32b32xENS4_13SM90_TMA_LOADENS1K_INS1L_ILi2ELi4ELi3EEENS1N_ILi16EEENSM_INS5_IJSB_SN_EEES1U_EEEENS4_39AutoVectorizingCopyWithAssumedAlignmentILi128EEENS4_14SM90_TMA_STOREES2Y_S30_S30_EEEvvEEEEvNT_6ParamsE,@function
        .size           _ZN7cutlass13device_kernelINS_4gemm6kernel13GemmUniversalIN4cute5tupleIJiiiiEEENS1_10collective13CollectiveMmaINS1_46MainloopSm100TmaUmmaWarpSpecializedBlockScaledILi3ELi2ELi2ENS5_IJNS4_1CILi8EEENSA_ILi1EEESC_EEEEENS5_IJNSA_ILi256EEENSA_ILi128EEESF_EEENS5_IJNS_12float_e5m2_tENS_13float_ue8m0_tEEEENS5_IJNS5_IJlSC_lEEENS4_6LayoutINS5_IJNS5_IJNS5_IJNSA_ILi32EEENSA_ILi4EEEEEEiEEESQ_NS5_IJSC_iEEEEEENS5_IJNS5_IJNS5_IJNSA_ILi16EEESO_EEEiEEENS5_IJNS5_IJNSA_ILi0EEESC_EEENSA_ILi512EEEEEENS5_IJSW_iEEEEEEEEEEESK_S13_NS4_8TiledMMAINS4_8MMA_AtomIJNS4_27SM100_MMA_MXF8F6F4_2x1SM_SSISI_SI_fSJ_Li256ELi128ELNS4_4UMMA5MajorE0ELS18_0ELNS17_7ScaleInE0ELS19_0EEEEEENSM_INS5_IJSC_SC_SC_EEENS5_IJSW_SW_SW_EEEEENS5_IJNS4_10UnderscoreES1F_S1F_EEEEENS5_IJNS4_18SM100_TMA_2SM_LOADES1I_EEENS5_IJNS4_14ComposedLayoutINS4_7SwizzleILi3ELi4ELi3EEENS4_18smem_ptr_flag_bitsILi8EEENSM_INS5_IJSB_SG_EEENS5_IJSG_SC_EEEEEEENSM_INS5_IJNS5_IJNS5_IJSP_SC_EEENS5_IJSN_SC_EEEEEESC_NS5_IJSO_NSA_ILi2EEEEEEEEENS5_IJNS5_IJNS5_IJSU_SY_EEESX_EEESW_NS5_IJSC_SY_EEEEEEEEEEEvNS4_8identityENS5_IJNS4_28SM100_TMA_2SM_LOAD_MULTICASTES26_EEES24_vS25_EENS_8epilogue10collective18CollectiveEpilogueINS29_23Sm100TmaWarpSpecializedILi4ELi2ELi32ELb1ELb0EEEJNS5_IJSG_SG_SF_EEENS5_IJNSM_ISG_SC_EENSM_ISN_SC_EEEEENS_10bfloat16_tESL_S2I_SL_NS29_6fusion15FusionCallbacksIS2D_NS2J_17LinearCombinationIS2I_fS2I_fLNS_15FloatRoundStyleE2EEES2E_S2H_JEEENS4_5SM1004TMEM4LOAD26SM100_TMEM_LOAD_32dp32b32xENS4_13SM90_TMA_LOADENS1K_INS1L_ILi2ELi4ELi3EEENS1N_ILi16EEENSM_INS5_IJSB_SN_EEES1U_EEEENS4_39AutoVectorizingCopyWithAssumedAlignmentILi128EEENS4_14SM90_TMA_STOREES2Y_S30_S30_EEEvvEEEEvNT_6ParamsE,(.L_x_192 - _ZN7cutlass13device_kernelINS_4gemm6kernel13GemmUniversalIN4cute5tupleIJiiiiEEENS1_10collective13CollectiveMmaINS1_46MainloopSm100TmaUmmaWarpSpecializedBlockScaledILi3ELi2ELi2ENS5_IJNS4_1CILi8EEENSA_ILi1EEESC_EEEEENS5_IJNSA_ILi256EEENSA_ILi128EEESF_EEENS5_IJNS_12float_e5m2_tENS_13float_ue8m0_tEEEENS5_IJNS5_IJlSC_lEEENS4_6LayoutINS5_IJNS5_IJNS5_IJNSA_ILi32EEENSA_ILi4EEEEEEiEEESQ_NS5_IJSC_iEEEEEENS5_IJNS5_IJNS5_IJNSA_ILi16EEESO_EEEiEEENS5_IJNS5_IJNSA_ILi0EEESC_EEENSA_ILi512EEEEEENS5_IJSW_iEEEEEEEEEEESK_S13_NS4_8TiledMMAINS4_8MMA_AtomIJNS4_27SM100_MMA_MXF8F6F4_2x1SM_SSISI_SI_fSJ_Li256ELi128ELNS4_4UMMA5MajorE0ELS18_0ELNS17_7ScaleInE0ELS19_0EEEEEENSM_INS5_IJSC_SC_SC_EEENS5_IJSW_SW_SW_EEEEENS5_IJNS4_10UnderscoreES1F_S1F_EEEEENS5_IJNS4_18SM100_TMA_2SM_LOADES1I_EEENS5_IJNS4_14ComposedLayoutINS4_7SwizzleILi3ELi4ELi3EEENS4_18smem_ptr_flag_bitsILi8EEENSM_INS5_IJSB_SG_EEENS5_IJSG_SC_EEEEEEENSM_INS5_IJNS5_IJNS5_IJSP_SC_EEENS5_IJSN_SC_EEEEEESC_NS5_IJSO_NSA_ILi2EEEEEEEEENS5_IJNS5_IJNS5_IJSU_SY_EEESX_EEESW_NS5_IJSC_SY_EEEEEEEEEEEvNS4_8identityENS5_IJNS4_28SM100_TMA_2SM_LOAD_MULTICASTES26_EEES24_vS25_EENS_8epilogue10collective18CollectiveEpilogueINS29_23Sm100TmaWarpSpecializedILi4ELi2ELi32ELb1ELb0EEEJNS5_IJSG_SG_SF_EEENS5_IJNSM_ISG_SC_EENSM_ISN_SC_EEEEENS_10bfloat16_tESL_S2I_SL_NS29_6fusion15FusionCallbacksIS2D_NS2J_17LinearCombinationIS2I_fS2I_fLNS_15FloatRoundStyleE2EEES2E_S2H_JEEENS4_5SM1004TMEM4LOAD26SM100_TMEM_LOAD_32dp32b32xENS4_13SM90_TMA_LOADENS1K_INS1L_ILi2ELi4ELi3EEENS1N_ILi16EEENSM_INS5_IJSB_SN_EEES1U_EEEENS4_39AutoVectorizingCopyWithAssumedAlignmentILi128EEENS4_14SM90_TMA_STOREES2Y_S30_S30_EEEvvEEEEvNT_6ParamsE)
        .other          _ZN7cutlass13device_kernelINS_4gemm6kernel13GemmUniversalIN4cute5tupleIJiiiiEEENS1_10collective13CollectiveMmaINS1_46MainloopSm100TmaUmmaWarpSpecializedBlockScaledILi3ELi2ELi2ENS5_IJNS4_1CILi8EEENSA_ILi1EEESC_EEEEENS5_IJNSA_ILi256EEENSA_ILi128EEESF_EEENS5_IJNS_12float_e5m2_tENS_13float_ue8m0_tEEEENS5_IJNS5_IJlSC_lEEENS4_6LayoutINS5_IJNS5_IJNS5_IJNSA_ILi32EEENSA_ILi4EEEEEEiEEESQ_NS5_IJSC_iEEEEEENS5_IJNS5_IJNS5_IJNSA_ILi16EEESO_EEEiEEENS5_IJNS5_IJNSA_ILi0EEESC_EEENSA_ILi512EEEEEENS5_IJSW_iEEEEEEEEEEESK_S13_NS4_8TiledMMAINS4_8MMA_AtomIJNS4_27SM100_MMA_MXF8F6F4_2x1SM_SSISI_SI_fSJ_Li256ELi128ELNS4_4UMMA5MajorE0ELS18_0ELNS17_7ScaleInE0ELS19_0EEEEEENSM_INS5_IJSC_SC_SC_EEENS5_IJSW_SW_SW_EEEEENS5_IJNS4_10UnderscoreES1F_S1F_EEEEENS5_IJNS4_18SM100_TMA_2SM_LOADES1I_EEENS5_IJNS4_14ComposedLayoutINS4_7SwizzleILi3ELi4ELi3EEENS4_18smem_ptr_flag_bitsILi8EEENSM_INS5_IJSB_SG_EEENS5_IJSG_SC_EEEEEEENSM_INS5_IJNS5_IJNS5_IJSP_SC_EEENS5_IJSN_SC_EEEEEESC_NS5_IJSO_NSA_ILi2EEEEEEEEENS5_IJNS5_IJNS5_IJSU_SY_EEESX_EEESW_NS5_IJSC_SY_EEEEEEEEEEEvNS4_8identityENS5_IJNS4_28SM100_TMA_2SM_LOAD_MULTICASTES26_EEES24_vS25_EENS_8epilogue10collective18CollectiveEpilogueINS29_23Sm100TmaWarpSpecializedILi4ELi2ELi32ELb1ELb0EEEJNS5_IJSG_SG_SF_EEENS5_IJNSM_ISG_SC_EENSM_ISN_SC_EEEEENS_10bfloat16_tESL_S2I_SL_NS29_6fusion15FusionCallbacksIS2D_NS2J_17LinearCombinationIS2I_fS2I_fLNS_15FloatRoundStyleE2EEES2E_S2H_JEEENS4_5SM1004TMEM4LOAD26SM100_TMEM_LOAD_32dp32b32xENS4_13SM90_TMA_LOADENS1K_INS1L_ILi2ELi4ELi3EEENS1N_ILi16EEENSM_INS5_IJSB_SN_EEES1U_EEEENS4_39AutoVectorizingCopyWithAssumedAlignmentILi128EEENS4_14SM90_TMA_STOREES2Y_S30_S30_EEEvvEEEEvNT_6ParamsE,@"STO_CUDA_ENTRY STV_DEFAULT"
_ZN7cutlass13device_kernelINS_4gemm6kernel13GemmUniversalIN4cute5tupleIJiiiiEEENS1_10collective13CollectiveMmaINS1_46MainloopSm100TmaUmmaWarpSpecializedBlockScaledILi3ELi2ELi2ENS5_IJNS4_1CILi8EEENSA_ILi1EEESC_EEEEENS5_IJNSA_ILi256EEENSA_ILi128EEESF_EEENS5_IJNS_12float_e5m2_tENS_13float_ue8m0_tEEEENS5_IJNS5_IJlSC_lEEENS4_6LayoutINS5_IJNS5_IJNS5_IJNSA_ILi32EEENSA_ILi4EEEEEEiEEESQ_NS5_IJSC_iEEEEEENS5_IJNS5_IJNS5_IJNSA_ILi16EEESO_EEEiEEENS5_IJNS5_IJNSA_ILi0EEESC_EEENSA_ILi512EEEEEENS5_IJSW_iEEEEEEEEEEESK_S13_NS4_8TiledMMAINS4_8MMA_AtomIJNS4_27SM100_MMA_MXF8F6F4_2x1SM_SSISI_SI_fSJ_Li256ELi128ELNS4_4UMMA5MajorE0ELS18_0ELNS17_7ScaleInE0ELS19_0EEEEEENSM_INS5_IJSC_SC_SC_EEENS5_IJSW_SW_SW_EEEEENS5_IJNS4_10UnderscoreES1F_S1F_EEEEENS5_IJNS4_18SM100_TMA_2SM_LOADES1I_EEENS5_IJNS4_14ComposedLayoutINS4_7SwizzleILi3ELi4ELi3EEENS4_18smem_ptr_flag_bitsILi8EEENSM_INS5_IJSB_SG_EEENS5_IJSG_SC_EEEEEEENSM_INS5_IJNS5_IJNS5_IJSP_SC_EEENS5_IJSN_SC_EEEEEESC_NS5_IJSO_NSA_ILi2EEEEEEEEENS5_IJNS5_IJNS5_IJSU_SY_EEESX_EEESW_NS5_IJSC_SY_EEEEEEEEEEEvNS4_8identityENS5_IJNS4_28SM100_TMA_2SM_LOAD_MULTICASTES26_EEES24_vS25_EENS_8epilogue10collective18CollectiveEpilogueINS29_23Sm100TmaWarpSpecializedILi4ELi2ELi32ELb1ELb0EEEJNS5_IJSG_SG_SF_EEENS5_IJNSM_ISG_SC_EENSM_ISN_SC_EEEEENS_10bfloat16_tESL_S2I_SL_NS29_6fusion15FusionCallbacksIS2D_NS2J_17LinearCombinationIS2I_fS2I_fLNS_15FloatRoundStyleE2EEES2E_S2H_JEEENS4_5SM1004TMEM4LOAD26SM100_TMEM_LOAD_32dp32b32xENS4_13SM90_TMA_LOADENS1K_INS1L_ILi2ELi4ELi3EEENS1N_ILi16EEENSM_INS5_IJSB_SN_EEES1U_EEEENS4_39AutoVectorizingCopyWithAssumedAlignmentILi128EEENS4_14SM90_TMA_STOREES2Y_S30_S30_EEEvvEEEEvNT_6ParamsE:
[----:B------:R-:W1:Y:S01]  /*0000*/  LDC R1, c[0x0][0x37c] ;  /* 0x0000df00ff017b82 */ /* 0x000e620000000800 */
[----:B------:R-:W2:Y:S01]  /*0010*/  S2R R96, SR_TID.X ;  /* 0x0000000000607919 */ /* 0x000ea20000002100 */
[----:B------:R-:W3:Y:S06]  /*0020*/  LDCU.64 UR12, c[0x0][0xc90] ;  /* 0x00019200ff0c77ac */ /* 0x000eec0008000a00 */
[----:B------:R-:W4:Y:S01]  /*0030*/  S2UR UR4, SR_CgaCtaId ;  /* 0x00000000000479c3 */ /* 0x000f220000008800 */
[----:B------:R-:W-:Y:S02]  /*0040*/  PRMT R80, RZ, 0x7610, R80 ;  /* 0x00007610ff507816 */ /* 0x000fe40000000050 */
[----:B------:R-:W-:Y:S01]  /*0050*/  ELECT P1, URZ, PT ;  /* 0x0000000000ff782f */ /* 0x000fe20003820000 */
[----:B---3--:R-:W-:-:S04]  /*0060*/  UISETP.NE.U32.AND UP0, UPT, UR12, URZ, UPT ;  /* 0x000000ff0c00728c */ /* 0x008fc8000bf05070 */
[----:B------:R-:W-:Y:S01]  /*0070*/  UISETP.NE.AND.EX UP0, UPT, UR13, URZ, UPT, UP0 ;  /* 0x000000ff0d00728c */ /* 0x000fe2000bf05300 */
[----:B----4-:R-:W-:Y:S01]  /*0080*/  IMAD.U32 R84, RZ, RZ, UR4 ;  /* 0x00000004ff547e24 */ /* 0x010fe2000f8e00ff */
[----:B------:R-:W-:Y:S02]  /*0090*/  ULOP3.LUT UR5, UR4, 0x1, URZ, 0xc0, !UPT ;  /* 0x0000000104057892 */ /* 0x000fe4000f8ec0ff */
[----:B------:R-:W-:Y:S01]  /*00a0*/  ULOP3.LUT UR4, UR4, 0x1, URZ, 0x3c, !UPT ;  /* 0x0000000104047892 */ /* 0x000fe2000f8e3cff */
[----:B--2---:R-:W-:-:S03]  /*00b0*/  SHF.R.U32.HI R81, RZ, 0x5, R96 ;  /* 0x00000005ff517819 */ /* 0x004fc60000011660 */
[----:B------:R-:W-:Y:S02]  /*00c0*/  IMAD.U32 R4, RZ, RZ, UR5 ;  /* 0x00000005ff047e24 */ /* 0x000fe4000f8e00ff */
[----:B------:R-:W-:Y:S01]  /*00d0*/  IMAD.U32 R3, RZ, RZ, UR4 ;  /* 0x00000004ff037e24 */ /* 0x000fe2000f8e00ff */
[----:B------:R-:W2:Y:S02]  /*00e0*/  SHFL.IDX PT, R0, R81, RZ, 0x1f ;  /* 0x00001fff51007589 */ /* 0x000ea400000e0000 */
[----:B--2---:R-:W-:Y:S01]  /*00f0*/  R2UR UR20, R0 ;  /* 0x00000000001472ca */ /* 0x004fe200000e0000 */
[----:B-1----:R-:W-:-:S14]  /*0100*/  BRA.U UP0, `(.L_x_0) ;  /* 0x0000000100307547 */ /* 0x002fdc000b800000 */
[----:B------:R-:W1:Y:S02]  /*0110*/  LDCU.64 UR4, c[0x0][0xc88] ;  /* 0x00019100ff0477ac */ /* 0x000e640008000a00 */
[----:B-1----:R-:W-:-:S04]  /*0120*/  UISETP.NE.U32.AND UP0, UPT, UR4, URZ, UPT ;  /* 0x000000ff0400728c */ /* 0x002fc8000bf05070 */
[----:B------:R-:W-:-:S09]  /*0130*/  UISETP.NE.AND.EX UP0, UPT, UR5, URZ, UPT, UP0 ;  /* 0x000000ff0500728c */ /* 0x000fd2000bf05300 */
[----:B------:R-:W-:Y:S05]  /*0140*/  BRA.U !UP0, `(.L_x_1) ;  /* 0x0000000108147547 */ /* 0x000fea000b800000 */
[----:B------:R-:W1:Y:S01]  /*0150*/  LDC.64 R6, c[0x0][0xc88] ;  /* 0x00032200ff067b82 */ /* 0x000e620000000a00 */
[----:B------:R-:W1:Y:S02]  /*0160*/  LDCU.64 UR4, c[0x0][0x358] ;  /* 0x00006b00ff0477ac */ /* 0x000e640008000a00 */
[----:B-1----:R1:W5:Y:S01]  /*0170*/  LDG.E R41, desc[UR4][R6.64] ;  /* 0x0000000406297981 */ /* 0x002362000c1e1900 */
[----:B------:R-:W-:Y:S01]  /*0180*/  HFMA2 R80, -RZ, RZ, 0, 5.9604644775390625e-08 ;  /* 0x00000001ff507431 */ /* 0x000fe200000001ff */
[----:B------:R-:W-:Y:S05]  /*0190*/  BRA `(.L_x_0) ;  /* 0x00000000000c7947 */ /* 0x000fea0003800000 */
.L_x_1:
[----:B------:R-:W1:Y:S01]  /*01a0*/  LDCU UR4, c[0x0][0xc80] ;  /* 0x00019000ff0477ac */ /* 0x000e620008000800 */
[----:B------:R-:W-:Y:S01]  /*01b0*/  HFMA2 R80, -RZ, RZ, 0, 5.9604644775390625e-08 ;  /* 0x00000001ff507431 */ /* 0x000fe200000001ff */
[----:B-1----:R-:W-:-:S07]  /*01c0*/  MOV R41, UR4 ;  /* 0x0000000400297c02 */ /* 0x002fce0008000f00 */
.L_x_0:
[----:B------:R-:W2:Y:S02]  /*01d0*/  LDCU.64 UR4, c[0x0][0xcb0] ;  /* 0x00019600ff0477ac */ /* 0x000ea40008000a00 */
[----:B--2---:R-:W-:-:S04]  /*01e0*/  UISETP.NE.U32.AND UP0, UPT, UR4, URZ, UPT ;  /* 0x000000ff0400728c */ /* 0x004fc8000bf05070 */
[----:B------:R-:W-:-:S09]  /*01f0*/  UISETP.NE.AND.EX UP0, UPT, UR5, URZ, UPT, UP0 ;  /* 0x000000ff0500728c */ /* 0x000fd2000bf05300 */
[----:B------:R-:W-:Y:S05]  /*0200*/  BRA.U UP0, `(.L_x_2) ;  /* 0x0000000100287547 */ /* 0x000fea000b800000 */
[----:B------:R-:W2:Y:S02]  /*0210*/  LDCU.64 UR4, c[0x0][0xca8] ;  /* 0x00019500ff0477ac */ /* 0x000ea40008000a00 */
[----:B--2---:R-:W-:-:S04]  /*0220*/  UISETP.NE.U32.AND UP0, UPT, UR4, URZ, UPT ;  /* 0x000000ff0400728c */ /* 0x004fc8000bf05070 */
[----:B------:R-:W-:-:S09]  /*0230*/  UISETP.NE.AND.EX UP0, UPT, UR5, URZ, UPT, UP0 ;  /* 0x000000ff0500728c */ /* 0x000fd2000bf05300 */
[----:B------:R-:W-:Y:S05]  /*0240*/  BRA.U !UP0, `(.L_x_3) ;  /* 0x0000000108107547 */ /* 0x000fea000b800000 */
[----:B------:R-:W2:Y:S01]  /*0250*/  LDC.64 R38, c[0x0][0xca8] ;  /* 0x00032a00ff267b82 */ /* 0x000ea20000000a00 */
[----:B------:R-:W2:Y:S02]  /*0260*/  LDCU.64 UR4, c[0x0][0x358] ;  /* 0x00006b00ff0477ac */ /* 0x000ea40008000a00 */
[----:B--2---:R2:W5:Y:S01]  /*0270*/  LDG.E R38, desc[UR4][R38.64] ;  /* 0x0000000426267981 */ /* 0x004562000c1e1900 */
[----:B------:R-:W-:Y:S05]  /*0280*/  BRA `(.L_x_2) ;  /* 0x0000000000087947 */ /* 0x000fea0003800000 */
.L_x_3:
[----:B------:R-:W2:Y:S02]  /*0290*/  LDCU UR4, c[0x0][0xca0] ;  /* 0x00019400ff0477ac */ /* 0x000ea40008000800 */
[----:B--2---:R-:W-:Y:S02]  /*02a0*/  MOV R38, UR4 ;  /* 0x0000000400267c02 */ /* 0x004fe40008000f00 */
.L_x_2:
[----:B------:R-:W-:Y:S01]  /*02b0*/  IMAD.U32 R0, RZ, RZ, UR20 ;  /* 0x00000014ff007e24 */ /* 0x000fe2000f8e00ff */
[----:B------:R-:W-:Y:S04]  /*02c0*/  BSSY.RECONVERGENT B0, `(.L_x_4) ;  /* 0x0000012000007945 */ /* 0x000fe80003800200 */
[C---:B------:R-:W-:Y:S02]  /*02d0*/  ISETP.NE.OR P2, PT, R0.reuse, 0x1, !P1 ;  /* 0x000000010000780c */ /* 0x040fe40004f45670 */
[----:B------:R-:W-:-:S11]  /*02e0*/  ISETP.NE.OR P0, PT, R0, 0x3, !P1 ;  /* 0x000000030000780c */ /* 0x000fd60004f05670 */
[----:B------:R-:W-:Y:S05]  /*02f0*/  @P2 BRA `(.L_x_5) ;  /* 0x0000000000382947 */ /* 0x000fea0003800000 */
[----:B------:R-:W3:Y:S02]  /*0300*/  LDCU.64 UR4, c[0x0][0x348] ;  /* 0x00006900ff0477ac */ /* 0x000ee40008000a00 */
[----:B---3--:R-:W-:Y:S02]  /*0310*/  UIADD3 UR10, UP3, UPT, UR4, 0x80, URZ ;  /* 0x00000080040a7890 */ /* 0x008fe4000ff7e0ff */
[----:B------:R-:W-:Y:S02]  /*0320*/  UIADD3 UR8, UP2, UPT, UR4, 0x180, URZ ;  /* 0x0000018004087890 */ /* 0x000fe4000ff5e0ff */
[----:B------:R-:W-:Y:S02]  /*0330*/  UIADD3 UR6, UP1, UPT, UR4, 0x280, URZ ;  /* 0x0000028004067890 */ /* 0x000fe4000ff3e0ff */
[----:B------:R-:W-:Y:S02]  /*0340*/  UIADD3 UR4, UP0, UPT, UR4, 0x380, URZ ;  /* 0x0000038004047890 */ /* 0x000fe4000ff1e0ff */
[----:B------:R-:W-:-:S02]  /*0350*/  UIADD3.X UR11, UPT, UPT, URZ, UR5, URZ, UP3, !UPT ;  /* 0x00000005ff0b7290 */ /* 0x000fc40009ffe4ff */
[----:B------:R-:W-:Y:S02]  /*0360*/  UIADD3.X UR9, UPT, UPT, URZ, UR5, URZ, UP2, !UPT ;  /* 0x00000005ff097290 */ /* 0x000fe400097fe4ff */
[----:B------:R-:W-:Y:S02]  /*0370*/  UIADD3.X UR7, UPT, UPT, URZ, UR5, URZ, UP1, !UPT ;  /* 0x00000005ff077290 */ /* 0x000fe40008ffe4ff */
[----:B------:R-:W-:-:S03]  /*0380*/  UIADD3.X UR5, UPT, UPT, URZ, UR5, URZ, UP0, !UPT ;  /* 0x00000005ff057290 */ /* 0x000fc600087fe4ff */
[----:B------:R3:W-:Y:S02]  /*0390*/  UTMACCTL.PF [UR10] ;  /* 0x000000000a0079b9 */ /* 0x0007e40008040000 */
[----:B------:R3:W-:Y:S02]  /*03a0*/  UTMACCTL.PF [UR8] ;  /* 0x00000000080079b9 */ /* 0x0007e40008040000 */
[----:B------:R3:W-:Y:S02]  /*03b0*/  UTMACCTL.PF [UR6] ;  /* 0x00000000060079b9 */ /* 0x0007e40008040000 */
[----:B------:R3:W-:Y:S02]  /*03c0*/  UTMACCTL.PF [UR4] ;  /* 0x00000000040079b9 */ /* 0x0007e40008040000 */
[----:B---3--:R-:W-:Y:S01]  /*03d0*/  NOP ;  /* 0x0000000000007918 */ /* 0x008fe20000000000 */
.L_x_5:
[----:B------:R-:W-:Y:S05]  /*03e0*/  BSYNC.RECONVERGENT B0 ;  /* 0x0000000000007941 */ /* 0x000fea0003800200 */
.L_x_4:
[----:B------:R-:W-:Y:S04]  /*03f0*/  BSSY.RECONVERGENT B0, `(.L_x_6) ;  /* 0x000000a000007945 */ /* 0x000fe80003800200 */
[----:B------:R-:W-:Y:S05]  /*0400*/  @P0 BRA `(.L_x_7) ;  /* 0x0000000000200947 */ /* 0x000fea0003800000 */
[----:B------:R-:W3:Y:S02]  /*0410*/  LDCU.64 UR4, c[0x0][0x348] ;  /* 0x00006900ff0477ac */ /* 0x000ee40008000a00 */
[----:B---3--:R-:W-:Y:S02]  /*0420*/  UIADD3 UR6, UP1, UPT, UR4, 0x980, URZ ;  /* 0x0000098004067890 */ /* 0x008fe4000ff3e0ff */
[----:B------:R-:W-:Y:S02]  /*0430*/  UIADD3 UR4, UP0, UPT, UR4, 0xa80, URZ ;  /* 0x00000a8004047890 */ /* 0x000fe4000ff1e0ff */
[----:B------:R-:W-:Y:S02]  /*0440*/  UIADD3.X UR7, UPT, UPT, URZ, UR5, URZ, UP1, !UPT ;  /* 0x00000005ff077290 */ /* 0x000fe40008ffe4ff */
[----:B------:R-:W-:-:S07]  /*0450*/  UIADD3.X UR5, UPT, UPT, URZ, UR5, URZ, UP0, !UPT ;  /* 0x00000005ff057290 */ /* 0x000fce00087fe4ff */
[----:B------:R3:W-:Y:S02]  /*0460*/  UTMACCTL.PF [UR6] ;  /* 0x00000000060079b9 */ /* 0x0007e40008040000 */
[----:B------:R3:W-:Y:S02]  /*0470*/  UTMACCTL.PF [UR4] ;  /* 0x00000000040079b9 */ /* 0x0007e40008040000 */
[----:B---3--:R-:W-:Y:S01]  /*0480*/  NOP ;  /* 0x0000000000007918 */ /* 0x008fe20000000000 */
.L_x_7:
[----:B------:R-:W-:Y:S05]  /*0490*/  BSYNC.RECONVERGENT B0 ;  /* 0x0000000000007941 */ /* 0x000fea0003800200 */
.L_x_6:
[----:B------:R-:W3:Y:S01]  /*04a0*/  LDCU.64 UR4, c[0x0][0xc88] ;  /* 0x00019100ff0477ac */ /* 0x000ee20008000a00 */
[----:B------:R-:W-:Y:S02]  /*04b0*/  UISETP.EQ.U32.AND UP2, UPT, UR12, URZ, UPT ;  /* 0x000000ff0c00728c */ /* 0x000fe4000bf42070 */
[----:B------:R-:W-:Y:S02]  /*04c0*/  UPLOP3.LUT UP4, UPT, UPT, UPT, UPT, 0x80, 0x8 ;  /* 0x000000000008789c */ /* 0x000fe40003f8f070 */
[----:B---3--:R-:W-:-:S04]  /*04d0*/  UISETP.NE.U32.AND UP0, UPT, UR4, URZ, UPT ;  /* 0x000000ff0400728c */ /* 0x008fc8000bf05070 */
[----:B------:R-:W-:-:S04]  /*04e0*/  UISETP.NE.AND.EX UP1, UPT, UR5, URZ, UPT, UP0 ;  /* 0x000000ff0500728c */ /* 0x000fc8000bf25300 */
[----:B------:R-:W-:-:S04]  /*04f0*/  UISETP.EQ.OR.EX UP3, UPT, UR13, URZ, !UP1, UP2 ;  /* 0x000000ff0d00728c */ /* 0x000fc8000cf62720 */
[----:B------:R-:W-:-:S06]  /*0500*/  UP2UR UR4, UPR, URZ, 0x8 ;  /* 0x00000008ff047883 */ /* 0x000fcc0008000000 */
[----:B------:R-:W-:Y:S01]  /*0510*/  MOV R85, UR4 ;  /* 0x0000000400557c02 */ /* 0x000fe20008000f00 */
[----:B------:R-:W-:Y:S06]  /*0520*/  BRA.U !UP3, `(.L_x_8) ;  /* 0x000000010b207547 */ /* 0x000fec000b800000 */
[----:B------:R-:W-:Y:S01]  /*0530*/  UISETP.NE.U32.AND UP2, UPT, UR12, URZ, UPT ;  /* 0x000000ff0c00728c */ /* 0x000fe2000bf45070 */
[----:B-----5:R-:W-:Y:S01]  /*0540*/  FSETP.NEU.AND P0, PT, R41, RZ, PT ;  /* 0x000000ff2900720b */ /* 0x020fe20003f0d000 */
[----:B------:R-:W-:Y:S02]  /*0550*/  USEL UR4, URZ, 0xffffffff, UP1 ;  /* 0xffffffffff047887 */ /* 0x000fe40008800000 */
[----:B------:R-:W-:-:S10]  /*0560*/  UISETP.NE.AND.EX UP2, UPT, UR13, URZ, UPT, UP2 ;  /* 0x000000ff0d00728c */ /* 0x000fd4000bf45320 */
[----:B------:R-:W-:Y:S01]  /*0570*/  VOTEU.ANY UP0, P0 ;  /* 0x0000000000ff7886 */ /* 0x000fe20000000100 */
[----:B------:R-:W-:-:S04]  /*0580*/  @!UP2 USEL UR4, URZ, 0xffffffff, UP0 ;  /* 0xffffffffff04a887 */ /* 0x000fc80008000000 */
[----:B------:R-:W-:-:S04]  /*0590*/  ULOP3.LUT UR4, UR4, 0x1, URZ, 0xc0, !UPT ;  /* 0x0000000104047892 */ /* 0x000fc8000f8ec0ff */
[----:B------:R-:W-:-:S11]  /*05a0*/  UISETP.NE.U32.AND UP4, UPT, UR4, 0x1, UPT ;  /* 0x000000010400788c */ /* 0x000fd6000bf85070 */
.L_x_8:
[----:B------:R-:W3:Y:S01]  /*05b0*/  SHFL.IDX PT, R0, R81, RZ, 0x1f ;  /* 0x00001fff51007589 */ /* 0x000ee200000e0000 */
[----:B------:R-:W-:Y:S01]  /*05c0*/  R2UR UR4, R4 ;  /* 0x00000000040472ca */ /* 0x000fe200000e0000 */
[----:B------:R-:W-:-:S04]  /*05d0*/  UISETP.NE.AND UP0, UPT, UR20, 0x2, UPT ;  /* 0x000000021400788c */ /* 0x000fc8000bf05270 */
[----:B------:R-:W-:-:S08]  /*05e0*/  USEL UR58, URZ, 0x1, UP0 ;  /* 0x00000001ff3a7887 */ /* 0x000fd00008000000 */
[----:B------:R-:W-:-:S06]  /*05f0*/  UISETP.EQ.AND UP2, UPT, UR4, URZ, !UP0 ;  /* 0x000000ff0400728c */ /* 0x000fcc000c742270 */
[----:B------:R-:W-:Y:S02]  /*0600*/  PLOP3.LUT P4, PT, P1, PT, UP2, 0x80, 0x8 ;  /* 0x000000000008781c */ /* 0x000fe40000f8f028 */
[----:B---3--:R-:W-:-:S13]  /*0610*/  ISETP.NE.AND P0, PT, R0, RZ, PT ;  /* 0x000000ff0000720c */ /* 0x008fda0003f05270 */
[----:B------:R-:W-:Y:S05]  /*0620*/  @P0 BRA `(.L_x_9) ;  /* 0x0000000000500947 */ /* 0x000fea0003800000 */
[----:B------:R-:W-:Y:S01]  /*0630*/  R2UR UR5, R84 ;  /* 0x00000000540572ca */ /* 0x000fe200000e0000 */
[----:B------:R-:W-:Y:S01]  /*0640*/  UMOV UR4, 0x400 ;  /* 0x0000040000047882 */ /* 0x000fe20000000000 */
[----:B------:R-:W-:Y:S01]  /*0650*/  UMOV UR8, 0x1 ;  /* 0x0000000100087882 */ /* 0x000fe20000000000 */
[----:B------:R-:W-:Y:S01]  /*0660*/  UMOV UR6, 0x4 ;  /* 0x0000000400067882 */ /* 0x000fe20000000000 */
[----:B------:R-:W-:-:S04]  /*0670*/  UIADD3 UR8, UPT, UPT, -UR8, 0x100000, URZ ;  /* 0x0010000008087890 */ /* 0x000fc8000fffe1ff */
[----:B------:R-:W-:Y:S02]  /*0680*/  USHF.L.U32 UR9, UR8, 0xb, URZ ;  /* 0x0000000b08097899 */ /* 0x000fe400080006ff */
[----:B------:R-:W-:Y:S02]  /*0690*/  USHF.L.U32 UR8, UR8, 0x1, URZ ;  /* 0x0000000108087899 */ /* 0x000fe400080006ff */
[----:B------:R-:W-:-:S04]  /*06a0*/  UIADD3 UR6, UPT, UPT, -UR6, 0x100000, URZ ;  /* 0x0010000006067890 */ /* 0x000fc8000fffe1ff */
[----:B------:R-:W-:Y:S02]  /*06b0*/  USHF.L.U32 UR7, UR6, 0xb, URZ ;  /* 0x0000000b06077899 */ /* 0x000fe400080006ff */
[----:B------:R-:W-:Y:S01]  /*06c0*/  USHF.L.U32 UR6, UR6, 0x1, URZ ;  /* 0x0000000106067899 */ /* 0x000fe200080006ff */
[----:B------:R-:W-:Y:S01]  /*06d0*/  ELECT P0, URZ, PT ;  /* 0x0000000000ff782f */ /* 0x000fe20003800000 */
[----:B------:R-:W-:Y:S01]  /*06e0*/  ULEA UR4, UR5, UR4, 0x18 ;  /* 0x0000000405047291 */ /* 0x000fe2000f8ec0ff */
[----:B------:R-:W3:Y:S11]  /*06f0*/  FENCE.VIEW.ASYNC.S ;  /* 0x00000000000073c6 */ /* 0x000ef60000000000 */
[----:B---3--:R3:W4:Y:S01]  /*0700*/  SYNCS.EXCH.64 URZ, [UR4], UR8 ;  /* 0x0000000804ff75b2 */ /* 0x0087220008000100 */
[----:B------:R3:W1:Y:S01]  /*0710*/  SYNCS.EXCH.64 URZ, [UR4+0x18], UR6 ;  /* 0x0000180604ff75b2 */ /* 0x0006620008000100 */
[----:B------:R3:W1:Y:S01]  /*0720*/  SYNCS.EXCH.64 URZ, [UR4+0x8], UR8 ;  /* 0x0000080804ff75b2 */ /* 0x0006620008000100 */
[----:B------:R3:W1:Y:S01]  /*0730*/  SYNCS.EXCH.64 URZ, [UR4+0x20], UR6 ;  /* 0x0000200604ff75b2 */ /* 0x0006620008000100 */
[----:B------:R3:W1:Y:S01]  /*0740*/  SYNCS.EXCH.64 URZ, [UR4+0x10], UR8 ;  /* 0x0000100804ff75b2 */ /* 0x0006620008000100 */
[----:B------:R3:W1:Y:S01]  /*0750*/  SYNCS.EXCH.64 URZ, [UR4+0x28], UR6 ;  /* 0x0000280604ff75b2 */ /* 0x0006620008000100 */
[----:B------:R-:W-:Y:S01]  /*0760*/  NOP ;  /* 0x0000000000007918 */ /* 0x000fe20000000000 */
.L_x_9:
[----:B------:R-:W2:Y:S01]  /*0770*/  SHFL.IDX PT, R0, R81, RZ, 0x1f ;  /* 0x00001fff51007589 */ /* 0x000ea200000e0000 */
[----:B------:R-:W-:Y:S01]  /*0780*/  NOP ;  /* 0x0000000000007918 */ /* 0x000fe20000000000 */
[----:B--2---:R-:W-:-:S13]  /*0790*/  ISETP.NE.AND P0, PT, R0, 0x1, PT ;  /* 0x000000010000780c */ /* 0x004fda0003f05270 */
[----:B------:R-:W-:Y:S05]  /*07a0*/  @P0 BRA `(.L_x_10) ;  /* 0x0000000000580947 */ /* 0x000fea0003800000 */
[----:B------:R-:W-:Y:S01]  /*07b0*/  R2UR UR5, R84 ;  /* 0x00000000540572ca */ /* 0x000fe200000e0000 */
[----:B---3--:R-:W-:Y:S01]  /*07c0*/  UMOV UR4, 0x400 ;  /* 0x0000040000047882 */ /* 0x008fe20000000000 */
        /* <DEDUP_REMOVED lines=10> */
[----:B------:R-:W2:Y:S11]  /*0870*/  FENCE.VIEW.ASYNC.S ;  /* 0x00000000000073c6 */ /* 0x000eb60000000000 */
[----:B--2---:R2:W3:Y:S01]  /*0880*/  SYNCS.EXCH.64 URZ, [UR4+0x30], UR8 ;  /* 0x0000300804ff75b2 */ /* 0x0044e20008000100 */
[----:B------:R2:W1:Y:S01]  /*0890*/  SYNCS.EXCH.64 URZ, [UR4+0x50], UR6 ;  /* 0x0000500604ff75b2 */ /* 0x0004620008000100 */
[----:B------:R2:W1:Y:S01]  /*08a0*/  SYNCS.EXCH.64 URZ, [UR4+0x38], UR8 ;  /* 0x0000380804ff75b2 */ /* 0x0004620008000100 */
[----:B------:R2:W1:Y:S01]  /*08b0*/  SYNCS.EXCH.64 URZ, [UR4+0x58], UR6 ;  /* 0x0000580604ff75b2 */ /* 0x0004620008000100 */
[----:B------:R2:W1:Y:S01]  /*08c0*/  SYNCS.EXCH.64 URZ, [UR4+0x40], UR8 ;  /* 0x0000400804ff75b2 */ /* 0x0004620008000100 */
[----:B------:R2:W1:Y:S01]  /*08d0*/  SYNCS.EXCH.64 URZ, [UR4+0x60], UR6 ;  /* 0x0000600604ff75b2 */ /* 0x0004620008000100 */
[----:B------:R2:W1:Y:S01]  /*08e0*/  SYNCS.EXCH.64 URZ, [UR4+0x48], UR8 ;  /* 0x0000480804ff75b2 */ /* 0x0004620008000100 */
[----:B------:R2:W1:Y:S01]  /*08f0*/  SYNCS.EXCH.64 URZ, [UR4+0x68], UR6 ;  /* 0x0000680604ff75b2 */ /* 0x0004620008000100 */
[----:B------:R-:W-:Y:S01]  /*0900*/  NOP ;  /* 0x0000000000007918 */ /* 0x000fe20000000000 */
.L_x_10:
[----:B------:R-:W4:Y:S01]  /*0910*/  SHFL.IDX PT, R0, R81, RZ, 0x1f ;  /* 0x00001fff51007589 */ /* 0x000f2200000e0000 */
[----:B------:R-:W-:Y:S01]  /*0920*/  NOP ;  /* 0x0000000000007918 */ /* 0x000fe20000000000 */
[----:B----4-:R-:W-:-:S13]  /*0930*/  ISETP.NE.AND P0, PT, R0, 0x3, PT ;  /* 0x000000030000780c */ /* 0x010fda0003f05270 */
[----:B------:R-:W-:Y:S05]  /*0940*/  @P0 BRA `(.L_x_11) ;  /* 0x0000000000300947 */ /* 0x000fea0003800000 */
[----:B------:R-:W-:Y:S01]  /*0950*/  R2UR UR5, R84 ;  /* 0x00000000540572ca */ /* 0x000fe200000e0000 */
[----:B--23--:R-:W-:Y:S01]  /*0960*/  UMOV UR6, 0x400 ;  /* 0x0000040000067882 */ /* 0x00cfe20000000000 */
[----:B------:R-:W-:Y:S01]  /*0970*/  UMOV UR4, 0x20 ;  /* 0x0000002000047882 */ /* 0x000fe20000000000 */
[----:B------:R-:W-:-:S10]  /*0980*/  ELECT P0, URZ, PT ;  /* 0x0000000000ff782f */ /* 0x000fd40003800000 */
[----:B------:R-:W-:Y:S02]  /*0990*/  ULEA UR6, UR5, UR6, 0x18 ;  /* 0x0000000605067291 */ /* 0x000fe4000f8ec0ff */
[----:B------:R-:W-:-:S04]  /*09a0*/  UIADD3 UR4, UPT, UPT, -UR4, 0x100000, URZ ;  /* 0x0010000004047890 */ /* 0x000fc8000fffe1ff */
[----:B------:R-:W-:Y:S02]  /*09b0*/  USHF.L.U32 UR5, UR4, 0xb, URZ ;  /* 0x0000000b04057899 */ /* 0x000fe400080006ff */
[----:B------:R-:W-:Y:S01]  /*09c0*/  USHF.L.U32 UR4, UR4, 0x1, URZ ;  /* 0x0000000104047899 */ /* 0x000fe200080006ff */
[----:B------:R-:W2:Y:S11]  /*09d0*/  FENCE.VIEW.ASYNC.S ;  /* 0x00000000000073c6 */ /* 0x000eb60000000000 */
[----:B--2---:R4:W2:Y:S01]  /*09e0*/  SYNCS.EXCH.64 URZ, [UR6+0x70], UR4 ;  /* 0x0000700406ff75b2 */ /* 0x0048a20008000100 */
[----:B------:R4:W3:Y:S02]  /*09f0*/  SYNCS.EXCH.64 URZ, [UR6+0x78], UR4 ;  /* 0x0000780406ff75b2 */ /* 0x0008e40008000100 */
[----:B----4-:R-:W-:Y:S01]  /*0a00*/  NOP ;  /* 0x0000000000007918 */ /* 0x010fe20000000000 */
.L_x_11:
[----:B------:R-:W4:Y:S01]  /*0a10*/  SHFL.IDX PT, R0, R81, RZ, 0x1f ;  /* 0x00001fff51007589 */ /* 0x000f2200000e0000 */
[----:B------:R-:W-:Y:S01]  /*0a20*/  NOP ;  /* 0x0000000000007918 */ /* 0x000fe20000000000 */
[----:B----4-:R-:W-:-:S13]  /*0a30*/  ISETP.NE.AND P0, PT, R0, 0x4, PT ;  /* 0x000000040000780c */ /* 0x010fda0003f05270 */
[----:B------:R-:W-:Y:S05]  /*0a40*/  @P0 BRA `(.L_x_12) ;  /* 0x00000000004c0947 */ /* 0x000fea0003800000 */
[----:B------:R-:W-:Y:S01]  /*0a50*/  R2UR UR5, R84 ;  /* 0x00000000540572ca */ /* 0x000fe200000e0000 */
[----:B--23--:R-:W-:Y:S01]  /*0a60*/  UMOV UR4, 0x720 ;  /* 0x0000072000047882 */ /* 0x00cfe20000000000 */
[----:B------:R-:W-:Y:S01]  /*0a70*/  UMOV UR6, 0x400 ;  /* 0x0000040000067882 */ /* 0x000fe20000000000 */
[----:B------:R-:W-:Y:S01]  /*0a80*/  USEL UR4, UR4, 0x620, UP4 ;  /* 0x0000062004047887 */ /* 0x000fe2000a000000 */
[----:B------:R-:W-:Y:S01]  /*0a90*/  UMOV UR8, 0x1 ;  /* 0x0000000100087882 */ /* 0x000fe20000000000 */
[----:B------:R-:W-:Y:S01]  /*0aa0*/  ELECT P0, URZ, PT ;  /* 0x0000000000ff782f */ /* 0x000fe20003800000 */
[----:B------:R-:W-:-:S04]  /*0ab0*/  UIADD3 UR8, UPT, UPT, -UR8, 0x100000, URZ ;  /* 0x0010000008087890 */ /* 0x000fc8000fffe1ff */
[----:B------:R-:W-:Y:S02]  /*0ac0*/  USHF.L.U32 UR9, UR8, 0xb, URZ ;  /* 0x0000000b08097899 */ /* 0x000fe400080006ff */
[----:B------:R-:W-:Y:S02]  /*0ad0*/  USHF.L.U32 UR8, UR8, 0x1, URZ ;  /* 0x0000000108087899 */ /* 0x000fe400080006ff */
[----:B------:R-:W-:Y:S02]  /*0ae0*/  ULEA UR6, UR5, UR6, 0x18 ;  /* 0x0000000605067291 */ /* 0x000fe4000f8ec0ff */
[----:B------:R-:W-:-:S04]  /*0af0*/  UIADD3 UR4, UPT, UPT, -UR4, 0x100000, URZ ;  /* 0x0010000004047890 */ /* 0x000fc8000fffe1ff */
[----:B------:R-:W-:Y:S02]  /*0b00*/  USHF.L.U32 UR5, UR4, 0xb, URZ ;  /* 0x0000000b04057899 */ /* 0x000fe400080006ff */
[----:B------:R-:W-:Y:S01]  /*0b10*/  USHF.L.U32 UR4, UR4, 0x1, URZ ;  /* 0x0000000104047899 */ /* 0x000fe200080006ff */
[----:B------:R-:W2:Y:S03]  /*0b20*/  FENCE.VIEW.ASYNC.S ;  /* 0x00000000000073c6 */ /* 0x000ea60000000000 */
[----:B--2---:R4:W2:Y:S08]  /*0b30*/  SYNCS.EXCH.64 URZ, [UR6+0x80], UR8 ;  /* 0x0000800806ff75b2 */ /* 0x0048b00008000100 */
[----:B------:R4:W3:Y:S01]  /*0b40*/  SYNCS.EXCH.64 URZ, [UR6+0x90], UR4 ;  /* 0x0000900406ff75b2 */ /* 0x0008e20008000100 */
[----:B------:R4:W1:Y:S01]  /*0b50*/  SYNCS.EXCH.64 URZ, [UR6+0x88], UR8 ;  /* 0x0000880806ff75b2 */ /* 0x0008620008000100 */
[----:B------:R4:W1:Y:S02]  /*0b60*/  SYNCS.EXCH.64 URZ, [UR6+0x98], UR4 ;  /* 0x0000980406ff75b2 */ /* 0x0008640008000100 */
[----:B----4-:R-:W-:Y:S01]  /*0b70*/  NOP ;  /* 0x0000000000007918 */ /* 0x010fe20000000000 */
.L_x_12:
[----:B------:R-:W4:Y:S01]  /*0b80*/  SHFL.IDX PT, R0, R81, RZ, 0x1f ;  /* 0x00001fff51007589 */ /* 0x000f2200000e0000 */
[----:B------:R-:W-:Y:S01]  /*0b90*/  NOP ;  /* 0x0000000000007918 */ /* 0x000fe20000000000 */
[----:B----4-:R-:W-:-:S13]  /*0ba0*/  ISETP.NE.AND P0, PT, R0, 0x5, PT ;  /* 0x000000050000780c */ /* 0x010fda0003f05270 */
[----:B------:R-:W-:Y:S05]  /*0bb0*/  @P0 BRA `(.L_x_13) ;  /* 0x0000000000480947 */ /* 0x000fea0003800000 */
[----:B------:R-:W-:Y:S01]  /*0bc0*/  R2UR UR5, R84 ;  /* 0x00000000540572ca */ /* 0x000fe200000e0000 */
[----:B--23--:R-:W-:Y:S01]  /*0bd0*/  UMOV UR4, 0x400 ;  /* 0x0000040000047882 */ /* 0x00cfe20000000000 */
        /* <DEDUP_REMOVED lines=11> */
[----:B--2---:R4:W2:Y:S01]  /*0c90*/  SYNCS.EXCH.64 URZ, [UR4+0xa0], UR6 ;  /* 0x0000a00604ff75b2 */ /* 0x0048a20008000100 */
[----:B------:R4:W3:Y:S01]  /*0ca0*/  SYNCS.EXCH.64 URZ, [UR4+0xb0], UR8 ;  /* 0x0000b00804ff75b2 */ /* 0x0008e20008000100 */
[----:B------:R4:W1:Y:S01]  /*0cb0*/  SYNCS.EXCH.64 URZ, [UR4+0xa8], UR6 ;  /* 0x0000a80604ff75b2 */ /* 0x0008620008000100 */
[----:B------:R4:W1:Y:S02]  /*0cc0*/  SYNCS.EXCH.64 URZ, [UR4+0xb8], UR8 ;  /* 0x0000b80804ff75b2 */ /* 0x0008640008000100 */
[----:B----4-:R-:W-:Y:S01]  /*0cd0*/  NOP ;  /* 0x0000000000007918 */ /* 0x010fe20000000000 */
.L_x_13:
[----:B------:R-:W4:Y:S01]  /*0ce0*/  SHFL.IDX PT, R0, R81, RZ, 0x1f ;  /* 0x00001fff51007589 */ /* 0x000f2200000e0000 */
[----:B------:R-:W-:Y:S01]  /*0cf0*/  ISETP.NE.OR P1, PT, RZ, UR20, !P1 ;  /* 0x00000014ff007c0c */ /* 0x000fe2000cf25670 */
[----:B------:R-:W-:Y:S01]  /*0d00*/  NOP ;  /* 0x0000000000007918 */ /* 0x000fe20000000000 */
[----:B----4-:R-:W-:-:S13]  /*0d10*/  ISETP.NE.AND P0, PT, R0, 0x3, PT ;  /* 0x000000030000780c */ /* 0x010fda0003f05270 */
[----:B------:R-:W-:Y:S05]  /*0d20*/  @P0 BRA `(.L_x_14) ;  /* 0x0000000000380947 */ /* 0x000fea0003800000 */
[----:B------:R-:W-:Y:S01]  /*0d30*/  R2UR UR5, R84 ;  /* 0x00000000540572ca */ /* 0x000fe200000e0000 */
[----:B--23--:R-:W-:Y:S01]  /*0d40*/  UMOV UR4, 0x400 ;  /* 0x0000040000047882 */ /* 0x00cfe20000000000 */
[----:B------:R-:W-:Y:S01]  /*0d50*/  UMOV UR6, 0x20 ;  /* 0x0000002000067882 */ /* 0x000fe20000000000 */
[----:B------:R-:W-:Y:S01]  /*0d60*/  ELECT P0, URZ, PT ;  /* 0x0000000000ff782f */ /* 0x000fe20003800000 */
[----:B------:R-:W-:-:S04]  /*0d70*/  UIADD3 UR6, UPT, UPT, -UR6, 0x100000, URZ ;  /* 0x0010000006067890 */ /* 0x000fc8000fffe1ff */
[----:B------:R-:W-:Y:S02]  /*0d80*/  USHF.L.U32 UR7, UR6, 0xb, URZ ;  /* 0x0000000b06077899 */ /* 0x000fe400080006ff */
[----:B------:R-:W-:-:S03]  /*0d90*/  USHF.L.U32 UR6, UR6, 0x1, URZ ;  /* 0x0000000106067899 */ /* 0x000fc600080006ff */
[----:B------:R-:W-:Y:S01]  /*0da0*/  ULEA UR4, UR5, UR4, 0x18 ;  /* 0x0000000405047291 */ /* 0x000fe2000f8ec0ff */
[----:B------:R-:W2:Y:S11]  /*0db0*/  FENCE.VIEW.ASYNC.S ;  /* 0x00000000000073c6 */ /* 0x000eb60000000000 */
[----:B--2---:R4:W2:Y:S01]  /*0dc0*/  SYNCS.EXCH.64 URZ, [UR4+0xc0], UR6 ;  /* 0x0000c00604ff75b2 */ /* 0x0048a20008000100 */
[----:B------:R4:W3:Y:S01]  /*0dd0*/  SYNCS.EXCH.64 URZ, [UR4+0xd0], UR6 ;  /* 0x0000d00604ff75b2 */ /* 0x0008e20008000100 */
[----:B------:R4:W1:Y:S01]  /*0de0*/  SYNCS.EXCH.64 URZ, [UR4+0xc8], UR6 ;  /* 0x0000c80604ff75b2 */ /* 0x0008620008000100 */
[----:B------:R4:W1:Y:S02]  /*0df0*/  SYNCS.EXCH.64 URZ, [UR4+0xd8], UR6 ;  /* 0x0000d80604ff75b2 */ /* 0x0008640008000100 */
[----:B----4-:R-:W-:Y:S01]  /*0e00*/  NOP ;  /* 0x0000000000007918 */ /* 0x010fe20000000000 */
.L_x_14:
[----:B--23--:R-:W-:Y:S01]  /*0e10*/  R2UR UR7, R84 ;  /* 0x00000000540772ca */ /* 0x00cfe200000e0000 */
[----:B------:R-:W-:Y:S01]  /*0e20*/  VOTEU.ALL UP0, P1 ;  /* 0x0000000000ff7886 */ /* 0x000fe20000800000 */
[----:B------:R-:W-:Y:S01]  /*0e30*/  UMOV UR4, 0x20 ;  /* 0x0000002000047882 */ /* 0x000fe20000000000 */
[----:B------:R-:W-:Y:S01]  /*0e40*/  NOP ;  /* 0x0000000000007918 */ /* 0x000fe20000000000 */
[----:B------:R-:W-:Y:S01]  /*0e50*/  LOP3.LUT R5, R96, 0x1f, RZ, 0xc0, !PT ;  /* 0x0000001f60057812 */ /* 0x000fe200078ec0ff */
[----:B------:R-:W-:Y:S01]  /*0e60*/  UISETP.NE.AND UP5, UPT, UR20, URZ, UPT ;  /* 0x000000ff1400728c */ /* 0x000fe2000bfa5270 */
[----:B------:R-:W-:Y:S01]  /*0e70*/  @!UP0 UMOV UR6, 0x400 ;  /* 0x0000040000068882 */ /* 0x000fe20000000000 */
[----:B------:R-:W-:-:S04]  /*0e80*/  @!UP0 UIADD3 UR4, UPT, UPT, -UR4, 0x100000, URZ ;  /* 0x0010000004048890 */ /* 0x000fc8000fffe1ff */
[----:B------:R-:W-:Y:S02]  /*0e90*/  @!UP0 USHF.L.U32 UR5, UR4, 0xb, URZ ;  /* 0x0000000b04058899 */ /* 0x000fe400080006ff */
[----:B------:R-:W-:Y:S02]  /*0ea0*/  @!UP0 USHF.L.U32 UR4, UR4, 0x1, URZ ;  /* 0x0000000104048899 */ /* 0x000fe400080006ff */
[----:B------:R-:W-:Y:S01]  /*0eb0*/  @!UP0 ULEA UR6, UR7, UR6, 0x18 ;  /* 0x0000000607068291 */ /* 0x000fe2000f8ec0ff */
[----:B------:R-:W2:Y:S01]  /*0ec0*/  LDCU UR7, c[0x0][0x36c] ;  /* 0x00006d80ff0777ac */ /* 0x000ea20008000800 */
[----:B------:R-:W-:Y:S01]  /*0ed0*/  VOTEU.ALL UP0, P1 ;  /* 0x0000000000ff7886 */ /* 0x000fe20000800000 */
[----:B------:R-:W3:Y:S09]  /*0ee0*/  FENCE.VIEW.ASYNC.S ;  /* 0x00000000000073c6 */ /* 0x000ef20000000000 */
[----:B---3--:R3:W4:Y:S01]  /*0ef0*/  @!UP0 SYNCS.EXCH.64 URZ, [UR6+0xe0], UR4 ;  /* 0x0000e00406ff85b2 */ /* 0x0087220008000100 */
[----:B--2---:R-:W-:-:S09]  /*0f00*/  UISETP.EQ.U32.AND UP6, UPT, UR7, 0x1, UPT ;  /* 0x000000010700788c */ /* 0x004fd2000bfc2070 */
[----:B---3--:R-:W-:Y:S05]  /*0f10*/  BRA.U !UP6, `(.L_x_15) ;  /* 0x000000010e087547 */ /* 0x008fea000b800000 */
[----:B-1--4-:R-:W-:Y:S01]  /*0f20*/  UCGABAR_ARV ;  /* 0x00000000000079c7 */ /* 0x012fe20008000000 */
[----:B------:R-:W-:Y:S05]  /*0f30*/  BRA `(.L_x_16) ;  /* 0x0000000000047947 */ /* 0x000fea0003800000 */
.L_x_15:
[----:B-1--4-:R-:W-:Y:S01]  /*0f40*/  NOP ;  /* 0x0000000000007918 */ /* 0x012fe20000000000 */
.L_x_16:
[----:B------:R-:W1:Y:S01]  /*0f50*/  S2UR UR71, SR_CTAID.X ;  /* 0x00000000004779c3 */ /* 0x000e620000002500 */
[----:B------:R-:W-:-:S05]  /*0f60*/  CS2R.32 R83, SR_CgaSize ;  /* 0x0000000000537805 */ /* 0x000fca0000008a00 */
[----:B------:R-:W-:-:S05]  /*0f70*/  IMAD R83, R83, -0xa0, RZ ;  /* 0xffffff6053537824 */ /* 0x000fca00078e02ff */
[----:B------:R-:W-:-:S14]  /*0f80*/  R2UR UR5, R83 ;  /* 0x00000000530572ca */ /* 0x000fdc00000e0000 */
[----:B------:R-:W2:Y:S01]  /*0f90*/  LDCU UR5, c[0x0][UR5+0x2b0] ;  /* 0x00005600050577ac */ /* 0x000ea20008000800 */
[----:B------:R-:W-:Y:S02]  /*0fa0*/  R2UR UR9, R4 ;  /* 0x00000000040972ca */ /* 0x000fe400000e0000 */
[----:B------:R-:W-:Y:S02]  /*0fb0*/  R2UR UR10, R84 ;  /* 0x00000000540a72ca */ /* 0x000fe400000e0000 */
[----:B------:R-:W-:-:S05]  /*0fc0*/  CS2R.32 R83, SR_CgaSize ;  /* 0x0000000000537805 */ /* 0x000fca0000008a00 */
[----:B------:R-:W-:-:S05]  /*0fd0*/  IMAD R83, R83, -0xa0, RZ ;  /* 0xffffff6053537824 */ /* 0x000fca00078e02ff */
[----:B------:R-:W-:-:S14]  /*0fe0*/  R2UR UR4, R83 ;  /* 0x00000000530472ca */ /* 0x000fdc00000e0000 */
[----:B------:R-:W3:Y:S01]  /*0ff0*/  LDCU UR4, c[0x0][UR4+0x2b4] ;  /* 0x00005680040477ac */ /* 0x000ee20008000800 */
[----:B------:R-:W4:Y:S01]  /*1000*/  S2UR UR12, SR_CTAID.Y ;  /* 0x00000000000c79c3 */ /* 0x000f220000002600 */
[----:B------:R-:W-:-:S05]  /*1010*/  CS2R.32 R83, SR_CgaSize ;  /* 0x0000000000537805 */ /* 0x000fca0000008a00 */
[----:B------:R-:W-:-:S05]  /*1020*/  IMAD R83, R83, -0xa0, RZ ;  /* 0xffffff6053537824 */ /* 0x000fca00078e02ff */
[----:B------:R-:W-:-:S14]  /*1030*/  R2UR UR7, R83 ;  /* 0x00000000530772ca */ /* 0x000fdc00000e0000 */
[----:B------:R-:W3:Y:S01]  /*1040*/  LDCU UR7, c[0x0][UR7+0x2a0] ;  /* 0x00005400070777ac */ /* 0x000ee20008000800 */
[----:B------:R-:W-:-:S05]  /*1050*/  CS2R.32 R83, SR_CgaSize ;  /* 0x0000000000537805 */ /* 0x000fca0000008a00 */
[----:B------:R-:W-:-:S05]  /*1060*/  IMAD R83, R83, -0xa0, RZ ;  /* 0xffffff6053537824 */ /* 0x000fca00078e02ff */
[----:B------:R-:W-:-:S14]  /*1070*/  R2UR UR8, R83 ;  /* 0x00000000530872ca */ /* 0x000fdc00000e0000 */
[----:B------:R-:W3:Y:S01]  /*1080*/  LDCU UR8, c[0x0][UR8+0x2a4] ;  /* 0x00005480080877ac */ /* 0x000ee20008000800 */
[----:B------:R-:W-:Y:S02]  /*1090*/  UISETP.GT.U32.AND UP0, UPT, UR9, 0xffff, UPT ;  /* 0x0000ffff0900788c */ /* 0x000fe4000bf04070 */
[----:B------:R-:W-:Y:S02]  /*10a0*/  USHF.R.U32.HI UR69, URZ, 0x1, UR10 ;  /* 0x00000001ff457899 */ /* 0x000fe4000801160a */
[----:B------:R-:W-:Y:S01]  /*10b0*/  USHF.L.U32 UR45, UR10, 0xa, URZ ;  /* 0x0000000a0a2d7899 */ /* 0x000fe200080006ff */
[----:B------:R-:W3:Y:S01]  /*10c0*/  LDCU UR21, c[0x0][0xf24] ;  /* 0x0001e480ff1577ac */ /* 0x000ee20008000800 */
[----:B-1----:R-:W-:Y:S01]  /*10d0*/  I2FP.F32.U32 R2, UR71 ;  /* 0x0000004700027c45 */ /* 0x002fe20008201000 */
[----:B------:R-:W1:Y:S04]  /*10e0*/  LDCU UR39, c[0x0][0xf24] ;  /* 0x0001e480ff2777ac */ /* 0x000e680008000800 */
[----:B--2---:R-:W-:Y:S01]  /*10f0*/  FMUL R2, R2, UR5 ;  /* 0x0000000502027c20 */ /* 0x004fe20008400000 */
[----:B------:R-:W2:Y:S01]  /*1100*/  LDCU UR24, c[0x0][0xf30] ;  /* 0x0001e600ff1877ac */ /* 0x000ea20008000800 */
[----:B----4-:R-:W-:-:S04]  /*1110*/  I2FP.F32.U32 R0, UR12 ;  /* 0x0000000c00007c45 */ /* 0x010fc80008201000 */
[----:B------:R-:W4:Y:S01]  /*1120*/  F2I.U32.TRUNC.NTZ R2, R2 ;  /* 0x0000000200027305 */ /* 0x000f22000020f000 */
[----:B------:R-:W-:Y:S01]  /*1130*/  USHF.L.U32 UR53, UR10, 0x7, URZ ;  /* 0x000000070a357899 */ /* 0x000fe200080006ff */
[----:B---3--:R-:W-:Y:S01]  /*1140*/  FMUL R0, R0, UR4 ;  /* 0x0000000400007c20 */ /* 0x008fe20008400000 */
[----:B------:R-:W-:Y:S02]  /*1150*/  USHF.L.U32 UR22, UR10, 0x6, URZ ;  /* 0x000000060a167899 */ /* 0x000fe400080006ff */
[----:B------:R-:W-:Y:S01]  /*1160*/  USEL UR38, UR9, 0xffff, !UP0 ;  /* 0x0000ffff09267887 */ /* 0x000fe2000c000000 */
[----:B------:R-:W-:Y:S02]  /*1170*/  UMOV UR28, UR71 ;  /* 0x00000047001c7c82 */ /* 0x000fe40008000000 */
[----:B------:R-:W3:Y:S01]  /*1180*/  F2I.U32.TRUNC.NTZ R0, R0 ;  /* 0x0000000000007305 */ /* 0x000ee2000020f000 */
[----:B----4-:R-:W-:Y:S02]  /*1190*/  R2UR UR4, R2 ;  /* 0x00000000020472ca */ /* 0x010fe400000e0000 */
[----:B------:R-:W-:-:S02]  /*11a0*/  PRMT R2, RZ, 0x7610, R2 ;  /* 0x00007610ff027816 */ /* 0x000fc40000000002 */
[----:B---3--:R-:W-:Y:S02]  /*11b0*/  R2UR UR6, R0 ;  /* 0x00000000000672ca */ /* 0x008fe400000e0000 */
[----:B------:R-:W-:-:S07]  /*11c0*/  PRMT R0, RZ, 0x7610, R0 ;  /* 0x00007610ff007816 */ /* 0x000fce0000000000 */
[----:B------:R-:W-:-:S04]  /*11d0*/  UIADD3 UR5, UPT, UPT, -UR4, URZ, URZ ;  /* 0x000000ff04057290 */ /* 0x000fc8000fffe1ff */
[----:B------:R-:W-:Y:S02]  /*11e0*/  UIMAD UR5, UR7, UR5, UR71 ;  /* 0x00000005070572a4 */ /* 0x000fe4000f8e0247 */
[----:B------:R-:W-:-:S04]  /*11f0*/  UIADD3 UR4, UPT, UPT, -UR6, URZ, URZ ;  /* 0x000000ff06047290 */ /* 0x000fc8000fffe1ff */
[----:B------:R-:W-:Y:S01]  /*1200*/  IMAD.U32 R83, RZ, RZ, UR5 ;  /* 0x00000005ff537e24 */ /* 0x000fe2000f8e00ff */
[----:B------:R-:W-:-:S06]  /*1210*/  UIMAD UR4, UR8, UR4, UR12 ;  /* 0x00000004080472a4 */ /* 0x000fcc000f8e020c */
[----:B------:R-:W-:Y:S01]  /*1220*/  IMAD.U32 R82, RZ, RZ, UR4 ;  /* 0x00000004ff527e24 */ /* 0x000fe2000f8e00ff */
[----:B-12---:R-:W-:Y:S06]  /*1230*/  BRA.U UP5, `(.L_x_17) ;  /* 0x00000001056c7547 */ /* 0x006fec000b800000 */
[----:B------:R-:W-:Y:S02]  /*1240*/  R2UR UR4, R82 ;  /* 0x00000000520472ca */ /* 0x000fe400000e0000 */
[----:B------:R-:W-:-:S11]  /*1250*/  R2UR UR10, R83 ;  /* 0x00000000530a72ca */ /* 0x000fd600000e0000 */
[----:B------:R-:W-:Y:S02]  /*1260*/  UISETP.NE.AND UP0, UPT, UR4, URZ, UPT ;  /* 0x000000ff0400728c */ /* 0x000fe4000bf05270 */
[----:B------:R-:W-:Y:S02]  /*1270*/  ULOP3.LUT UR4, UR10, 0x2, URZ, 0x3c, !UPT ;  /* 0x000000020a047892 */ /* 0x000fe4000f8e3cff */
[----:B------:R-:W-:Y:S02]  /*1280*/  UISETP.GT.U32.AND UP2, UPT, UR10, 0x1, UP0 ;  /* 0x000000010a00788c */ /* 0x000fe40008744070 */
[----:B------:R-:W-:Y:S02]  /*1290*/  ULOP3.LUT UR5, UR10, 0x4, URZ, 0x3c, !UPT ;  /* 0x000000040a057892 */ /* 0x000fe4000f8e3cff */
[----:B------:R-:W-:Y:S02]  /*12a0*/  USEL UR8, URZ, 0x1, UP2 ;  /* 0x00000001ff087887 */ /* 0x000fe40009000000 */
[----:B------:R-:W-:-:S02]  /*12b0*/  USEL UR7, URZ, 0x2, UP2 ;  /* 0x00000002ff077887 */ /* 0x000fc40009000000 */
[----:B------:R-:W-:Y:S02]  /*12c0*/  UISETP.GT.U32.AND UP2, UPT, UR4, 0x1, UP0 ;  /* 0x000000010400788c */ /* 0x000fe40008744070 */
[----:B------:R-:W-:Y:S02]  /*12d0*/  ULOP3.LUT UR4, UR10, 0x6, URZ, 0x3c, !UPT ;  /* 0x000000060a047892 */ /* 0x000fe4000f8e3cff */
[----:B------:R-:W-:Y:S02]  /*12e0*/  USEL UR6, URZ, 0x4, UP2 ;  /* 0x00000004ff067887 */ /* 0x000fe40009000000 */
[----:B------:R-:W-:Y:S02]  /*12f0*/  USEL UR9, URZ, 0x8, UP2 ;  /* 0x00000008ff097887 */ /* 0x000fe40009000000 */
[----:B------:R-:W-:Y:S02]  /*1300*/  UISETP.GT.U32.AND UP2, UPT, UR5, 0x1, UP0 ;  /* 0x000000010500788c */ /* 0x000fe40008744070 */
[----:B------:R-:W-:-:S02]  /*1310*/  UISETP.GT.U32.AND UP0, UPT, UR4, 0x1, UP0 ;  /* 0x000000010400788c */ /* 0x000fc40008704070 */
[----:B------:R-:W-:Y:S02]  /*1320*/  USEL UR4, URZ, 0x10, UP2 ;  /* 0x00000010ff047887 */ /* 0x000fe40009000000 */
[----:B------:R-:W-:Y:S02]  /*1330*/  UIADD3 UR5, UPT, UPT, UR6, UR7, UR8 ;  /* 0x0000000706057290 */ /* 0x000fe4000fffe008 */
[----:B------:R-:W-:Y:S02]  /*1340*/  USEL UR7, URZ, 0x40, UP0 ;  /* 0x00000040ff077887 */ /* 0x000fe40008000000 */
[----:B------:R-:W-:Y:S02]  /*1350*/  USEL UR8, URZ, 0x20, UP2 ;  /* 0x00000020ff087887 */ /* 0x000fe40009000000 */
[----:B------:R-:W-:Y:S02]  /*1360*/  UIADD3 UR5, UPT, UPT, UR4, UR5, UR9 ;  /* 0x0000000504057290 */ /* 0x000fe4000fffe009 */
[----:B------:R-:W-:-:S02]  /*1370*/  ULOP3.LUT UR4, UR10, 0xfffffffe, URZ, 0xc0, !UPT ;  /* 0xfffffffe0a047892 */ /* 0x000fc4000f8ec0ff */
[----:B------:R-:W-:Y:S02]  /*1380*/  USEL UR6, URZ, 0x80, UP0 ;  /* 0x00000080ff067887 */ /* 0x000fe40008000000 */
[----:B------:R-:W-:-:S03]  /*1390*/  UIADD3 UR5, UPT, UPT, UR7, UR5, UR8 ;  /* 0x0000000507057290 */ /* 0x000fc6000fffe008 */
[----:B------:R-:W-:Y:S01]  /*13a0*/  UMOV UR7, 0x3 ;  /* 0x0000000300077882 */ /* 0x000fe20000000000 */
[----:B------:R-:W-:Y:S02]  /*13b0*/  UIADD3 UR5, UPT, UPT, UR5, UR6, URZ ;  /* 0x0000000605057290 */ /* 0x000fe4000fffe0ff */
[----:B------:R-:W-:-:S04]  /*13c0*/  USHF.L.U32 UR4, UR7, UR4, URZ ;  /* 0x0000000407047299 */ /* 0x000fc800080006ff */
[----:B------:R-:W-:Y:S02]  /*13d0*/  IMAD.U32 R2, RZ, RZ, UR5 ;  /* 0x00000005ff027e24 */ /* 0x000fe4000f8e00ff */
[----:B------:R-:W-:-:S07]  /*13e0*/  IMAD.U32 R0, RZ, RZ, UR4 ;  /* 0x00000004ff007e24 */ /* 0x000fce000f8e00ff */
.L_x_17:
[----:B------:R-:W1:Y:S01]  /*13f0*/  S2UR UR52, SR_CTAID.Z ;  /* 0x00000000003479c3 */ /* 0x000e620000002700 */
[----:B------:R-:W-:Y:S01]  /*1400*/  UISETP.GE.AND UP0, UPT, UR21, 0x1, UPT ;  /* 0x000000011500788c */ /* 0x000fe2000bf06270 */
[----:B------:R-:W-:-:S08]  /*1410*/  UMOV UR25, 0x55 ;  /* 0x0000005500197882 */ /* 0x000fd00000000000 */
[----:B------:R-:W-:Y:S05]  /*1420*/  BRA.U !UP0, `(.L_x_18) ;  /* 0x0000000108d07547 */ /* 0x000fea000b800000 */
[----:B------:R-:W2:Y:S01]  /*1430*/  LDCU.128 UR16, c[0x0][0xf10] ;  /* 0x0001e200ff1077ac */ /* 0x000ea20008000c00 */
[----:B------:R-:W3:Y:S01]  /*1440*/  LDCU UR6, c[0x0][0x370] ;  /* 0x00006e00ff0677ac */ /* 0x000ee20008000800 */
[----:B------:R-:W4:Y:S01]  /*1450*/  LDCU UR7, c[0x0][0x374] ;  /* 0x00006e80ff0777ac */ /* 0x000f220008000800 */
[----:B------:R-:W1:Y:S01]  /*1460*/  LDCU UR23, c[0x0][0xf0c] ;  /* 0x0001e180ff1777ac */ /* 0x000e620008000800 */
[----:B------:R-:W1:Y:S01]  /*1470*/  LDCU UR13, c[0x0][0xf20] ;  /* 0x0001e400ff0d77ac */ /* 0x000e620008000800 */
[----:B------:R-:W1:Y:S01]  /*1480*/  LDCU.64 UR8, c[0x0][0xf28] ;  /* 0x0001e500ff0877ac */ /* 0x000e620008000a00 */
[----:B--2---:R-:W-:Y:S02]  /*1490*/  UISETP.NE.AND UP3, UPT, UR18, 0x1, UPT ;  /* 0x000000011200788c */ /* 0x004fe4000bf65270 */
[----:B----4-:R-:W-:Y:S02]  /*14a0*/  UIMAD.WIDE.U32 UR10, UR7, UR19, URZ ;  /* 0x00000013070a72a5 */ /* 0x010fe4000f8e00ff */
[----:B---3--:R-:W-:-:S02]  /*14b0*/  UIMAD.WIDE.U32 UR14, UR6, UR16, URZ ;  /* 0x00000010060e72a5 */ /* 0x008fc4000f8e00ff */
[----:B-1----:R-:W-:Y:S02]  /*14c0*/  UISETP.NE.AND UP0, UPT, UR23, 0x1, UPT ;  /* 0x000000011700788c */ /* 0x002fe4000bf05270 */
[----:B------:R-:W-:Y:S01]  /*14d0*/  UISETP.NE.AND UP2, UPT, UR21, 0x1, UPT ;  /* 0x000000011500788c */ /* 0x000fe2000bf45270 */
[----:B------:R-:W-:Y:S02]  /*14e0*/  UMOV UR10, UR11 ;  /* 0x0000000b000a7c82 */ /* 0x000fe40008000000 */
[----:B------:R-:W-:Y:S01]  /*14f0*/  UMOV UR14, UR15 ;  /* 0x0000000f000e7c82 */ /* 0x000fe20008000000 */
[----:B------:R-:W-:Y:S02]  /*1500*/  @UP3 USHF.R.U32.HI UR7, URZ, UR13, UR10 ;  /* 0x0000000dff073299 */ /* 0x000fe4000801160a */
[----:B------:R-:W-:Y:S02]  /*1510*/  UIMAD.WIDE.U32 UR4, UR28, UR16, URZ ;  /* 0x000000101c0472a5 */ /* 0x000fe4000f8e00ff */
[----:B------:R-:W-:-:S02]  /*1520*/  UIMAD.WIDE.U32 UR10, UR7, UR8, URZ ;  /* 0x00000008070a72a5 */ /* 0x000fc4000f8e00ff */
[----:B------:R-:W-:Y:S02]  /*1530*/  @UP0 USHF.R.U32.HI UR6, URZ, UR17, UR14 ;  /* 0x00000011ff060299 */ /* 0x000fe4000801160e */
[----:B------:R-:W-:Y:S02]  /*1540*/  UIMAD.WIDE.U32 UR14, UR12, UR19, URZ ;  /* 0x000000130c0e72a5 */ /* 0x000fe4000f8e00ff */
[----:B------:R-:W-:Y:S02]  /*1550*/  USHF.R.U32.HI UR5, URZ, UR17, UR5 ;  /* 0x00000011ff057299 */ /* 0x000fe40008011605 */
[----:B------:R-:W-:Y:S01]  /*1560*/  UIMAD.WIDE.U32 UR16, UR6, UR8, URZ ;  /* 0x00000008061072a5 */ /* 0x000fe2000f8e00ff */
[----:B------:R-:W-:Y:S02]  /*1570*/  UMOV UR10, UR11 ;  /* 0x0000000b000a7c82 */ /* 0x000fe40008000000 */
[----:B------:R-:W-:Y:S01]  /*1580*/  UMOV UR4, UR15 ;  /* 0x0000000f00047c82 */ /* 0x000fe20008000000 */
[----:B------:R-:W-:-:S02]  /*1590*/  @UP2 USHF.R.U32.HI UR7, URZ, UR9, UR10 ;  /* 0x00000009ff072299 */ /* 0x000fc4000801160a */
[----:B------:R-:W-:Y:S01]  /*15a0*/  USHF.R.U32.HI UR4, URZ, UR13, UR4 ;  /* 0x0000000dff047299 */ /* 0x000fe20008011604 */
[----:B------:R-:W-:Y:S01]  /*15b0*/  UMOV UR16, UR17 ;  /* 0x0000001100107c82 */ /* 0x000fe20008000000 */
[----:B------:R-:W-:Y:S02]  /*15c0*/  UIMAD UR7, UR7, UR21, URZ ;  /* 0x00000015070772a4 */ /* 0x000fe4000f8e02ff */
[----:B------:R-:W-:Y:S02]  /*15d0*/  USEL UR4, UR12, UR4, !UP3 ;  /* 0x000000040c047287 */ /* 0x000fe4000d800000 */
[----:B------:R-:W-:Y:S02]  /*15e0*/  @UP2 USHF.R.U32.HI UR6, URZ, UR9, UR16 ;  /* 0x00000009ff062299 */ /* 0x000fe40008011610 */
[----:B------:R-:W-:Y:S02]  /*15f0*/  USEL UR5, UR28, UR5, !UP0 ;  /* 0x000000051c057287 */ /* 0x000fe4000c000000 */
[----:B------:R-:W-:-:S02]  /*1600*/  UIMAD UR13, UR6, UR21, URZ ;  /* 0x00000015060d72a4 */ /* 0x000fc4000f8e02ff */
[----:B------:R-:W-:Y:S02]  /*1610*/  UISETP.GE.AND UP0, UPT, UR4, UR7, UPT ;  /* 0x000000070400728c */ /* 0x000fe4000bf06270 */
[----:B------:R-:W-:Y:S02]  /*1620*/  UIMAD.WIDE.U32 UR10, UR4, UR8, URZ ;  /* 0x00000008040a72a5 */ /* 0x000fe4000f8e00ff */
[----:B------:R-:W-:Y:S02]  /*1630*/  UISETP.GE.OR UP0, UPT, UR5, UR13, UP0 ;  /* 0x0000000d0500728c */ /* 0x000fe40008706670 */
[----:B------:R-:W-:Y:S02]  /*1640*/  UIMAD.WIDE.U32 UR14, UR5, UR8, URZ ;  /* 0x00000008050e72a5 */ /* 0x000fe4000f8e00ff */
[----:B------:R-:W-:Y:S01]  /*1650*/  UIADD3 UR7, UPT, UPT, -UR4, URZ, URZ ;  /* 0x000000ff04077290 */ /* 0x000fe2000fffe1ff */
[----:B------:R-:W-:Y:S01]  /*1660*/  UMOV UR8, UR11 ;  /* 0x0000000b00087c82 */ /* 0x000fe20008000000 */
[----:B------:R-:W-:-:S02]  /*1670*/  UIADD3 UR10, UPT, UPT, -UR5, URZ, URZ ;  /* 0x000000ff050a7290 */ /* 0x000fc4000fffe1ff */
[----:B------:R-:W-:Y:S02]  /*1680*/  USHF.R.U32.HI UR8, URZ, UR9, UR8 ;  /* 0x00000009ff087299 */ /* 0x000fe40008011608 */
[----:B------:R-:W-:Y:S02]  /*1690*/  UIMAD UR12, UR18, UR7, UR12 ;  /* 0x00000007120c72a4 */ /* 0x000fe4000f8e020c */
[----:B------:R-:W-:Y:S01]  /*16a0*/  USEL UR8, UR4, UR8, !UP2 ;  /* 0x0000000804087287 */ /* 0x000fe2000d000000 */
[----:B------:R-:W-:Y:S01]  /*16b0*/  @!UP0 UMOV UR7, UR15 ;  /* 0x0000000f00078c82 */ /* 0x000fe20008000000 */
[----:B------:R-:W-:Y:S02]  /*16c0*/  UIMAD UR28, UR23, UR10, UR28 ;  /* 0x0000000a171c72a4 */ /* 0x000fe4000f8e021c */
[----:B------:R-:W-:Y:S02]  /*16d0*/  @!UP0 USHF.R.U32.HI UR7, URZ, UR9, UR7 ;  /* 0x00000009ff078299 */ /* 0x000fe40008011607 */
[----:B------:R-:W-:-:S02]  /*16e0*/  UIADD3 UR9, UPT, UPT, -UR8, URZ, URZ ;  /* 0x000000ff08097290 */ /* 0x000fc4000fffe1ff */
[----:B------:R-:W-:Y:S02]  /*16f0*/  @!UP0 USEL UR7, UR5, UR7, !UP2 ;  /* 0x0000000705078287 */ /* 0x000fe4000d000000 */
[----:B------:R-:W-:Y:S02]  /*1700*/  UIMAD UR9, UR21, UR9, UR4 ;  /* 0x00000009150972a4 */ /* 0x000fe4000f8e0204 */
[----:B------:R-:W-:Y:S02]  /*1710*/  @!UP0 UIADD3 UR8, UPT, UPT, UR8, -UR7, URZ ;  /* 0x8000000708088290 */ /* 0x000fe4000fffe0ff */
[----:B------:R-:W-:Y:S02]  /*1720*/  @!UP0 UIMAD UR6, UR9, UR6, UR7 ;  /* 0x00000006090682a4 */ /* 0x000fe4000f8e0207 */
[----:B------:R-:W-:-:S04]  /*1730*/  @!UP0 UIMAD UR4, UR8, UR21, UR5 ;  /* 0x00000015080482a4 */ /* 0x000fc8000f8e0205 */
[----:B------:R-:W-:Y:S01]  /*1740*/  UIMAD UR12, UR4, UR18, UR12 ;  /* 0x00000012040c72a4 */ /* 0x000fe2000f8e020c */
[----:B------:R-:W-:Y:S02]  /*1750*/  @!UP0 UMOV UR5, UR6 ;  /* 0x0000000600058c82 */ /* 0x000fe40008000000 */
[----:B------:R-:W-:-:S12]  /*1760*/  UIMAD UR28, UR5, UR23, UR28 ;  /* 0x00000017051c72a4 */ /* 0x000fd8000f8e021c */
.L_x_18:
[----:B------:R-:W-:Y:S02]  /*1770*/  UISETP.NE.AND UP2, UPT, UR24, 0x1, UPT ;  /* 0x000000011800788c */ /* 0x000fe4000bf45270 */
[----:B------:R-:W-:Y:S02]  /*1780*/  ULOP3.LUT UR53, UR53, 0x380, URZ, 0xc0, !UPT ;  /* 0x0000038035357892 */ /* 0x000fe4000f8ec0ff */
[----:B------:R-:W-:Y:S02]  /*1790*/  ULOP3.LUT UR38, UR38, 0xffff, URZ, 0xc0, !UPT ;  /* 0x0000ffff26267892 */ /* 0x000fe4000f8ec0ff */
[----:B------:R-:W-:Y:S02]  /*17a0*/  UISETP.NE.AND UP0, UPT, UR20, 0x2, UPT ;  /* 0x000000021400788c */ /* 0x000fe4000bf05270 */
[----:B------:R-:W-:Y:S02]  /*17b0*/  ULOP3.LUT UR73, UR71, 0x1, URZ, 0xc0, !UPT ;  /* 0x0000000147497892 */ /* 0x000fe4000f8ec0ff */
[----:B------:R-:W-:-:S02]  /*17c0*/  ULOP3.LUT UR69, UR69, 0x3, URZ, 0xc0, !UPT ;  /* 0x0000000345457892 */ /* 0x000fc4000f8ec0ff */
[----:B------:R-:W-:Y:S02]  /*17d0*/  ULOP3.LUT UR45, UR45, 0x1800, URZ, 0xc0, !UPT ;  /* 0x000018002d2d7892 */ /* 0x000fe4000f8ec0ff */
[----:B------:R-:W-:Y:S02]  /*17e0*/  ULOP3.LUT UR10, UR22, 0xc0, URZ, 0xc0, !UPT ;  /* 0x000000c0160a7892 */ /* 0x000fe4000f8ec0ff */
[----:B------:R-:W-:Y:S02]  /*17f0*/  USHF.R.U32.HI UR59, URZ, 0x9, UR53 ;  /* 0x00000009ff3b7899 */ /* 0x000fe40008011635 */
[----:B------:R-:W-:Y:S01]  /*1800*/  USHF.L.U32 UR38, UR25, UR38, URZ ;  /* 0x0000002619267299 */ /* 0x000fe200080006ff */
[----:B------:R-:W-:Y:S11]  /*1810*/  BRA.U UP2, `(.L_x_19) ;  /* 0x0000000102407547 */ /* 0x000ff6000b800000 */
[----:B------:R-:W2:Y:S01]  /*1820*/  LDCU.128 UR16, c[0x0][0xf10] ;  /* 0x0001e200ff1077ac */ /* 0x000ea20008000c00 */
[----:B------:R-:W3:Y:S01]  /*1830*/  LDCU UR8, c[0x0][0xf0c] ;  /* 0x0001e180ff0877ac */ /* 0x000ee20008000800 */
[----:B------:R-:W4:Y:S01]  /*1840*/  LDCU UR9, c[0x0][0xf20] ;  /* 0x0001e400ff0977ac */ /* 0x000f220008000800 */
[----:B--2---:R-:W-:Y:S02]  /*1850*/  UIMAD.WIDE.U32 UR4, UR28, UR16, URZ ;  /* 0x000000101c0472a5 */ /* 0x004fe4000f8e00ff */
[----:B------:R-:W-:Y:S02]  /*1860*/  UIMAD.WIDE.U32 UR6, UR12, UR19, URZ ;  /* 0x000000130c0672a5 */ /* 0x000fe4000f8e00ff */
[----:B---3--:R-:W-:Y:S02]  /*1870*/  UISETP.NE.AND UP2, UPT, UR8, 0x1, UPT ;  /* 0x000000010800788c */ /* 0x008fe4000bf45270 */
[----:B------:R-:W-:-:S03]  /*1880*/  USHF.R.U32.HI UR5, URZ, UR17, UR5 ;  /* 0x00000011ff057299 */ /* 0x000fc60008011605 */
[----:B------:R-:W-:Y:S01]  /*1890*/  UMOV UR4, UR7 ;  /* 0x0000000700047c82 */ /* 0x000fe20008000000 */
[----:B------:R-:W-:Y:S02]  /*18a0*/  USEL UR5, UR28, UR5, !UP2 ;  /* 0x000000051c057287 */ /* 0x000fe4000d000000 */
[----:B------:R-:W-:Y:S02]  /*18b0*/  UISETP.NE.AND UP2, UPT, UR18, 0x1, UPT ;  /* 0x000000011200788c */ /* 0x000fe4000bf45270 */
[----:B----4-:R-:W-:-:S04]  /*18c0*/  USHF.R.U32.HI UR4, URZ, UR9, UR4 ;  /* 0x00000009ff047299 */ /* 0x010fc80008011604 */
[----:B------:R-:W-:-:S04]  /*18d0*/  USEL UR4, UR12, UR4, !UP2 ;  /* 0x000000040c047287 */ /* 0x000fc8000d000000 */
[----:B------:R-:W-:Y:S02]  /*18e0*/  UIADD3 UR6, UPT, UPT, UR5, -UR4, URZ ;  /* 0x8000000405067290 */ /* 0x000fe4000fffe0ff */
[----:B------:R-:W-:Y:S02]  /*18f0*/  UIADD3 UR4, UPT, UPT, -UR5, UR4, URZ ;  /* 0x0000000405047290 */ /* 0x000fe4000fffe1ff */
[----:B------:R-:W-:Y:S02]  /*1900*/  UIMAD UR12, UR6, UR18, UR12 ;  /* 0x00000012060c72a4 */ /* 0x000fe4000f8e020c */
[----:B------:R-:W-:-:S12]  /*1910*/  UIMAD UR28, UR4, UR8, UR28 ;  /* 0x00000008041c72a4 */ /* 0x000fd8000f8e021c */
.L_x_19:
[----:B------:R-:W-:Y:S05]  /*1920*/  BRA.U !UP6, `(.L_x_20) ;  /* 0x000000010e0c7547 */ /* 0x000fea000b800000 */
[----:B------:R-:W-:Y:S01]  /*1930*/  UCGABAR_WAIT ;  /* 0x0000000000007dc7 */ /* 0x000fe20008000000 */
[----:B------:R-:W-:Y:S01]  /*1940*/  CCTL.IVALL ;  /* 0x00000000ff00798f */ /* 0x000fe20002000000 */
[----:B------:R-:W-:Y:S05]  /*1950*/  BRA `(.L_x_21) ;  /* 0x0000000000047947 */ /* 0x000fea0003800000 */
.L_x_20:
[----:B------:R-:W-:Y:S06]  /*1960*/  BAR.SYNC.DEFER_BLOCKING 0x0 ;  /* 0x0000000000007b1d */ /* 0x000fec0000010000 */
.L_x_21:
[----:B------:R-:W-:Y:S05]  /*1970*/  BRA.U UP0, `(.L_x_22) ;  /* 0x0000001500f47547 */ /* 0x000fea000b800000 */
[----:B------:R-:W2:Y:S01]  /*1980*/  LDCU UR6, c[0x0][0x38c] ;  /* 0x00007180ff0677ac */ /* 0x000ea20008000800 */
[----:B------:R-:W-:Y:S01]  /*1990*/  PLOP3.LUT P2, PT, PT, PT, UP4, 0x80, 0x8 ;  /* 0x000000000008781c */ /* 0x000fe20003f4f048 */
[----:B------:R-:W-:Y:S01]  /*19a0*/  IMAD.MOV.U32 R12, RZ, RZ, 0x1 ;  /* 0x00000001ff0c7424 */ /* 0x000fe200078e00ff */
[----:B------:R-:W-:Y:S02]  /*19b0*/  ISETP.NE.AND P3, PT, R5, RZ, P4 ;  /* 0x000000ff0500720c */ /* 0x000fe40002765270 */
[----:B------:R-:W-:Y:S02]  /*19c0*/  CS2R R10, SRZ ;  /* 0x00000000000a7805 */ /* 0x000fe4000001ff00 */
[----:B------:R-:W-:Y:S01]  /*19d0*/  PLOP3.LUT P2, PT, P2, PT, PT, 0x8, 0x80 ;  /* 0x000000000080781c */ /* 0x000fe2000174e170 */
[----:B------:R-:W-:Y:S01]  /*19e0*/  IMAD.MOV.U32 R9, RZ, RZ, RZ ;  /* 0x000000ffff097224 */ /* 0x000fe200078e00ff */
[----:B------:R-:W3:Y:S01]  /*19f0*/  LDCU UR65, c[0x0][0x370] ;  /* 0x00006e00ff4177ac */ /* 0x000ee20008000800 */
[----:B------:R-:W-:Y:S01]  /*1a00*/  IMAD.MOV.U32 R8, RZ, RZ, 0x1 ;  /* 0x00000001ff087424 */ /* 0x000fe200078e00ff */
[----:B------:R-:W4:Y:S01]  /*1a10*/  LDCU.64 UR54, c[0x0][0x348] ;  /* 0x00006900ff3677ac */ /* 0x000f220008000a00 */
[----:B------:R-:W-:Y:S01]  /*1a20*/  ULEA UR69, UR73, UR69, 0x2 ;  /* 0x0000004549457291 */ /* 0x000fe2000f8e10ff */
[----:B------:R-:W1:Y:S01]  /*1a30*/  LDCU UR64, c[0x0][0x374] ;  /* 0x00006e80ff4077ac */ /* 0x000e620008000800 */
[----:B--2---:R-:W-:-:S02]  /*1a40*/  UIADD3 UR5, UPT, UPT, UR6, 0xff, URZ ;  /* 0x000000ff06057890 */ /* 0x004fc4000fffe0ff */
[----:B------:R-:W-:Y:S02]  /*1a50*/  UIADD3 UR72, UPT, UPT, UR6, 0x1fe, URZ ;  /* 0x000001fe06487890 */ /* 0x000fe4000fffe0ff */
[----:B------:R-:W-:Y:S01]  /*1a60*/  USHF.R.S32.HI UR4, URZ, 0x1f, UR5 ;  /* 0x0000001fff047899 */ /* 0x000fe20008011405 */
[----:B------:R-:W-:-:S03]  /*1a70*/  UMOV UR29, URZ ;  /* 0x000000ff001d7c82 */ /* 0x000fc60008000000 */
[----:B------:R-:W-:Y:S02]  /*1a80*/  ULEA.HI UR4, UR4, UR5, URZ, 0x8 ;  /* 0x0000000504047291 */ /* 0x000fe4000f8f40ff */
[----:B------:R-:W-:Y:S02]  /*1a90*/  UIADD3 UR5, UPT, UPT, UR6, -0x1, URZ ;  /* 0xffffffff06057890 */ /* 0x000fe4000fffe0ff */
[----:B------:R-:W-:Y:S02]  /*1aa0*/  USHF.R.S32.HI UR67, URZ, 0x8, UR4 ;  /* 0x00000008ff437899 */ /* 0x000fe40008011404 */
[----:B------:R-:W-:Y:S02]  /*1ab0*/  UISETP.GE.U32.AND UP1, UPT, UR5, -0x1ff, UPT ;  /* 0xfffffe010500788c */ /* 0x000fe4000bf26070 */
[----:B------:R-:W-:-:S04]  /*1ac0*/  UISETP.LT.U32.AND UP0, UPT, UR67, 0x3, UPT ;  /* 0x000000034300788c */ /* 0x000fc8000bf01070 */
[----:B------:R-:W-:Y:S02]  /*1ad0*/  USEL UR66, UR67, 0x3, UP0 ;  /* 0x0000000343427887 */ /* 0x000fe40008000000 */
[----:B------:R-:W-:Y:S02]  /*1ae0*/  UISETP.NE.AND UP0, UPT, UR20, URZ, UPT ;  /* 0x000000ff1400728c */ /* 0x000fe4000bf05270 */
[----:B------:R-:W-:Y:S02]  /*1af0*/  UIADD3 UR4, UPT, UPT, UR66, -0x1, URZ ;  /* 0xffffffff42047890 */ /* 0x000fe4000fffe0ff */
[----:B------:R-:W-:Y:S02]  /*1b00*/  @UP1 UIADD3 UR4, UPT, UPT, UR66, URZ, URZ ;  /* 0x000000ff42041290 */ /* 0x000fe4000fffe0ff */
[----:B------:R-:W-:Y:S02]  /*1b10*/  USEL UR58, UR58, 0x2, UP0 ;  /* 0x000000023a3a7887 */ /* 0x000fe40008000000 */
[----:B------:R-:W-:-:S02]  /*1b20*/  UIADD3 UR70, UPT, UPT, UR67, -UR66, URZ ;  /* 0x8000004243467290 */ /* 0x000fc4000fffe0ff */
[----:B------:R-:W-:Y:S02]  /*1b30*/  UIADD3 UR60, UPT, UPT, UR4, 0x1, URZ ;  /* 0x00000001043c7890 */ /* 0x000fe4000fffe0ff */
[----:B-1-34-:R-:W-:-:S12]  /*1b40*/  UIADD3 UR68, UPT, UPT, -UR4, URZ, URZ ;  /* 0x000000ff04447290 */ /* 0x01afd8000fffe1ff */
.L_x_46:
[----:B------:R-:W-:-:S13]  /*1b50*/  R2UR UR4, R84 ;  /* 0x00000000540472ca */ /* 0x000fda00000e0000 */
[----:B------:R-:W-:Y:S01]  /*1b60*/  UISETP.NE.AND UP0, UPT, UR4, URZ, UPT ;  /* 0x000000ff0400728c */ /* 0x000fe2000bf05270 */
[----:B-1----:R-:W1:Y:S02]  /*1b70*/  S2UR UR4, SR_CgaCtaId ;  /* 0x00000000000479c3 */ /* 0x002e640000008800 */
[----:B-1----:R-:W-:-:S06]  /*1b80*/  MOV R84, UR4 ;  /* 0x0000000400547c02 */ /* 0x002fcc0008000f00 */
[----:B---3--:R-:W-:Y:S05]  /*1b90*/  BRA.U UP0, `(.L_x_23) ;  /* 0x0000000100347547 */ /* 0x008fea000b800000 */
[----:B------:R-:W1:Y:S01]  /*1ba0*/  S2R R0, SR_CgaCtaId ;  /* 0x0000000000007919 */ /* 0x000e620000008800 */
[----:B------:R-:W-:Y:S02]  /*1bb0*/  MOV R3, 0x400 ;  /* 0x0000040000037802 */ /* 0x000fe40000000f00 */
[----:B------:R-:W-:Y:S02]  /*1bc0*/  SHF.L.U32 R2, R8, 0x1f, RZ ;  /* 0x0000001f08027819 */ /* 0x000fe400000006ff */
[----:B-1----:R-:W-:-:S05]  /*1bd0*/  LEA R0, R0, R3, 0x18 ;  /* 0x0000000300007211 */ /* 0x002fca00078ec0ff */
[----:B------:R-:W-:-:S04]  /*1be0*/  IMAD R3, R9, 0x8, R0 ;  /* 0x0000000809037824 */ /* 0x000fc800078e0200 */
[----:B------:R-:W1:Y:S02]  /*1bf0*/  SYNCS.PHASECHK.TRANS64.TRYWAIT P0, [R3+URZ+0xd0], R2 ;  /* 0x0000d002030075a7 */ /* 0x000e6400080011ff */
[----:B-1----:R-:W-:Y:S05]  /*1c00*/  @!P0 BRA `(.L_x_24) ;  /* 0x0000008c008c8947 */ /* 0x002fea0003800000 */
.L_x_150:
[----:B------:R-:W-:Y:S01]  /*1c10*/  VIADD R9, R9, 0x1 ;  /* 0x0000000109097836 */ /* 0x000fe20000000000 */
[----:B------:R1:W-:Y:S04]  /*1c20*/  SYNCS.ARRIVE.TRANS64.A1T0 RZ, [R3+URZ+0xc0], RZ ;  /* 0x0000c0ff03ff79a7 */ /* 0x0003e800081000ff */
[----:B------:R-:W-:-:S04]  /*1c30*/  ISETP.NE.AND P0, PT, R9, 0x2, PT ;  /* 0x000000020900780c */ /* 0x000fc80003f05270 */
[----:B------:R-:W-:Y:S02]  /*1c40*/  SEL R9, R9, RZ, P0 ;  /* 0x000000ff09097207 */ /* 0x000fe40000000000 */
[----:B-1----:R-:W-:-:S04]  /*1c50*/  SEL R3, RZ, 0x1, P0 ;  /* 0x00000001ff037807 */ /* 0x002fc80000000000 */
[----:B------:R-:W-:Y:S02]  /*1c60*/  LOP3.LUT R8, R8, R3, RZ, 0x3c, !PT ;  /* 0x0000000308087212 */ /* 0x000fe400078e3cff */
.L_x_23:
[----:B------:R-:W-:Y:S01]  /*1c70*/  R2UR UR4, R84 ;  /* 0x00000000540472ca */ /* 0x000fe200000e0000 */
[----:B------:R-:W-:Y:S01]  /*1c80*/  UMOV UR7, 0x400 ;  /* 0x0000040000077882 */ /* 0x000fe20000000000 */
[----:B------:R-:W-:Y:S01]  /*1c90*/  SHF.L.U32 R0, R12, 0x1f, RZ ;  /* 0x0000001f0c007819 */ /* 0x000fe200000006ff */
[----:B------:R-:W-:Y:S02]  /*1ca0*/  UISETP.GE.U32.AND UP0, UPT, UR72, 0x1ff, UPT ;  /* 0x000001ff4800788c */ /* 0x000fe4000bf06070 */
[----:B------:R-:W-:Y:S01]  /*1cb0*/  ULEA UR35, UR12, UR69, 0x3 ;  /* 0x000000450c237291 */ /* 0x000fe2000f8e18ff */
[----:B------:R-:W-:-:S03]  /*1cc0*/  UMOV UR15, URZ ;  /* 0x000000ff000f7c82 */ /* 0x000fc60008000000 */
[----:B------:R-:W-:-:S04]  /*1cd0*/  USHF.L.U32 UR35, UR35, 0x4, URZ ;  /* 0x0000000423237899 */ /* 0x000fc800080006ff */
[----:B------:R-:W-:-:S04]  /*1ce0*/  ULEA UR7, UR4, UR7, 0x18 ;  /* 0x0000000704077291 */ /* 0x000fc8000f8ec0ff */
[----:B------:R-:W-:-:S09]  /*1cf0*/  ULEA UR4, UR29, UR7, 0x3 ;  /* 0x000000071d047291 */ /* 0x000fd2000f8e18ff */
[----:B------:R1:W2:Y:S01]  /*1d00*/  SYNCS.PHASECHK.TRANS64.TRYWAIT P1, [UR4+0x18], R0 ;  /* 0x00001800ff0075a7 */ /* 0x0002a20008021104 */
[----:B------:R-:W-:-:S04]  /*1d10*/  ULEA.HI UR4, UR28, UR28, URZ, 0x1 ;  /* 0x0000001c1c047291 */ /* 0x000fc8000f8f08ff */
[----:B------:R-:W-:Y:S02]  /*1d20*/  USHF.L.U32 UR5, UR4, 0x7, URZ ;  /* 0x0000000704057899 */ /* 0x000fe400080006ff */
[----:B------:R-:W-:Y:S02]  /*1d30*/  ULOP3.LUT UR20, UR4, 0xfffffffe, URZ, 0xc0, !UPT ;  /* 0xfffffffe04147892 */ /* 0x000fe4000f8ec0ff */
[----:B------:R-:W-:Y:S02]  /*1d40*/  ULOP3.LUT UR5, UR5, 0xffffff00, URZ, 0xc0, !UPT ;  /* 0xffffff0005057892 */ /* 0x000fe4000f8ec0ff */
[----:B------:R-:W-:Y:S02]  /*1d50*/  ULOP3.LUT UR20, UR20, 0x1, UR71, 0xf8, !UPT ;  /* 0x0000000114147892 */ /* 0x000fe4000f8ef847 */
[----:B------:R-:W-:Y:S01]  /*1d60*/  ULEA UR51, UR73, UR5, 0x7 ;  /* 0x0000000549337291 */ /* 0x000fe2000f8e38ff */
[----:B------:R-:W-:Y:S11]  /*1d70*/  BRA.U !UP0, `(.L_x_25) ;  /* 0x00000005085c7547 */ /* 0x000ff6000b800000 */
[----:B------:R-:W-:Y:S01]  /*1d80*/  UMOV UR37, UR68 ;  /* 0x0000004400257c82 */ /* 0x000fe20008000000 */
[----:B------:R-:W-:Y:S01]  /*1d90*/  UMOV UR5, UR29 ;  /* 0x0000001d00057c82 */ /* 0x000fe20008000000 */
[----:B------:R-:W-:Y:S01]  /*1da0*/  UMOV UR42, 0x80 ;  /* 0x00000080002a7882 */ /* 0x000fe20000000000 */
[----:B------:R-:W-:Y:S01]  /*1db0*/  UMOV UR19, URZ ;  /* 0x000000ff00137c82 */ /* 0x000fe20008000000 */
[----:B------:R-:W-:-:S05]  /*1dc0*/  UMOV UR11, UR59 ;  /* 0x0000003b000b7c82 */ /* 0x000fca0008000000 */
.L_x_33:
[----:B------:R-:W-:Y:S01]  /*1dd0*/  ULEA UR6, UR5, UR7, 0x3 ;  /* 0x0000000705067291 */ /* 0x000fe2000f8e18ff */
[----:B--2---:R-:W-:Y:S01]  /*1de0*/  @P4 MOV R2, 0x19000 ;  /* 0x0001900000024802 */ /* 0x004fe20000000f00 */
[----:B--23--:R-:W-:Y:S10]  /*1df0*/  @P1 BRA `(.L_x_26) ;  /* 0x00000000000c1947 */ /* 0x00cff40003800000 */
[----:B------:R-:W-:-:S04]  /*1e00*/  SHF.L.U32 R3, R12, 0x1f, RZ ;  /* 0x0000001f0c037819 */ /* 0x000fc800000006ff */
[----:B------:R-:W2:Y:S02]  /*1e10*/  SYNCS.PHASECHK.TRANS64.TRYWAIT P0, [UR6+0x18], R3 ;  /* 0x00001803ff0075a7 */ /* 0x000ea40008001106 */
[----:B--2---:R-:W-:Y:S05]  /*1e20*/  @!P0 BRA `(.L_x_27) ;  /* 0x0000008c00188947 */ /* 0x004fea0003800000 */
.L_x_26:
[----:B------:R2:W-:Y:S01]  /*1e30*/  @P4 SYNCS.ARRIVE.TRANS64 RZ, [UR6], R2 ;  /* 0x00000002ffff49a7 */ /* 0x0005e20008000006 */
[----:B------:R-:W-:Y:S02]  /*1e40*/  ULOP3.LUT UR4, UR58, 0x2, URZ, 0xfc, !UPT ;  /* 0x000000023a047892 */ /* 0x000fe4000f8efcff */
[----:B------:R-:W-:Y:S02]  /*1e50*/  UIADD3 UR37, UPT, UPT, UR37, 0x1, URZ ;  /* 0x0000000125257890 */ /* 0x000fe4000fffe0ff */
[----:B------:R-:W-:Y:S02]  /*1e60*/  UISETP.NE.AND UP0, UPT, UR4, 0x2, UPT ;  /* 0x000000020400788c */ /* 0x000fe4000bf05270 */
[----:B------:R-:W-:-:S07]  /*1e70*/  UISETP.NE.AND UP4, UPT, UR37, 0x1, UPT ;  /* 0x000000012500788c */ /* 0x000fce000bf85270 */
[----:B------:R-:W-:Y:S05]  /*1e80*/  BRA.U UP0, `(.L_x_28) ;  /* 0x0000000100047547 */ /* 0x000fea000b800000 */
[----:B------:R-:W-:Y:S05]  /*1e90*/  BPT.TRAP 0x1 ;  /* 0x000000040000795c */ /* 0x000fea0000300000 */
.L_x_28:
[----:B------:R-:W-:Y:S04]  /*1ea0*/  BSSY.RECONVERGENT B0, `(.L_x_29) ;  /* 0x0000003000007945 */ /* 0x000fe80003800200 */
[----:B------:R-:W-:Y:S05]  /*1eb0*/  @!P3 BRA `(.L_x_30) ;  /* 0x000000000004b947 */ /* 0x000fea0003800000 */
[----:B------:R-:W-:Y:S05]  /*1ec0*/  BPT.TRAP 0x1 ;  /* 0x000000040000795c */ /* 0x000fea0000300000 */
.L_x_30:
[----:B------:R-:W-:Y:S05]  /*1ed0*/  BSYNC.RECONVERGENT B0 ;  /* 0x0000000000007941 */ /* 0x000fea0003800200 */
.L_x_29:
[----:B------:R-:W-:Y:S01]  /*1ee0*/  UIADD3 UR4, UPT, UPT, UR5, 0x1, URZ ;  /* 0x0000000105047890 */ /* 0x000fe2000fffe0ff */
[----:B------:R-:W-:Y:S01]  /*1ef0*/  BSSY.RECONVERGENT B0, `(.L_x_31) ;  /* 0x0000039000007945 */ /* 0x000fe20003800200 */
[----:B------:R-:W-:Y:S02]  /*1f00*/  ELECT P0, URZ, PT ;  /* 0x0000000000ff782f */ /* 0x000fe40003800000 */
[----:B------:R-:W-:-:S04]  /*1f10*/  UISETP.NE.AND UP0, UPT, UR4, 0x3, UPT ;  /* 0x000000030400788c */ /* 0x000fc8000bf05270 */
[----:B------:R-:W-:Y:S02]  /*1f20*/  USEL UR8, URZ, 0x1, UP0 ;  /* 0x00000001ff087887 */ /* 0x000fe40008000000 */
[----:B------:R-:W-:-:S04]  /*1f30*/  USEL UR29, UR4, URZ, UP0 ;  /* 0x000000ff041d7287 */ /* 0x000fc80008000000 */
[----:B------:R-:W-:Y:S01]  /*1f40*/  ULEA UR4, UR29, UR7, 0x3 ;  /* 0x000000071d047291 */ /* 0x000fe2000f8e18ff */
[----:B------:R-:W-:-:S04]  /*1f50*/  LOP3.LUT R12, R12, UR8, RZ, 0x3c, !PT ;  /* 0x000000080c0c7c12 */ /* 0x000fc8000f8e3cff */
[----:B-1----:R-:W-:-:S04]  /*1f60*/  SHF.L.U32 R0, R12, 0x1f, RZ ;  /* 0x0000001f0c007819 */ /* 0x002fc800000006ff */
[----:B------:R1:W3:Y:S01]  /*1f70*/  SYNCS.PHASECHK.TRANS64.TRYWAIT P1, [UR4+0x18], R0 ;  /* 0x00001800ff0075a7 */ /* 0x0002e20008021104 */
[----:B------:R-:W-:Y:S05]  /*1f80*/  @!P0 BRA `(.L_x_32) ;  /* 0x0000000000bc8947 */ /* 0x000fea0003800000 */
[----:B------:R-:W-:Y:S02]  /*1f90*/  ULEA UR24, UR5, UR45, 0xe ;  /* 0x0000002d05187291 */ /* 0x000fe4000f8e70ff */
[----:B------:R-:W-:Y:S02]  /*1fa0*/  ULEA UR40, UR5, UR7, 0xf ;  /* 0x0000000705287291 */ /* 0x000fe4000f8e78ff */
[----:B------:R-:W-:Y:S02]  /*1fb0*/  UIADD3 UR22, UP3, UPT, UR54, 0x80, URZ ;  /* 0x0000008036167890 */ /* 0x000fe4000ff7e0ff */
[----:B------:R-:W-:Y:S02]  /*1fc0*/  USHF.L.U32 UR16, UR5, 0xa, URZ ;  /* 0x0000000a05107899 */ /* 0x000fe400080006ff */
[----:B------:R-:W-:Y:S02]  /*1fd0*/  UIADD3 UR14, UP2, UPT, UR54, 0x180, URZ ;  /* 0x00000180360e7890 */ /* 0x000fe4000ff5e0ff */
[----:B------:R-:W-:-:S02]  /*1fe0*/  UIADD3 UR24, UPT, UPT, UR7, UR24, URZ ;  /* 0x0000001807187290 */ /* 0x000fc4000fffe0ff */
[----:B------:R-:W-:Y:S02]  /*1ff0*/  UIADD3 UR46, UP1, UPT, UR54, 0x280, URZ ;  /* 0x00000280362e7890 */ /* 0x000fe4000ff3e0ff */
[----:B------:R-:W-:Y:S02]  /*2000*/  UIADD3 UR50, UPT, UPT, UR42, -0x80, URZ ;  /* 0xffffff802a327890 */ /* 0x000fe4000fffe0ff */
[----:B------:R-:W-:Y:S02]  /*2010*/  ULOP3.LUT UR49, UR6, 0xfefffff8, URZ, 0xc0, !UPT ;  /* 0xfefffff806317892 */ /* 0x000fe4000f8ec0ff */
[----:B------:R-:W-:Y:S02]  /*2020*/  UIADD3.X UR23, UPT, UPT, URZ, UR55, URZ, UP3, !UPT ;  /* 0x00000037ff177290 */ /* 0x000fe40009ffe4ff */
[----:B------:R-:W-:Y:S02]  /*2030*/  UIADD3 UR48, UPT, UPT, UR40, 0x8400, URZ ;  /* 0x0000840028307890 */ /* 0x000fe4000fffe0ff */
[----:B------:R-:W-:-:S02]  /*2040*/  UIADD3 UR30, UP0, UPT, UR54, 0x380, URZ ;  /* 0x00000380361e7890 */ /* 0x000fc4000ff1e0ff */
[----:B------:R-:W-:Y:S02]  /*2050*/  ULOP3.LUT UR8, UR16, UR53, URZ, 0xfc, !UPT ;  /* 0x0000003510087292 */ /* 0x000fe4000f8efcff */
[----:B------:R-:W-:Y:S02]  /*2060*/  UIADD3 UR40, UPT, UPT, UR40, 0xc400, URZ ;  /* 0x0000c40028287890 */ /* 0x000fe4000fffe0ff */
[----:B------:R-:W-:Y:S02]  /*2070*/  UIADD3.X UR15, UPT, UPT, URZ, UR55, URZ, UP2, !UPT ;  /* 0x00000037ff0f7290 */ /* 0x000fe400097fe4ff */
[----:B------:R-:W-:Y:S02]  /*2080*/  UIADD3 UR32, UPT, UPT, UR24, 0x20400, URZ ;  /* 0x0002040018207890 */ /* 0x000fe4000fffe0ff */
[----:B------:R-:W-:Y:S02]  /*2090*/  UPRMT UR4, URZ, 0x5410, UR38 ;  /* 0x00005410ff047896 */ /* 0x000fe40008000026 */
[----:B------:R-:W-:-:S02]  /*20a0*/  UIADD3 UR24, UPT, UPT, UR24, 0x22400, URZ ;  /* 0x0002240018187890 */ /* 0x000fc4000fffe0ff */
[----:B------:R-:W-:Y:S02]  /*20b0*/  UIADD3.X UR47, UPT, UPT, URZ, UR55, URZ, UP1, !UPT ;  /* 0x00000037ff2f7290 */ /* 0x000fe40008ffe4ff */
[----:B------:R-:W-:Y:S02]  /*20c0*/  UIADD3 UR16, UPT, UPT, UR7, 0x2c400, UR16 ;  /* 0x0002c40007107890 */ /* 0x000fe4000fffe010 */
[----:B------:R-:W-:Y:S02]  /*20d0*/  UIADD3 UR8, UPT, UPT, UR7, 0x2d000, UR8 ;  /* 0x0002d00007087890 */ /* 0x000fe4000fffe008 */
[----:B------:R-:W-:Y:S01]  /*20e0*/  UIADD3.X UR31, UPT, UPT, URZ, UR55, URZ, UP0, !UPT ;  /* 0x00000037ff1f7290 */ /* 0x000fe200087fe4ff */
[----:B------:R-:W-:Y:S01]  /*20f0*/  UMOV UR56, 0x0 ;  /* 0x0000000000387882 */ /* 0x000fe20000000000 */
[----:B------:R-:W-:Y:S01]  /*2100*/  UMOV UR57, 0x10000000 ;  /* 0x1000000000397882 */ /* 0x000fe20000000000 */
[----:B------:R-:W-:Y:S01]  /*2110*/  UMOV UR43, UR51 ;  /* 0x00000033002b7c82 */ /* 0x000fe20008000000 */
[----:B------:R-:W-:Y:S01]  /*2120*/  UMOV UR44, UR52 ;  /* 0x00000034002c7c82 */ /* 0x000fe20008000000 */
[----:B------:R-:W-:Y:S01]  /*2130*/  UMOV UR41, UR49 ;  /* 0x0000003100297c82 */ /* 0x000fe20008000000 */
[----:B------:R-:W-:Y:S01]  /*2140*/  UMOV UR36, UR52 ;  /* 0x0000003400247c82 */ /* 0x000fe20008000000 */
[----:B------:R-:W-:Y:S01]  /*2150*/  UMOV UR33, UR49 ;  /* 0x0000003100217c82 */ /* 0x000fe20008000000 */
[----:B------:R-:W-:Y:S01]  /*2160*/  UMOV UR34, UR50 ;  /* 0x0000003200227c82 */ /* 0x000fe20008000000 */
[----:B------:R4:W-:Y:S01]  /*2170*/  UTMALDG.3D.2CTA [UR48], [UR22], desc[UR56] ;  /* 0x00003830160075b4 */ /* 0x0009e20008211000 */
[----:B------:R-:W-:Y:S01]  /*2180*/  UMOV UR26, UR42 ;  /* 0x0000002a001a7c82 */ /* 0x000fe20008000000 */
[----:B------:R-:W-:Y:S01]  /*2190*/  UMOV UR27, UR35 ;  /* 0x00000023001b7c82 */ /* 0x000fe20008000000 */
[----:B------:R-:W-:Y:S01]  /*21a0*/  UMOV UR28, UR52 ;  /* 0x00000034001c7c82 */ /* 0x000fe20008000000 */
[----:B------:R-:W-:Y:S01]  /*21b0*/  UMOV UR25, UR49 ;  /* 0x0000003100197c82 */ /* 0x000fe20008000000 */
[----:B------:R-:W-:Y:S01]  /*21c0*/  UMOV UR18, URZ ;  /* 0x000000ff00127c82 */ /* 0x000fe20008000000 */
[----:B------:R-:W-:Y:S01]  /*21d0*/  UMOV UR21, UR52 ;  /* 0x0000003400157c82 */ /* 0x000fe20008000000 */
[----:B------:R-:W-:Y:S01]  /*21e0*/  UMOV UR17, UR49 ;  /* 0x0000003100117c82 */ /* 0x000fe20008000000 */
[----:B------:R4:W-:Y:S01]  /*21f0*/  UTMALDG.3D.2CTA [UR40], [UR22], desc[UR56] ;  /* 0x00003828160075b4 */ /* 0x0009e20008211000 */
[----:B------:R-:W-:Y:S01]  /*2200*/  UMOV UR63, 0xff0000 ;  /* 0x00ff0000003f7882 */ /* 0x000fe20000000000 */
[----:B------:R-:W-:Y:S01]  /*2210*/  UMOV UR13, UR52 ;  /* 0x00000034000d7c82 */ /* 0x000fe20008000000 */
[----:B------:R-:W-:Y:S01]  /*2220*/  UMOV UR9, UR49 ;  /* 0x0000003100097c82 */ /* 0x000fe20008000000 */
[----:B------:R4:W-:Y:S01]  /*2230*/  UTMALDG.3D.MULTICAST.2CTA [UR32], [UR14], UR4, desc[UR56] ;  /* 0x000038200e0073b4 */ /* 0x0009e20008211804 */
[----:B------:R4:W-:Y:S01]  /*2240*/  UTMALDG.3D.MULTICAST.2CTA [UR24], [UR14], UR4, desc[UR56] ;  /* 0x000038180e0073b4 */ /* 0x0009e20008211804 */
[----:B------:R4:W-:Y:S01]  /*2250*/  UTMALDG.4D.2CTA [UR16], [UR46], desc[UR56] ;  /* 0x000038102e0075b4 */ /* 0x0009e20008219000 */
[----:B------:R4:W-:Y:S02]  /*2260*/  UTMALDG.4D.MULTICAST.2CTA [UR8], [UR30], UR63, desc[UR56] ;  /* 0x000038081e0073b4 */ /* 0x0009e4000821983f */
[----:B----4-:R-:W-:Y:S01]  /*2270*/  NOP ;  /* 0x0000000000007918 */ /* 0x010fe20000000000 */
.L_x_32:
[----:B------:R-:W-:Y:S05]  /*2280*/  BSYNC.RECONVERGENT B0 ;  /* 0x0000000000007941 */ /* 0x000fea0003800200 */
.L_x_31:
[----:B------:R-:W-:Y:S02]  /*2290*/  UIADD3 UR42, UPT, UPT, UR42, 0x100, URZ ;  /* 0x000001002a2a7890 */ /* 0x000fe4000fffe0ff */
[----:B------:R-:W-:Y:S02]  /*22a0*/  UIADD3 UR11, UPT, UPT, UR11, 0x2, URZ ;  /* 0x000000020b0b7890 */ /* 0x000fe4000fffe0ff */
[----:B------:R-:W-:Y:S01]  /*22b0*/  UIADD3 UR19, UPT, UPT, UR19, 0x2, URZ ;  /* 0x0000000213137890 */ /* 0x000fe2000fffe0ff */
[----:B------:R-:W-:Y:S01]  /*22c0*/  UMOV UR5, UR29 ;  /* 0x0000001d00057c82 */ /* 0x000fe20008000000 */
[----:B------:R-:W-:Y:S01]  /*22d0*/  UMOV UR15, UR60 ;  /* 0x0000003c000f7c82 */ /* 0x000fe20008000000 */
[----:B------:R-:W-:Y:S09]  /*22e0*/  BRA.U UP4, `(.L_x_33) ;  /* 0xfffffff904b87547 */ /* 0x000ff2000b83ffff */
.L_x_25:
[----:B------:R-:W-:Y:S01]  /*22f0*/  ULEA UR4, UR29, UR7, 0x3 ;  /* 0x000000071d047291 */ /* 0x000fe2000f8e18ff */
[----:B-1----:R-:W-:Y:S01]  /*2300*/  SHF.L.U32 R0, R12, 0x1f, RZ ;  /* 0x0000001f0c007819 */ /* 0x002fe200000006ff */
[----:B------:R-:W-:Y:S01]  /*2310*/  @!P2 SYNCS.ARRIVE.TRANS64.A1T0 RZ, [UR7+0x78], RZ ;  /* 0x000078ffffffa9a7 */ /* 0x000fe20008100007 */
[----:B------:R-:W-:-:S06]  /*2320*/  UISETP.GT.AND UP0, UPT, UR67, UR66, UPT ;  /* 0x000000424300728c */ /* 0x000fcc000bf04270 */
[----:B--23--:R1:W2:Y:S03]  /*2330*/  SYNCS.PHASECHK.TRANS64.TRYWAIT P1, [UR4+0x18], R0 ;  /* 0x00001800ff0075a7 */ /* 0x00c2a60008021104 */
[----:B------:R-:W-:Y:S05]  /*2340*/  BRA.U !UP0, `(.L_x_34) ;  /* 0x00000005084c7547 */ /* 0x000fea000b800000 */
[----:B------:R-:W-:Y:S01]  /*2350*/  UIADD3 UR37, UPT, UPT, UR70, UR15, URZ ;  /* 0x0000000f46257290 */ /* 0x000fe2000fffe0ff */
[----:B------:R-:W-:-:S11]  /*2360*/  UMOV UR5, UR29 ;  /* 0x0000001d00057c82 */ /* 0x000fd60008000000 */
.L_x_42:
[----:B------:R-:W-:Y:S01]  /*2370*/  ULEA UR14, UR5, UR7, 0x3 ;  /* 0x00000007050e7291 */ /* 0x000fe2000f8e18ff */
[----:B--2---:R-:W-:Y:S01]  /*2380*/  @P4 MOV R2, 0x19000 ;  /* 0x0001900000024802 */ /* 0x004fe20000000f00 */
[----:B--23--:R-:W-:Y:S10]  /*2390*/  @P1 BRA `(.L_x_35) ;  /* 0x00000000000c1947 */ /* 0x00cff40003800000 */
[----:B------:R-:W-:-:S04]  /*23a0*/  SHF.L.U32 R3, R12, 0x1f, RZ ;  /* 0x0000001f0c037819 */ /* 0x000fc800000006ff */
[----:B------:R-:W2:Y:S02]  /*23b0*/  SYNCS.PHASECHK.TRANS64.TRYWAIT P0, [UR14+0x18], R3 ;  /* 0x00001803ff0075a7 */ /* 0x000ea4000800110e */
[----:B--2---:R-:W-:Y:S05]  /*23c0*/  @!P0 BRA `(.L_x_36) ;  /* 0x0000008400c88947 */ /* 0x004fea0003800000 */
.L_x_35:
[----:B------:R2:W-:Y:S01]  /*23d0*/  @P4 SYNCS.ARRIVE.TRANS64 RZ, [UR14], R2 ;  /* 0x00000002ffff49a7 */ /* 0x0005e2000800000e */
[----:B------:R-:W-:-:S04]  /*23e0*/  ULOP3.LUT UR4, UR58, 0x2, URZ, 0xfc, !UPT ;  /* 0x000000023a047892 */ /* 0x000fc8000f8efcff */
[----:B------:R-:W-:-:S09]  /*23f0*/  UISETP.NE.AND UP0, UPT, UR4, 0x2, UPT ;  /* 0x000000020400788c */ /* 0x000fd2000bf05270 */
[----:B------:R-:W-:Y:S05]  /*2400*/  BRA.U UP0, `(.L_x_37) ;  /* 0x0000000100047547 */ /* 0x000fea000b800000 */
[----:B------:R-:W-:Y:S05]  /*2410*/  BPT.TRAP 0x1 ;  /* 0x000000040000795c */ /* 0x000fea0000300000 */
.L_x_37:
[----:B------:R-:W-:Y:S04]  /*2420*/  BSSY.RECONVERGENT B0, `(.L_x_38) ;  /* 0x0000003000007945 */ /* 0x000fe80003800200 */
[----:B------:R-:W-:Y:S05]  /*2430*/  @!P3 BRA `(.L_x_39) ;  /* 0x000000000004b947 */ /* 0x000fea0003800000 */
[----:B------:R-:W-:Y:S05]  /*2440*/  BPT.TRAP 0x1 ;  /* 0x000000040000795c */ /* 0x000fea0000300000 */
.L_x_39:
[----:B------:R-:W-:Y:S05]  /*2450*/  BSYNC.RECONVERGENT B0 ;  /* 0x0000000000007941 */ /* 0x000fea0003800200 */
.L_x_38:
        /* <DEDUP_REMOVED lines=12> */
[----:B------:R-:W-:Y:S02]  /*2520*/  UIADD3 UR8, UP3, UPT, UR54, 0x80, URZ ;  /* 0x0000008036087890 */ /* 0x000fe4000ff7e0ff */
[----:B------:R-:W-:Y:S02]  /*2530*/  USHF.L.U32 UR50, UR15, 0x8, URZ ;  /* 0x000000080f327899 */ /* 0x000fe400080006ff */
[----:B------:R-:W-:Y:S02]  /*2540*/  ULOP3.LUT UR49, UR14, 0xfefffff8, URZ, 0xc0, !UPT ;  /* 0xfefffff80e317892 */ /* 0x000fe4000f8ec0ff */
[----:B------:R-:W-:Y:S02]  /*2550*/  UIADD3.X UR9, UPT, UPT, URZ, UR55, URZ, UP3, !UPT ;  /* 0x00000037ff097290 */ /* 0x000fe40009ffe4ff */
[----:B------:R-:W-:-:S02]  /*2560*/  UIADD3 UR48, UPT, UPT, UR40, 0x8400, URZ ;  /* 0x0000840028307890 */ /* 0x000fc4000fffe0ff */
[----:B------:R-:W-:Y:S02]  /*2570*/  UIADD3 UR42, UPT, UPT, UR50, 0x80, URZ ;  /* 0x00000080322a7890 */ /* 0x000fe4000fffe0ff */
[----:B------:R-:W-:Y:S02]  /*2580*/  UIADD3 UR40, UPT, UPT, UR40, 0xc400, URZ ;  /* 0x0000c40028287890 */ /* 0x000fe4000fffe0ff */
[----:B------:R-:W-:Y:S01]  /*2590*/  ULEA UR24, UR5, UR45, 0xe ;  /* 0x0000002d05187291 */ /* 0x000fe2000f8e70ff */
[----:B------:R-:W-:Y:S01]  /*25a0*/  UMOV UR56, 0x0 ;  /* 0x0000000000387882 */ /* 0x000fe20000000000 */
[----:B------:R-:W-:Y:S01]  /*25b0*/  UMOV UR57, 0x10000000 ;  /* 0x1000000000397882 */ /* 0x000fe20000000000 */
[----:B------:R-:W-:Y:S01]  /*25c0*/  USHF.L.U32 UR4, UR5, 0xa, URZ ;  /* 0x0000000a05047899 */ /* 0x000fe200080006ff */
[----:B------:R-:W-:Y:S01]  /*25d0*/  UTMALDG.3D.2CTA [UR48], [UR8], desc[UR56] ;  /* 0x00003830080075b4 */ /* 0x000fe20008211000 */
[----:B------:R-:W-:Y:S01]  /*25e0*/  UIADD3 UR22, UP2, UPT, UR54, 0x180, URZ ;  /* 0x0000018036167890 */ /* 0x000fe2000ff5e0ff */
[----:B------:R-:W-:Y:S01]  /*25f0*/  UMOV UR43, UR51 ;  /* 0x00000033002b7c82 */ /* 0x000fe20008000000 */
[----:B------:R-:W-:Y:S01]  /*2600*/  UMOV UR44, UR52 ;  /* 0x00000034002c7c82 */ /* 0x000fe20008000000 */
[----:B------:R-:W-:Y:S01]  /*2610*/  UIADD3 UR24, UPT, UPT, UR7, UR24, URZ ;  /* 0x0000001807187290 */ /* 0x000fe2000fffe0ff */
[----:B------:R-:W-:Y:S01]  /*2620*/  UMOV UR41, UR49 ;  /* 0x0000003100297c82 */ /* 0x000fe20008000000 */
[----:B------:R-:W-:Y:S01]  /*2630*/  UIADD3 UR30, UP1, UPT, UR54, 0x280, URZ ;  /* 0x00000280361e7890 */ /* 0x000fe2000ff3e0ff */
[----:B------:R4:W-:Y:S01]  /*2640*/  UTMALDG.3D.2CTA [UR40], [UR8], desc[UR56] ;  /* 0x00003828080075b4 */ /* 0x0009e20008211000 */
[----:B------:R-:W-:-:S02]  /*2650*/  UIADD3 UR46, UP0, UPT, UR54, 0x380, URZ ;  /* 0x00000380362e7890 */ /* 0x000fc4000ff1e0ff */
[----:B------:R-:W-:Y:S02]  /*2660*/  USHF.L.U32 UR19, UR15, 0x1, URZ ;  /* 0x000000010f137899 */ /* 0x000fe400080006ff */
[----:B------:R-:W-:Y:S02]  /*2670*/  UIADD3.X UR23, UPT, UPT, URZ, UR55, URZ, UP2, !UPT ;  /* 0x00000037ff177290 */ /* 0x000fe400097fe4ff */
[----:B------:R-:W-:Y:S02]  /*2680*/  UIADD3 UR32, UPT, UPT, UR24, 0x20400, URZ ;  /* 0x0002040018207890 */ /* 0x000fe4000fffe0ff */
[----:B------:R-:W-:Y:S02]  /*2690*/  UPRMT UR6, URZ, 0x5410, UR38 ;  /* 0x00005410ff067896 */ /* 0x000fe40008000026 */
[----:B------:R-:W-:Y:S02]  /*26a0*/  UIADD3 UR24, UPT, UPT, UR24, 0x22400, URZ ;  /* 0x0002240018187890 */ /* 0x000fe4000fffe0ff */
[----:B------:R-:W-:-:S02]  /*26b0*/  UIADD3.X UR31, UPT, UPT, URZ, UR55, URZ, UP1, !UPT ;  /* 0x00000037ff1f7290 */ /* 0x000fc40008ffe4ff */
[----:B------:R-:W-:Y:S02]  /*26c0*/  UIADD3 UR16, UPT, UPT, UR7, 0x2c400, UR4 ;  /* 0x0002c40007107890 */ /* 0x000fe4000fffe004 */
[----:B------:R-:W-:Y:S02]  /*26d0*/  UIADD3 UR11, UPT, UPT, UR59, UR19, URZ ;  /* 0x000000133b0b7290 */ /* 0x000fe4000fffe0ff */
[----:B------:R-:W-:Y:S01]  /*26e0*/  UIADD3.X UR47, UPT, UPT, URZ, UR55, URZ, UP0, !UPT ;  /* 0x00000037ff2f7290 */ /* 0x000fe200087fe4ff */
[----:B------:R-:W-:Y:S01]  /*26f0*/  UMOV UR36, UR52 ;  /* 0x0000003400247c82 */ /* 0x000fe20008000000 */
[----:B------:R-:W-:Y:S01]  /*2700*/  UMOV UR33, UR49 ;  /* 0x0000003100217c82 */ /* 0x000fe20008000000 */
[----:B------:R-:W-:Y:S01]  /*2710*/  UMOV UR34, UR50 ;  /* 0x0000003200227c82 */ /* 0x000fe20008000000 */
[----:B------:R-:W-:Y:S01]  /*2720*/  UMOV UR27, UR35 ;  /* 0x00000023001b7c82 */ /* 0x000fe20008000000 */
[----:B------:R-:W-:Y:S01]  /*2730*/  UMOV UR28, UR52 ;  /* 0x00000034001c7c82 */ /* 0x000fe20008000000 */
[----:B------:R-:W-:Y:S01]  /*2740*/  UMOV UR25, UR49 ;  /* 0x0000003100197c82 */ /* 0x000fe20008000000 */
[----:B------:R-:W-:Y:S01]  /*2750*/  UMOV UR26, UR42 ;  /* 0x0000002a001a7c82 */ /* 0x000fe20008000000 */
[----:B------:R-:W-:Y:S01]  /*2760*/  UMOV UR18, URZ ;  /* 0x000000ff00127c82 */ /* 0x000fe20008000000 */
[----:B------:R-:W-:Y:S01]  /*2770*/  UMOV UR21, UR52 ;  /* 0x0000003400157c82 */ /* 0x000fe20008000000 */
[----:B------:R1:W-:Y:S01]  /*2780*/  UTMALDG.3D.MULTICAST.2CTA [UR32], [UR22], UR6, desc[UR56] ;  /* 0x00003820160073b4 */ /* 0x0003e20008211806 */
[----:B------:R-:W-:Y:S01]  /*2790*/  UMOV UR17, UR49 ;  /* 0x0000003100117c82 */ /* 0x000fe20008000000 */
[----:B------:R-:W-:Y:S01]  /*27a0*/  UMOV UR13, UR52 ;  /* 0x00000034000d7c82 */ /* 0x000fe20008000000 */
[----:B------:R1:W-:Y:S01]  /*27b0*/  UTMALDG.3D.MULTICAST.2CTA [UR24], [UR22], UR6, desc[UR56] ;  /* 0x00003818160073b4 */ /* 0x0003e20008211806 */
[----:B----4-:R-:W-:Y:S01]  /*27c0*/  ULOP3.LUT UR8, UR4, UR53, URZ, 0xfc, !UPT ;  /* 0x0000003504087292 */ /* 0x010fe2000f8efcff */
[----:B------:R-:W-:-:S02]  /*27d0*/  UMOV UR9, UR49 ;  /* 0x0000003100097c82 */ /* 0x000fc40008000000 */
[----:B------:R-:W-:Y:S01]  /*27e0*/  UMOV UR4, 0xff0000 ;  /* 0x00ff000000047882 */ /* 0x000fe20000000000 */
[----:B------:R-:W-:Y:S01]  /*27f0*/  UIADD3 UR8, UPT, UPT, UR7, 0x2d000, UR8 ;  /* 0x0002d00007087890 */ /* 0x000fe2000fffe008 */
[----:B------:R1:W-:Y:S08]  /*2800*/  UTMALDG.4D.2CTA [UR16], [UR30], desc[UR56] ;  /* 0x000038101e0075b4 */ /* 0x0003f00008219000 */
[----:B------:R1:W-:Y:S02]  /*2810*/  UTMALDG.4D.MULTICAST.2CTA [UR8], [UR46], UR4, desc[UR56] ;  /* 0x000038082e0073b4 */ /* 0x0003e40008219804 */
[----:B-1----:R-:W-:Y:S01]  /*2820*/  NOP ;  /* 0x0000000000007918 */ /* 0x002fe20000000000 */
.L_x_41:
[----:B------:R-:W-:Y:S05]  /*2830*/  BSYNC.RECONVERGENT B0 ;  /* 0x0000000000007941 */ /* 0x000fea0003800200 */
.L_x_40:
[----:B------:R-:W-:Y:S01]  /*2840*/  UIADD3 UR15, UPT, UPT, UR15, 0x1, URZ ;  /* 0x000000010f0f7890 */ /* 0x000fe2000fffe0ff */
[----:B------:R-:W-:-:S03]  /*2850*/  UMOV UR5, UR29 ;  /* 0x0000001d00057c82 */ /* 0x000fc60008000000 */
[----:B------:R-:W-:-:S09]  /*2860*/  UISETP.NE.AND UP0, UPT, UR15, UR37, UPT ;  /* 0x000000250f00728c */ /* 0x000fd2000bf05270 */
[----:B------:R-:W-:Y:S05]  /*2870*/  BRA.U UP0, `(.L_x_42) ;  /* 0xfffffff900bc7547 */ /* 0x000fea000b83ffff */
.L_x_34:
[C---:B------:R-:W-:Y:S01]  /*2880*/  LEA R3, R11.reuse, UR7, 0x3 ;  /* 0x000000070b037c11 */ /* 0x040fe2000f8e18ff */
[----:B------:R-:W-:Y:S01]  /*2890*/  NOP ;  /* 0x0000000000007918 */ /* 0x000fe20000000000 */
[----:B-1----:R-:W-:Y:S02]  /*28a0*/  SHF.L.U32 R0, R10, 0x1f, RZ ;  /* 0x0000001f0a007819 */ /* 0x002fe400000006ff */
[----:B------:R-:W-:Y:S02]  /*28b0*/  LEA R5, R11, UR7, 0x4 ;  /* 0x000000070b057c11 */ /* 0x000fe4000f8e20ff */
[----:B------:R-:W1:Y:S02]  /*28c0*/  SYNCS.PHASECHK.TRANS64.TRYWAIT P0, [R3+URZ+0x80], R0 ;  /* 0x00008000030075a7 */ /* 0x000e6400080011ff */
[----:B-1----:R-:W-:Y:S05]  /*28d0*/  @!P0 BRA `(.L_x_43) ;  /* 0x00000080009c8947 */ /* 0x002fea0003800000 */
.L_x_153:
[----:B------:R-:W4:Y:S01]  /*28e0*/  LDS.128 R4, [R5+0xf0] ;  /* 0x0000f00005047984 */ /* 0x000f220000000c00 */
[----:B------:R-:W-:Y:S01]  /*28f0*/  UISETP.GE.AND UP0, UPT, UR39, 0x1, UPT ;  /* 0x000000012700788c */ /* 0x000fe2000bf06270 */
[----:B------:R-:W-:Y:S01]  /*2900*/  @!PT LDS RZ, [RZ] ;  /* 0x00000000fffff984 */ /* 0x000fe20000000800 */
[----:B------:R-:W-:Y:S01]  /*2910*/  @!PT LDS RZ, [RZ] ;  /* 0x00000000fffff984 */ /* 0x000fe20000000800 */
[----:B------:R-:W-:Y:S01]  /*2920*/  @!PT LDS RZ, [RZ] ;  /* 0x00000000fffff984 */ /* 0x000fe20000000800 */
[----:B------:R-:W-:Y:S01]  /*2930*/  @!PT LDS RZ, [RZ] ;  /* 0x00000000fffff984 */ /* 0x000fe20000000800 */
[----:B------:R1:W-:Y:S06]  /*2940*/  MEMBAR.ALL.CTA ;  /* 0x0000000000007992 */ /* 0x0003ec0000008000 */
[----:B-1----:R-:W1:Y:S01]  /*2950*/  FENCE.VIEW.ASYNC.S ;  /* 0x00000000000073c6 */ /* 0x002e620000000000 */
[----:B----4-:R-:W-:-:S13]  /*2960*/  LOP3.LUT P0, RZ, R6, 0x1, RZ, 0xc0, !PT ;  /* 0x0000000106ff7812 */ /* 0x010fda000780c0ff */
[----:B-1----:R-:W-:Y:S01]  /*2970*/  VOTEU.ANY UP1, P0 ;  /* 0x0000000000ff7886 */ /* 0x002fe20000020100 */
[----:B------:R-:W-:-:S13]  /*2980*/  PLOP3.LUT P0, PT, PT, PT, UP1, 0x80, 0x8 ;  /* 0x000000000008781c */ /* 0x000fda0003f0f018 */
[----:B------:R-:W-:Y:S02]  /*2990*/  @P0 LOP3.LUT R0, R5, 0xffff, RZ, 0xc0, !PT ;  /* 0x0000ffff05000812 */ /* 0x000fe400078ec0ff */
[----:B--2---:R-:W-:Y:S02]  /*29a0*/  @P0 MOV R2, R4 ;  /* 0x0000000400020202 */ /* 0x004fe40000000f00 */
[----:B------:R-:W-:Y:S01]  /*29b0*/  @P0 R2UR UR5, R0 ;  /* 0x00000000000502ca */ /* 0x000fe200000e0000 */
[----:B------:R-:W-:Y:S01]  /*29c0*/  VIADD R0, R3, 0x90 ;  /* 0x0000009003007836 */ /* 0x000fe20000000000 */
[----:B------:R-:W-:Y:S02]  /*29d0*/  @P0 SHF.R.U32.HI R4, RZ, 0x10, R5 ;  /* 0x00000010ff040819 */ /* 0x000fe40000011605 */
[----:B------:R-:W-:Y:S02]  /*29e0*/  @P0 R2UR UR6, R2 ;  /* 0x00000000020602ca */ /* 0x000fe400000e0000 */
[----:B------:R-:W-:-:S02]  /*29f0*/  PRMT R0, RZ, 0x654, R0 ;  /* 0x00000654ff007816 */ /* 0x000fc40000000000 */
[----:B------:R-:W-:Y:S02]  /*2a00*/  @P0 R2UR UR4, R4 ;  /* 0x00000000040402ca */ /* 0x000fe400000e0000 */
[----:B------:R1:W-:Y:S03]  /*2a10*/  SYNCS.ARRIVE.TRANS64.RED.A1T0 RZ, [R0+URZ], RZ ;  /* 0x000000ff00ff79a7 */ /* 0x0003e600081004ff */
[----:B------:R-:W-:-:S04]  /*2a20*/  @UP1 UMOV UR61, UR5 ;  /* 0x00000005003d1c82 */ /* 0x000fc80008000000 */
[----:B------:R-:W-:-:S04]  /*2a30*/  @UP1 UMOV UR62, UR6 ;  /* 0x00000006003e1c82 */ /* 0x000fc80008000000 */
[----:B------:R-:W-:Y:S01]  /*2a40*/  @UP1 UMOV UR52, UR4 ;  /* 0x0000000400341c82 */ /* 0x000fe20008000000 */
[----:B------:R-:W-:Y:S05]  /*2a50*/  BRA.U !UP0, `(.L_x_44) ;  /* 0x0000000108d47547 */ /* 0x000fea000b800000 */
[----:B------:R-:W2:Y:S01]  /*2a60*/  LDCU.128 UR12, c[0x0][0xf10] ;  /* 0x0001e200ff0c77ac */ /* 0x000ea20008000c00 */
[----:B------:R-:W4:Y:S01]  /*2a70*/  LDCU UR11, c[0x0][0xf20] ;  /* 0x0001e400ff0b77ac */ /* 0x000f220008000800 */
[----:B------:R-:W3:Y:S01]  /*2a80*/  LDCU UR22, c[0x0][0xf0c] ;  /* 0x0001e180ff1677ac */ /* 0x000ee20008000800 */
[----:B------:R-:W1:Y:S01]  /*2a90*/  LDCU.64 UR8, c[0x0][0xf28] ;  /* 0x0001e500ff0877ac */ /* 0x000e620008000a00 */
[----:B------:R-:W-:Y:S02]  /*2aa0*/  UISETP.NE.AND UP3, UPT, UR39, 0x1, UPT ;  /* 0x000000012700788c */ /* 0x000fe4000bf65270 */
[----:B--2---:R-:W-:Y:S02]  /*2ab0*/  UIMAD.WIDE.U32 UR16, UR64, UR15, URZ ;  /* 0x0000000f401072a5 */ /* 0x004fe4000f8e00ff */
[----:B------:R-:W-:Y:S02]  /*2ac0*/  UIMAD.WIDE.U32 UR4, UR65, UR12, URZ ;  /* 0x0000000c410472a5 */ /* 0x000fe4000f8e00ff */
[----:B------:R-:W-:-:S02]  /*2ad0*/  UISETP.NE.AND UP0, UPT, UR14, 0x1, UPT ;  /* 0x000000010e00788c */ /* 0x000fc4000bf05270 */
[----:B------:R-:W-:Y:S01]  /*2ae0*/  UIMAD.WIDE.U32 UR20, UR61, UR15, URZ ;  /* 0x0000000f3d1472a5 */ /* 0x000fe2000f8e00ff */
[----:B------:R-:W-:Y:S02]  /*2af0*/  UMOV UR16, UR17 ;  /* 0x0000001100107c82 */ /* 0x000fe40008000000 */
[----:B------:R-:W-:Y:S01]  /*2b00*/  UMOV UR4, UR5 ;  /* 0x0000000500047c82 */ /* 0x000fe20008000000 */
[----:B----4-:R-:W-:Y:S02]  /*2b10*/  USHF.R.U32.HI UR16, URZ, UR11, UR16 ;  /* 0x0000000bff107299 */ /* 0x010fe40008011610 */
[----:B---3--:R-:W-:Y:S02]  /*2b20*/  UISETP.NE.AND UP2, UPT, UR22, 0x1, UPT ;  /* 0x000000011600788c */ /* 0x008fe4000bf45270 */
[----:B------:R-:W-:Y:S02]  /*2b30*/  USHF.R.U32.HI UR4, URZ, UR13, UR4 ;  /* 0x0000000dff047299 */ /* 0x000fe40008011604 */
[----:B------:R-:W-:-:S02]  /*2b40*/  USEL UR5, UR64, UR16, !UP0 ;  /* 0x0000001040057287 */ /* 0x000fc4000c000000 */
[----:B------:R-:W-:Y:S02]  /*2b50*/  USEL UR6, UR65, UR4, !UP2 ;  /* 0x0000000441067287 */ /* 0x000fe4000d000000 */
[----:B-1----:R-:W-:Y:S01]  /*2b60*/  UIMAD.WIDE.U32 UR16, UR5, UR8, URZ ;  /* 0x00000008051072a5 */ /* 0x002fe2000f8e00ff */
[----:B------:R-:W-:Y:S01]  /*2b70*/  UMOV UR4, UR21 ;  /* 0x0000001500047c82 */ /* 0x000fe20008000000 */
[----:B------:R-:W-:Y:S02]  /*2b80*/  UIMAD.WIDE.U32 UR18, UR62, UR12, URZ ;  /* 0x0000000c3e1272a5 */ /* 0x000fe4000f8e00ff */
[----:B------:R-:W-:-:S03]  /*2b90*/  UIMAD.WIDE.U32 UR20, UR6, UR8, URZ ;  /* 0x00000008061472a5 */ /* 0x000fc6000f8e00ff */
[----:B------:R-:W-:Y:S01]  /*2ba0*/  UMOV UR16, UR17 ;  /* 0x0000001100107c82 */ /* 0x000fe20008000000 */
[----:B------:R-:W-:Y:S02]  /*2bb0*/  USHF.R.U32.HI UR4, URZ, UR11, UR4 ;  /* 0x0000000bff047299 */ /* 0x000fe40008011604 */
[----:B------:R-:W-:Y:S01]  /*2bc0*/  @UP3 USHF.R.U32.HI UR5, URZ, UR9, UR16 ;  /* 0x00000009ff053299 */ /* 0x000fe20008011610 */
[----:B------:R-:W-:Y:S01]  /*2bd0*/  UMOV UR18, UR19 ;  /* 0x0000001300127c82 */ /* 0x000fe20008000000 */
[----:B------:R-:W-:Y:S01]  /*2be0*/  UMOV UR20, UR21 ;  /* 0x0000001500147c82 */ /* 0x000fe20008000000 */
[----:B------:R-:W-:Y:S02]  /*2bf0*/  USHF.R.U32.HI UR13, URZ, UR13, UR18 ;  /* 0x0000000dff0d7299 */ /* 0x000fe40008011612 */
[----:B------:R-:W-:Y:S02]  /*2c00*/  USEL UR4, UR61, UR4, !UP0 ;  /* 0x000000043d047287 */ /* 0x000fe4000c000000 */
[----:B------:R-:W-:-:S02]  /*2c10*/  @UP3 USHF.R.U32.HI UR6, URZ, UR9, UR20 ;  /* 0x00000009ff063299 */ /* 0x000fc40008011614 */
[----:B------:R-:W-:Y:S02]  /*2c20*/  UIMAD UR11, UR39, UR5, URZ ;  /* 0x00000005270b72a4 */ /* 0x000fe4000f8e02ff */
[----:B------:R-:W-:Y:S02]  /*2c30*/  USEL UR5, UR62, UR13, !UP2 ;  /* 0x0000000d3e057287 */ /* 0x000fe4000d000000 */
[----:B------:R-:W-:Y:S02]  /*2c40*/  UIMAD UR12, UR39, UR6, URZ ;  /* 0x00000006270c72a4 */ /* 0x000fe4000f8e02ff */
[----:B------:R-:W-:Y:S02]  /*2c50*/  UISETP.GE.AND UP0, UPT, UR4, UR11, UPT ;  /* 0x0000000b0400728c */ /* 0x000fe4000bf06270 */
[----:B------:R-:W-:Y:S02]  /*2c60*/  UIMAD.WIDE.U32 UR16, UR4, UR8, URZ ;  /* 0x00000008041072a5 */ /* 0x000fe4000f8e00ff */
[----:B------:R-:W-:-:S02]  /*2c70*/  UISETP.GE.OR UP0, UPT, UR5, UR12, UP0 ;  /* 0x0000000c0500728c */ /* 0x000fc40008706670 */
[----:B------:R-:W-:Y:S02]  /*2c80*/  UIMAD.WIDE.U32 UR12, UR5, UR8, URZ ;  /* 0x00000008050c72a5 */ /* 0x000fe4000f8e00ff */
[----:B------:R-:W-:Y:S01]  /*2c90*/  UIADD3 UR15, UPT, UPT, -UR4, URZ, URZ ;  /* 0x000000ff040f7290 */ /* 0x000fe2000fffe1ff */
[----:B------:R-:W-:Y:S01]  /*2ca0*/  UMOV UR11, UR17 ;  /* 0x00000011000b7c82 */ /* 0x000fe20008000000 */
[----:B------:R-:W-:Y:S02]  /*2cb0*/  UIADD3 UR12, UPT, UPT, -UR5, URZ, URZ ;  /* 0x000000ff050c7290 */ /* 0x000fe4000fffe1ff */
[----:B------:R-:W-:-:S03]  /*2cc0*/  USHF.R.U32.HI UR11, URZ, UR9, UR11 ;  /* 0x00000009ff0b7299 */ /* 0x000fc6000801160b */
[----:B------:R-:W-:Y:S01]  /*2cd0*/  @!UP0 UMOV UR8, UR13 ;  /* 0x0000000d00088c82 */ /* 0x000fe20008000000 */
[----:B------:R-:W-:Y:S02]  /*2ce0*/  UIMAD UR15, UR14, UR15, UR61 ;  /* 0x0000000f0e0f72a4 */ /* 0x000fe4000f8e023d */
[----:B------:R-:W-:Y:S02]  /*2cf0*/  USEL UR11, UR4, UR11, !UP3 ;  /* 0x0000000b040b7287 */ /* 0x000fe4000d800000 */
[----:B------:R-:W-:Y:S02]  /*2d00*/  @!UP0 USHF.R.U32.HI UR8, URZ, UR9, UR8 ;  /* 0x00000009ff088299 */ /* 0x000fe40008011608 */
[----:B------:R-:W-:Y:S02]  /*2d10*/  UIADD3 UR9, UPT, UPT, -UR11, URZ, URZ ;  /* 0x000000ff0b097290 */ /* 0x000fe4000fffe1ff */
[----:B------:R-:W-:Y:S02]  /*2d20*/  @!UP0 USEL UR8, UR5, UR8, !UP3 ;  /* 0x0000000805088287 */ /* 0x000fe4000d800000 */
[----:B------:R-:W-:-:S02]  /*2d30*/  UIMAD UR9, UR39, UR9, UR4 ;  /* 0x00000009270972a4 */ /* 0x000fc4000f8e0204 */
[----:B------:R-:W-:Y:S02]  /*2d40*/  @!UP0 UIADD3 UR11, UPT, UPT, UR11, -UR8, URZ ;  /* 0x800000080b0b8290 */ /* 0x000fe4000fffe0ff */
[----:B------:R-:W-:Y:S02]  /*2d50*/  @!UP0 UIMAD UR8, UR9, UR6, UR8 ;  /* 0x00000006090882a4 */ /* 0x000fe4000f8e0208 */
[----:B------:R-:W-:Y:S02]  /*2d60*/  @!UP0 UIMAD UR4, UR39, UR11, UR5 ;  /* 0x0000000b270482a4 */ /* 0x000fe4000f8e0205 */
[----:B------:R-:W-:Y:S02]  /*2d70*/  UIMAD UR6, UR22, UR12, UR62 ;  /* 0x0000000c160672a4 */ /* 0x000fe4000f8e023e */
[----:B------:R-:W-:Y:S01]  /*2d80*/  UIMAD UR61, UR4, UR14, UR15 ;  /* 0x0000000e043d72a4 */ /* 0x000fe2000f8e020f */
[----:B------:R-:W-:Y:S02]  /*2d90*/  @!UP0 UMOV UR5, UR8 ;  /* 0x0000000800058c82 */ /* 0x000fe40008000000 */
[----:B------:R-:W-:-:S12]  /*2da0*/  UIMAD UR62, UR5, UR22, UR6 ;  /* 0x00000016053e72a4 */ /* 0x000fd8000f8e0206 */
.L_x_44:
[----:B------:R-:W2:Y:S02]  /*2db0*/  LDCU UR4, c[0x0][0xf30] ;  /* 0x0001e600ff0477ac */ /* 0x000ea40008000800 */
[----:B--2---:R-:W-:-:S09]  /*2dc0*/  UISETP.NE.AND UP0, UPT, UR4, 0x1, UPT ;  /* 0x000000010400788c */ /* 0x004fd2000bf05270 */
[----:B------:R-:W-:Y:S05]  /*2dd0*/  BRA.U UP0, `(.L_x_45) ;  /* 0x0000000100447547 */ /* 0x000fea000b800000 */
[----:B------:R-:W2:Y:S01]  /*2de0*/  LDCU.128 UR12, c[0x0][0xf10] ;  /* 0x0001e200ff0c77ac */ /* 0x000ea20008000c00 */
[----:B------:R-:W4:Y:S01]  /*2df0*/  LDCU UR11, c[0x0][0xf0c] ;  /* 0x0001e180ff0b77ac */ /* 0x000f220008000800 */
[----:B------:R-:W1:Y:S01]  /*2e00*/  LDCU UR6, c[0x0][0xf20] ;  /* 0x0001e400ff0677ac */ /* 0x000e620008000800 */
[----:B--2---:R-:W-:Y:S02]  /*2e10*/  UIMAD.WIDE.U32 UR8, UR62, UR12, URZ ;  /* 0x0000000c3e0872a5 */ /* 0x004fe4000f8e00ff */
[----:B------:R-:W-:Y:S02]  /*2e20*/  UIMAD.WIDE.U32 UR4, UR61, UR15, URZ ;  /* 0x0000000f3d0472a5 */ /* 0x000fe4000f8e00ff */
[----:B----4-:R-:W-:Y:S02]  /*2e30*/  UISETP.NE.AND UP2, UPT, UR11, 0x1, UPT ;  /* 0x000000010b00788c */ /* 0x010fe4000bf45270 */
[----:B------:R-:W-:Y:S01]  /*2e40*/  UISETP.NE.AND UP0, UPT, UR14, 0x1, UPT ;  /* 0x000000010e00788c */ /* 0x000fe2000bf05270 */
[----:B------:R-:W-:-:S02]  /*2e50*/  UMOV UR8, UR9 ;  /* 0x0000000900087c82 */ /* 0x000fc40008000000 */
[----:B------:R-:W-:Y:S01]  /*2e60*/  UMOV UR4, UR5 ;  /* 0x0000000500047c82 */ /* 0x000fe20008000000 */
[----:B------:R-:W-:Y:S02]  /*2e70*/  USHF.R.U32.HI UR13, URZ, UR13, UR8 ;  /* 0x0000000dff0d7299 */ /* 0x000fe40008011608 */
[----:B-1----:R-:W-:Y:S02]  /*2e80*/  USHF.R.U32.HI UR4, URZ, UR6, UR4 ;  /* 0x00000006ff047299 */ /* 0x002fe40008011604 */
[----:B------:R-:W-:Y:S02]  /*2e90*/  USEL UR5, UR62, UR13, !UP2 ;  /* 0x0000000d3e057287 */ /* 0x000fe4000d000000 */
[----:B------:R-:W-:-:S04]  /*2ea0*/  USEL UR4, UR61, UR4, !UP0 ;  /* 0x000000043d047287 */ /* 0x000fc8000c000000 */
[----:B------:R-:W-:Y:S02]  /*2eb0*/  UIADD3 UR6, UPT, UPT, UR5, -UR4, URZ ;  /* 0x8000000405067290 */ /* 0x000fe4000fffe0ff */
[----:B------:R-:W-:Y:S02]  /*2ec0*/  UIADD3 UR4, UPT, UPT, -UR5, UR4, URZ ;  /* 0x0000000405047290 */ /* 0x000fe4000fffe1ff */
[----:B------:R-:W-:Y:S02]  /*2ed0*/  UIMAD UR61, UR6, UR14, UR61 ;  /* 0x0000000e063d72a4 */ /* 0x000fe4000f8e023d */
[----:B------:R-:W-:-:S12]  /*2ee0*/  UIMAD UR62, UR4, UR11, UR62 ;  /* 0x0000000b043e72a4 */ /* 0x000fd8000f8e023e */
.L_x_45:
[----:B------:R-:W-:Y:S01]  /*2ef0*/  VIADD R11, R11, 0x1 ;  /* 0x000000010b0b7836 */ /* 0x000fe20000000000 */
[----:B------:R-:W-:Y:S02]  /*2f00*/  R2UR UR5, R83 ;  /* 0x00000000530572ca */ /* 0x000fe400000e0000 */
[----:B------:R-:W-:Y:S02]  /*2f10*/  R2UR UR4, R82 ;  /* 0x00000000520472ca */ /* 0x000fe400000e0000 */
[C---:B------:R-:W-:Y:S02]  /*2f20*/  ISETP.NE.AND P0, PT, R11.reuse, 0x2, PT ;  /* 0x000000020b00780c */ /* 0x040fe40003f05270 */
[----:B------:R-:W-:Y:S02]  /*2f30*/  PLOP3.LUT P2, PT, PT, PT, PT, 0x80, 0x8 ;  /* 0x000000000008781c */ /* 0x000fe40003f4f070 */
[----:B------:R-:W-:Y:S02]  /*2f40*/  SEL R3, RZ, 0x1, P0 ;  /* 0x00000001ff037807 */ /* 0x000fe40000000000 */
[----:B------:R-:W-:-:S02]  /*2f50*/  SEL R11, R11, RZ, P0 ;  /* 0x000000ff0b0b7207 */ /* 0x000fc40000000000 */
[----:B------:R-:W-:Y:S01]  /*2f60*/  LOP3.LUT R10, R10, R3, RZ, 0x3c, !PT ;  /* 0x000000030a0a7212 */ /* 0x000fe200078e3cff */
[----:B------:R-:W-:Y:S02]  /*2f70*/  UIADD3 UR28, UPT, UPT, UR62, UR5, URZ ;  /* 0x000000053e1c7290 */ /* 0x000fe4000fffe0ff */
[----:B------:R-:W-:Y:S01]  /*2f80*/  UIADD3 UR12, UPT, UPT, UR61, UR4, URZ ;  /* 0x000000043d0c7290 */ /* 0x000fe2000fffe0ff */
[----:B------:R-:W-:Y:S11]  /*2f90*/  BRA.U UP1, `(.L_x_46) ;  /* 0xffffffe901ec7547 */ /* 0x000ff6000b83ffff */
[----:B------:R-:W-:Y:S01]  /*2fa0*/  UIADD3 UR7, UPT, UPT, UR7, 0x18, URZ ;  /* 0x0000001807077890 */ /* 0x000fe2000fffe0ff */
[----:B------:R-:W-:-:S03]  /*2fb0*/  SHF.L.U32 R3, R12, 0x1f, RZ ;  /* 0x0000001f0c037819 */ /* 0x000fc600000006ff */
[----:B------:R-:W-:-:S09]  /*2fc0*/  ULEA UR4, UR29, UR7, 0x3 ;  /* 0x000000071d047291 */ /* 0x000fd2000f8e18ff */
[----:B------:R-:W2:Y:S02]  /*2fd0*/  SYNCS.PHASECHK.TRANS64.TRYWAIT P0, [UR4], R3 ;  /* 0x00000003ff0075a7 */ /* 0x000ea40008001104 */
[----:B--2---:R-:W-:Y:S05]  /*2fe0*/  @!P0 BRA `(.L_x_47) ;  /* 0x0000007800ec8947 */ /* 0x004fea0003800000 */
.L_x_155:
[----:B------:R-:W-:-:S04]  /*2ff0*/  UIADD3 UR4, UPT, UPT, UR29, 0x1, URZ ;  /* 0x000000011d047890 */ /* 0x000fc8000fffe0ff */
[----:B------:R-:W-:-:S04]  /*3000*/  UISETP.NE.AND UP0, UPT, UR4, 0x3, UPT ;  /* 0x000000030400788c */ /* 0x000fc8000bf05270 */
[----:B------:R-:W-:Y:S02]  /*3010*/  USEL UR6, URZ, 0x1, UP0 ;  /* 0x00000001ff067887 */ /* 0x000fe40008000000 */
[----:B------:R-:W-:-:S04]  /*3020*/  USEL UR4, UR4, URZ, UP0 ;  /* 0x000000ff04047287 */ /* 0x000fc80008000000 */
[----:B------:R-:W-:Y:S01]  /*3030*/  ULEA UR5, UR4, UR7, 0x3 ;  /* 0x0000000704057291 */ /* 0x000fe2000f8e18ff */
[----:B------:R-:W-:-:S04]  /*3040*/  LOP3.LUT R12, R12, UR6, RZ, 0x3c, !PT ;  /* 0x000000060c0c7c12 */ /* 0x000fc8000f8e3cff */
[----:B-1----:R-:W-:-:S04]  /*3050*/  SHF.L.U32 R3, R12, 0x1f, RZ ;  /* 0x0000001f0c037819 */ /* 0x002fc800000006ff */
[----:B------:R-:W1:Y:S02]  /*3060*/  SYNCS.PHASECHK.TRANS64.TRYWAIT P0, [UR5], R3 ;  /* 0x00000003ff0075a7 */ /* 0x000e640008001105 */
[----:B-1----:R-:W-:Y:S05]  /*3070*/  @!P0 BRA `(.L_x_48) ;  /* 0x0000007800e08947 */ /* 0x002fea0003800000 */
.L_x_157:
[----:B------:R-:W-:-:S04]  /*3080*/  UIADD3 UR4, UPT, UPT, UR4, 0x1, URZ ;  /* 0x0000000104047890 */ /* 0x000fc8000fffe0ff */
[----:B------:R-:W-:-:S04]  /*3090*/  UISETP.NE.AND UP0, UPT, UR4, 0x3, UPT ;  /* 0x000000030400788c */ /* 0x000fc8000bf05270 */
[----:B------:R-:W-:Y:S02]  /*30a0*/  USEL UR5, URZ, 0x1, UP0 ;  /* 0x00000001ff057887 */ /* 0x000fe40008000000 */
[----:B------:R-:W-:-:S04]  /*30b0*/  USEL UR4, UR4, URZ, UP0 ;  /* 0x000000ff04047287 */ /* 0x000fc80008000000 */
[----:B------:R-:W-:Y:S01]  /*30c0*/  ULEA UR4, UR4, UR7, 0x3 ;  /* 0x0000000704047291 */ /* 0x000fe2000f8e18ff */
[----:B-1----:R-:W-:-:S04]  /*30d0*/  LOP3.LUT R3, R12, UR5, RZ, 0x3c, !PT ;  /* 0x000000050c037c12 */ /* 0x002fc8000f8e3cff */
[----:B------:R-:W-:Y:S01]  /*30e0*/  SHF.L.U32 R3, R3, 0x1f, RZ ;  /* 0x0000001f03037819 */ /* 0x000fe200000006ff */
[----:B------:R-:W-:-:S07]  /*30f0*/  IMAD.U32 R0, RZ, RZ, UR4 ;  /* 0x00000004ff007e24 */ /* 0x000fce000f8e00ff */
.L_x_49:
[----:B-1----:R1:W2:Y:S02]  /*3100*/  SYNCS.PHASECHK.TRANS64.TRYWAIT P0, [R0+URZ], R3 ;  /* 0x00000003000075a7 */ /* 0x0022a400080011ff */
[----:B--2---:R-:W-:Y:S05]  /*3110*/  @!P0 NANOSLEEP.SYNCS 0x989680 ;  /* 0x009896800000895d */ /* 0x004fea0003900000 */
[----:B------:R-:W2:Y:S02]  /*3120*/  @!P0 SYNCS.PHASECHK.TRANS64 P0, [R0+URZ], R3 ;  /* 0x00000003000085a7 */ /* 0x000ea400080010ff */
[----:B--2---:R-:W-:Y:S05]  /*3130*/  @P0 EXIT ;  /* 0x000000000000094d */ /* 0x004fea0003800000 */
[----:B------:R-:W-:Y:S05]  /*3140*/  BRA `(.L_x_49) ;  /* 0xfffffffc00ec7947 */ /* 0x000fea000383ffff */
.L_x_22:
[----:B------:R-:W-:-:S13]  /*3150*/  R2UR UR4, R84 ;  /* 0x00000000540472ca */ /* 0x000fda00000e0000 */
[----:B------:R-:W-:-:S04]  /*3160*/  UISETP.NE.AND UP0, UPT, UR4, URZ, UPT ;  /* 0x000000ff0400728c */ /* 0x000fc8000bf05270 */
[----:B------:R-:W-:-:S09]  /*3170*/  UISETP.NE.OR UP0, UPT, UR20, 0x1, UP0 ;  /* 0x000000011400788c */ /* 0x000fd20008705670 */
[----:B------:R-:W-:Y:S05]  /*3180*/  BRA.U UP0, `(.L_x_50) ;  /* 0x0000000500507547 */ /* 0x000fea000b800000 */
[----:B------:R-:W-:Y:S01]  /*3190*/  R2UR UR4, R84 ;  /* 0x00000000540472ca */ /* 0x000fe200000e0000 */
[----:B------:R-:W-:Y:S01]  /*31a0*/  IMAD.MOV.U32 R12, RZ, RZ, 0x1 ;  /* 0x00000001ff0c7424 */ /* 0x000fe200078e00ff */
[----:B------:R-:W-:Y:S02]  /*31b0*/  ISETP.GE.U32.AND P2, PT, R5, 0x8, PT ;  /* 0x000000080500780c */ /* 0x000fe40003f46070 */
[----:B------:R-:W-:Y:S01]  /*31c0*/  CS2R R6, SRZ ;  /* 0x0000000000067805 */ /* 0x000fe2000001ff00 */
[----:B------:R-:W-:Y:S01]  /*31d0*/  IMAD.MOV.U32 R3, RZ, RZ, RZ ;  /* 0x000000ffff037224 */ /* 0x000fe200078e00ff */
[----:B------:R-:W-:Y:S01]  /*31e0*/  UMOV UR6, 0x400 ;  /* 0x0000040000067882 */ /* 0x000fe20000000000 */
[----:B------:R-:W-:Y:S01]  /*31f0*/  IMAD.MOV.U32 R4, RZ, RZ, RZ ;  /* 0x000000ffff047224 */ /* 0x000fe200078e00ff */
[----:B------:R-:W-:-:S05]  /*3200*/  UMOV UR5, URZ ;  /* 0x000000ff00057c82 */ /* 0x000fca0008000000 */
[----:B------:R-:W-:-:S12]  /*3210*/  ULEA UR6, UR4, UR6, 0x18 ;  /* 0x0000000604067291 */ /* 0x000fd8000f8ec0ff */
.L_x_54:
[----:B------:R-:W-:Y:S02]  /*3220*/  LEA R0, R3, UR6, 0x3 ;  /* 0x0000000603007c11 */ /* 0x000fe4000f8e18ff */
[----:B------:R-:W-:-:S03]  /*3230*/  SHF.L.U32 R9, R4, 0x1f, RZ ;  /* 0x0000001f04097819 */ /* 0x000fc600000006ff */
[----:B------:R-:W-:Y:S01]  /*3240*/  VIADD R8, R0, 0xd0 ;  /* 0x000000d000087836 */ /* 0x000fe20000000000 */
[----:B------:R-:W2:Y:S02]  /*3250*/  SYNCS.PHASECHK.TRANS64.TRYWAIT P0, [R0+URZ+0xc0], R9 ;  /* 0x0000c009000075a7 */ /* 0x000ea400080011ff */
[----:B--2---:R-:W-:Y:S05]  /*3260*/  @!P0 BRA `(.L_x_51) ;  /* 0x00000078007c8947 */ /* 0x004fea0003800000 */
.L_x_158:
[----:B------:R-:W-:Y:S01]  /*3270*/  ULEA UR4, UR5, UR6, 0x3 ;  /* 0x0000000605047291 */ /* 0x000fe2000f8e18ff */
[----:B------:R-:W-:Y:S01]  /*3280*/  PRMT R8, RZ, 0x654, R8 ;  /* 0x00000654ff087816 */ /* 0x000fe20000000008 */
[----:B--2---:R-:W-:Y:S01]  /*3290*/  @!P2 IMAD.MOV.U32 R9, RZ, RZ, 0x10 ;  /* 0x00000010ff09a424 */ /* 0x004fe200078e00ff */
[----:B------:R-:W-:Y:S01]  /*32a0*/  SHF.L.U32 R11, R12, 0x1f, RZ ;  /* 0x0000001f0c0b7819 */ /* 0x000fe200000006ff */
[----:B------:R-:W-:Y:S01]  /*32b0*/  UIADD3 UR7, UPT, UPT, UR4, 0x80, URZ ;  /* 0x0000008004077890 */ /* 0x000fe2000fffe0ff */
[----:B------:R2:W-:Y:S05]  /*32c0*/  SYNCS.ARRIVE.TRANS64.RED.A1T0 RZ, [R8+URZ], RZ ;  /* 0x000000ff08ff79a7 */ /* 0x0005ea00081004ff */
[----:B------:R-:W-:Y:S01]  /*32d0*/  IMAD.U32 R0, RZ, RZ, UR7 ;  /* 0x00000007ff007e24 */ /* 0x000fe2000f8e00ff */
[----:B------:R-:W3:Y:S04]  /*32e0*/  SYNCS.PHASECHK.TRANS64.TRYWAIT P0, [UR4+0x90], R11 ;  /* 0x0000900bff0075a7 */ /* 0x000ee80008001104 */
[----:B------:R-:W-:Y:S01]  /*32f0*/  PRMT R13, R5, 0x654, R0 ;  /* 0x00000654050d7816 */ /* 0x000fe20000000000 */
[----:B--23--:R-:W-:Y:S06]  /*3300*/  @!P0 BRA `(.L_x_52) ;  /* 0x0000007800688947 */ /* 0x00cfec0003800000 */
.L_x_160:
[----:B------:R-:W-:Y:S01]  /*3310*/  ULEA UR8, UR5, UR6, 0x4 ;  /* 0x0000000605087291 */ /* 0x000fe2000f8e20ff */
[----:B------:R-:W-:Y:S01]  /*3320*/  SEL R2, R13, R2, !P2 ;  /* 0x000000020d027207 */ /* 0x000fe20005000000 */
[----:B------:R-:W-:Y:S01]  /*3330*/  UIADD3 UR9, UPT, UPT, UR4, 0x80, URZ ;  /* 0x0000008004097890 */ /* 0x000fe2000fffe0ff */
[----:B--2---:R-:W-:Y:S01]  /*3340*/  LEA R0, R7, UR6, 0x3 ;  /* 0x0000000607007c11 */ /* 0x004fe2000f8e18ff */
[----:B------:R-:W-:Y:S01]  /*3350*/  UIADD3 UR8, UPT, UPT, UR8, 0xf0, URZ ;  /* 0x000000f008087890 */ /* 0x000fe2000fffe0ff */
[----:B------:R2:W-:Y:S01]  /*3360*/  @!P2 SYNCS.ARRIVE.TRANS64.RED RZ, [R2+URZ], R9 ;  /* 0x0000000902ffa9a7 */ /* 0x0005e200080004ff */
[----:B------:R-:W-:Y:S01]  /*3370*/  UIADD3 UR4, UPT, UPT, UR5, 0x1, URZ ;  /* 0x0000000105047890 */ /* 0x000fe2000fffe0ff */
[----:B------:R-:W-:-:S03]  /*3380*/  VIADD R3, R3, 0x1 ;  /* 0x0000000103037836 */ /* 0x000fc60000000000 */
[----:B------:R-:W-:Y:S02]  /*3390*/  UISETP.NE.AND UP0, UPT, UR4, 0x2, UPT ;  /* 0x000000020400788c */ /* 0x000fe4000bf05270 */
[----:B------:R-:W-:Y:S01]  /*33a0*/  ISETP.NE.AND P0, PT, R3, 0x2, PT ;  /* 0x000000020300780c */ /* 0x000fe20003f05270 */
[----:B------:R-:W-:Y:S06]  /*33b0*/  UGETNEXTWORKID.BROADCAST [UR8], [UR9] ;  /* 0x00000000080073ca */ /* 0x000fec0008000100 */
[----:B------:R-:W-:Y:S02]  /*33c0*/  USEL UR7, URZ, 0x1, UP0 ;  /* 0x00000001ff077887 */ /* 0x000fe40008000000 */
[----:B------:R-:W-:-:S04]  /*33d0*/  USEL UR5, UR4, URZ, UP0 ;  /* 0x000000ff04057287 */ /* 0x000fc80008000000 */
[----:B------:R-:W-:Y:S02]  /*33e0*/  LOP3.LUT R12, R12, UR7, RZ, 0x3c, !PT ;  /* 0x000000070c0c7c12 */ /* 0x000fe4000f8e3cff */
[----:B--2---:R-:W-:-:S04]  /*33f0*/  SHF.L.U32 R9, R6, 0x1f, RZ ;  /* 0x0000001f06097819 */ /* 0x004fc800000006ff */
[----:B------:R-:W2:Y:S02]  /*3400*/  SYNCS.PHASECHK.TRANS64.TRYWAIT P1, [R0+URZ+0x80], R9 ;  /* 0x00008009000075a7 */ /* 0x000ea400080211ff */
[----:B--2---:R-:W-:Y:S05]  /*3410*/  @!P1 BRA `(.L_x_53) ;  /* 0x00000078003c9947 */ /* 0x004fea0003800000 */
.L_x_161:
[C---:B------:R-:W-:Y:S01]  /*3420*/  LEA R8, R7.reuse, UR6, 0x4 ;  /* 0x0000000607087c11 */ /* 0x040fe2000f8e20ff */
[----:B------:R-:W-:Y:S01]  /*3430*/  VIADD R7, R7, 0x1 ;  /* 0x0000000107077836 */ /* 0x000fe20000000000 */
[----:B------:R-:W-:Y:S01]  /*3440*/  SEL R3, R3, RZ, P0 ;  /* 0x000000ff03037207 */ /* 0x000fe20000000000 */
[----:B--2---:R-:W-:-:S03]  /*3450*/  VIADD R0, R0, 0x90 ;  /* 0x0000009000007836 */ /* 0x004fc60000000000 */
[----:B------:R-:W2:Y:S01]  /*3460*/  LDS.128 R8, [R8+0xf0] ;  /* 0x0000f00008087984 */ /* 0x000ea20000000c00 */
[C---:B------:R-:W-:Y:S02]  /*3470*/  ISETP.NE.AND P1, PT, R7.reuse, 0x2, PT ;  /* 0x000000020700780c */ /* 0x040fe40003f25270 */
[----:B------:R-:W-:Y:S01]  /*3480*/  PRMT R0, RZ, 0x654, R0 ;  /* 0x00000654ff007816 */ /* 0x000fe20000000000 */
[----:B------:R-:W-:Y:S01]  /*3490*/  @!PT LDS RZ, [RZ] ;  /* 0x00000000fffff984 */ /* 0x000fe20000000800 */
[----:B------:R-:W-:Y:S01]  /*34a0*/  @!PT LDS RZ, [RZ] ;  /* 0x00000000fffff984 */ /* 0x000fe20000000800 */
[----:B------:R-:W-:Y:S01]  /*34b0*/  @!PT LDS RZ, [RZ] ;  /* 0x00000000fffff984 */ /* 0x000fe20000000800 */
[----:B------:R-:W-:Y:S01]  /*34c0*/  @!PT LDS RZ, [RZ] ;  /* 0x00000000fffff984 */ /* 0x000fe20000000800 */
[----:B------:R3:W-:Y:S06]  /*34d0*/  MEMBAR.ALL.CTA ;  /* 0x0000000000007992 */ /* 0x0007ec0000008000 */
[----:B---3--:R-:W3:Y:S01]  /*34e0*/  FENCE.VIEW.ASYNC.S ;  /* 0x00000000000073c6 */ /* 0x008ee20000000000 */
[----:B------:R-:W-:Y:S01]  /*34f0*/  SEL R7, R7, RZ, P1 ;  /* 0x000000ff07077207 */ /* 0x000fe20000800000 */
[----:B---3--:R3:W-:Y:S01]  /*3500*/  SYNCS.ARRIVE.TRANS64.RED.A1T0 RZ, [R0+URZ], RZ ;  /* 0x000000ff00ff79a7 */ /* 0x0087e200081004ff */
[----:B--2---:R-:W-:-:S02]  /*3510*/  LOP3.LUT P3, RZ, R10, 0x1, RZ, 0xc0, !PT ;  /* 0x000000010aff7812 */ /* 0x004fc4000786c0ff */
[----:B------:R-:W-:Y:S02]  /*3520*/  SEL R9, RZ, 0x1, P0 ;  /* 0x00000001ff097807 */ /* 0x000fe40000000000 */
[----:B------:R-:W-:Y:S02]  /*3530*/  SEL R11, RZ, 0x1, P1 ;  /* 0x00000001ff0b7807 */ /* 0x000fe40000800000 */
[----:B------:R-:W-:Y:S02]  /*3540*/  LOP3.LUT R4, R4, R9, RZ, 0x3c, !PT ;  /* 0x0000000904047212 */ /* 0x000fe400078e3cff */
[----:B------:R-:W-:-:S05]  /*3550*/  LOP3.LUT R6, R6, R11, RZ, 0x3c, !PT ;  /* 0x0000000b06067212 */ /* 0x000fca00078e3cff */
[----:B---3--:R-:W-:Y:S05]  /*3560*/  @P3 BRA `(.L_x_54) ;  /* 0xfffffffc002c3947 */ /* 0x008fea000383ffff */
[----:B------:R-:W-:Y:S01]  /*3570*/  ULEA UR4, UR5, UR6, 0x3 ;  /* 0x0000000605047291 */ /* 0x000fe2000f8e18ff */
[----:B------:R-:W-:-:S08]  /*3580*/  SHF.L.U32 R3, R12, 0x1f, RZ ;  /* 0x0000001f0c037819 */ /* 0x000fd000000006ff */
[----:B------:R-:W2:Y:S02]  /*3590*/  SYNCS.PHASECHK.TRANS64 P0, [UR4+0x90], R3 ;  /* 0x00009003ff0075a7 */ /* 0x000ea40008001004 */
[----:B--2---:R-:W-:Y:S05]  /*35a0*/  @P0 BRA `(.L_x_55) ;  /* 0x0000000000080947 */ /* 0x004fea0003800000 */
[----:B------:R-:W2:Y:S02]  /*35b0*/  SYNCS.PHASECHK.TRANS64.TRYWAIT P0, [UR4+0x90], R3 ;  /* 0x00009003ff0075a7 */ /* 0x000ea40008001104 */
[----:B--2---:R-:W-:Y:S05]  /*35c0*/  @!P0 BRA `(.L_x_56) ;  /* 0x0000007400e48947 */ /* 0x004fea0003800000 */
.L_x_55:
[----:B------:R-:W-:-:S04]  /*35d0*/  UIADD3 UR7, UPT, UPT, UR5, 0x1, URZ ;  /* 0x0000000105077890 */ /* 0x000fc8000fffe0ff */
[----:B------:R-:W-:-:S04]  /*35e0*/  UISETP.NE.AND UP0, UPT, UR7, 0x2, UPT ;  /* 0x000000020700788c */ /* 0x000fc8000bf05270 */
[----:B------:R-:W-:Y:S02]  /*35f0*/  USEL UR8, URZ, 0x1, UP0 ;  /* 0x00000001ff087887 */ /* 0x000fe40008000000 */
[----:B------:R-:W-:-:S04]  /*3600*/  USEL UR7, UR7, URZ, UP0 ;  /* 0x000000ff07077287 */ /* 0x000fc80008000000 */
[----:B------:R-:W-:Y:S01]  /*3610*/  ULEA UR7, UR7, UR6, 0x3 ;  /* 0x0000000607077291 */ /* 0x000fe2000f8e18ff */
[----:B--2---:R-:W-:-:S04]  /*3620*/  LOP3.LUT R3, R12, UR8, RZ, 0x3c, !PT ;  /* 0x000000080c037c12 */ /* 0x004fc8000f8e3cff */
[----:B------:R-:W-:-:S04]  /*3630*/  SHF.L.U32 R0, R3, 0x1f, RZ ;  /* 0x0000001f03007819 */ /* 0x000fc800000006ff */
[----:B------:R-:W2:Y:S02]  /*3640*/  SYNCS.PHASECHK.TRANS64 P0, [UR7+0x90], R0 ;  /* 0x00009000ff0075a7 */ /* 0x000ea40008001007 */
[----:B-12---:R-:W-:Y:S05]  /*3650*/  @P0 EXIT ;  /* 0x000000000000094d */ /* 0x006fea0003800000 */
[----:B------:R-:W-:Y:S02]  /*3660*/  SHF.L.U32 R3, R3, 0x1f, RZ ;  /* 0x0000001f03037819 */ /* 0x000fe400000006ff */
[----:B------:R-:W-:-:S07]  /*3670*/  MOV R0, UR7 ;  /* 0x0000000700007c02 */ /* 0x000fce0008000f00 */
.L_x_57:
[----:B-1----:R1:W2:Y:S02]  /*3680*/  SYNCS.PHASECHK.TRANS64.TRYWAIT P0, [R0+URZ+0x90], R3 ;  /* 0x00009003000075a7 */ /* 0x0022a400080011ff */
[----:B--2---:R-:W-:Y:S05]  /*3690*/  @!P0 NANOSLEEP.SYNCS 0x989680 ;  /* 0x009896800000895d */ /* 0x004fea0003900000 */
[----:B------:R-:W2:Y:S02]  /*36a0*/  @!P0 SYNCS.PHASECHK.TRANS64 P0, [R0+URZ+0x90], R3 ;  /* 0x00009003000085a7 */ /* 0x000ea400080010ff */
[----:B--2---:R-:W-:Y:S05]  /*36b0*/  @P0 EXIT ;  /* 0x000000000000094d */ /* 0x004fea0003800000 */
[----:B------:R-:W-:Y:S05]  /*36c0*/  BRA `(.L_x_57) ;  /* 0xfffffffc00ec7947 */ /* 0x000fea000383ffff */
.L_x_50:
[----:B------:R-:W-:Y:S05]  /*36d0*/  BRA.U UP5, `(.L_x_58) ;  /* 0x0000001d05047547 */ /* 0x000fea000b800000 */
[----:B------:R-:W-:Y:S01]  /*36e0*/  R2UR UR7, R84 ;  /* 0x00000000540772ca */ /* 0x000fe200000e0000 */
[----:B------:R-:W-:Y:S01]  /*36f0*/  UMOV UR4, 0x40 ;  /* 0x0000004000047882 */ /* 0x000fe20000000000 */
[----:B------:R-:W-:Y:S01]  /*3700*/  NOP ;  /* 0x0000000000007918 */ /* 0x000fe20000000000 */
[----:B------:R-:W-:-:S10]  /*3710*/  UMOV UR6, 0x400 ;  /* 0x0000040000067882 */ /* 0x000fd40000000000 */
[----:B------:R-:W-:Y:S02]  /*3720*/  ULEA UR5, UR7, UR4, 0x18 ;  /* 0x0000000407057291 */ /* 0x000fe4000f8ec0ff */
[----:B------:R-:W-:-:S07]  /*3730*/  ULEA UR6, UR7, UR6, 0x18 ;  /* 0x0000000607067291 */ /* 0x000fce000f8ec0ff */
[----:B------:R-:W2:Y:S02]  /*3740*/  LDS.U8 R5, [UR5+0x1c] ;  /* 0x00001c05ff057984 */ /* 0x000ea40008000000 */
[----:B--2---:R-:W-:-:S13]  /*3750*/  ISETP.NE.AND P0, PT, R5, RZ, PT ;  /* 0x000000ff0500720c */ /* 0x004fda0003f05270 */
[----:B------:R-:W-:Y:S05]  /*3760*/  @P0 BRA `(.L_x_59) ;  /* 0x0000000400180947 */ /* 0x000fea0003800000 */
[----:B------:R-:W-:Y:S01]  /*3770*/  R2UR UR4, R4 ;  /* 0x00000000040472ca */ /* 0x000fe200000e0000 */
[----:B------:R-:W-:-:S12]  /*3780*/  UIADD3 UR7, UPT, UPT, UR5, 0x8, URZ ;  /* 0x0000000805077890 */ /* 0x000fd8000fffe0ff */
[----:B------:R-:W-:-:S09]  /*3790*/  UISETP.NE.U32.AND UP1, UPT, UR4, 0x1, UPT ;  /* 0x000000010400788c */ /* 0x000fd2000bf25070 */
[----:B------:R-:W-:Y:S05]  /*37a0*/  BRA.U !UP1, `(.L_x_60) ;  /* 0x0000000109a47547 */ /* 0x000fea000b800000 */
[----:B------:R-:W-:Y:S01]  /*37b0*/  ELECT P0, URZ, PT ;  /* 0x0000000000ff782f */ /* 0x000fe20003800000 */
[----:B------:R-:W-:-:S12]  /*37c0*/  BSSY B0, `(.L_x_60) ;  /* 0x0000027000007945 */ /* 0x000fd80003800000 */
[----:B------:R-:W-:Y:S05]  /*37d0*/  @!P0 BRA `(.L_x_61) ;  /* 0x0000000000948947 */ /* 0x000fea0003800000 */
[----:B------:R-:W-:-:S05]  /*37e0*/  UMOV UR4, 0x10 ;  /* 0x0000001000047882 */ /* 0x000fca0000000000 */
[----:B------:R-:W-:Y:S04]  /*37f0*/  DEPBAR.LE SB2, 0x36 ;  /* 0x0000ad800000791a */ /* 0x000fe80000000000 */
[----:B------:R-:W2:Y:S02]  /*3800*/  UTCATOMSWS.2CTA.FIND_AND_SET.ALIGN UP0, UR4, UR4 ;  /* 0x00000004000475e3 */ /* 0x000ea40008200800 */
[----:B--2---:R-:W-:Y:S01]  /*3810*/  MOV R12, UR4 ;  /* 0x00000004000c7c02 */ /* 0x004fe20008000f00 */
[----:B------:R-:W-:Y:S06]  /*3820*/  BRA.U UP0, `(.L_x_62) ;  /* 0x0000000100187547 */ /* 0x000fec000b800000 */
.L_x_63:
[----:B------:R-:W-:Y:S05]  /*3830*/  NANOSLEEP 0x64 ;  /* 0x000000640000795d */ /* 0x000fea0003800000 */
[----:B------:R-:W-:-:S05]  /*3840*/  UMOV UR4, 0x10 ;  /* 0x0000001000047882 */ /* 0x000fca0000000000 */
[----:B------:R-:W-:Y:S04]  /*3850*/  DEPBAR.LE SB2, 0x36 ;  /* 0x0000ad800000791a */ /* 0x000fe80000000000 */
[----:B------:R-:W2:Y:S02]  /*3860*/  UTCATOMSWS.2CTA.FIND_AND_SET.ALIGN UP0, UR4, UR4 ;  /* 0x00000004000475e3 */ /* 0x000ea40008200800 */
[----:B--2---:R-:W-:Y:S01]  /*3870*/  MOV R12, UR4 ;  /* 0x00000004000c7c02 */ /* 0x004fe20008000f00 */
[----:B------:R-:W-:Y:S05]  /*3880*/  BRA.U !UP0, `(.L_x_63) ;  /* 0xfffffffd08e87547 */ /* 0x000fea000b83ffff */
.L_x_62:
[----:B------:R-:W2:Y:S01]  /*3890*/  LDS R8, [UR5+0x10] ;  /* 0x00001005ff087984 */ /* 0x000ea20008000800 */
[----:B------:R-:W-:Y:S01]  /*38a0*/  R2UR UR4, R3 ;  /* 0x00000000030472ca */ /* 0x000fe200000e0000 */
[----:B------:R-:W-:-:S04]  /*38b0*/  IMAD.U32 R5, RZ, RZ, UR6 ;  /* 0x00000006ff057e24 */ /* 0x000fc8000f8e00ff */
[----:B------:R-:W-:-:S08]  /*38c0*/  VIADD R5, R5, 0x110 ;  /* 0x0000011005057836 */ /* 0x000fd00000000000 */
[----:B------:R-:W-:Y:S02]  /*38d0*/  MOV R6, UR4 ;  /* 0x0000000400067c02 */ /* 0x000fe40008000f00 */
[----:B--2---:R-:W-:-:S04]  /*38e0*/  SHF.L.U32 R8, R8, 0x1f, RZ ;  /* 0x0000001f08087819 */ /* 0x004fc800000006ff */
[----:B------:R-:W2:Y:S02]  /*38f0*/  SYNCS.PHASECHK.TRANS64.TRYWAIT P0, [UR5+0x8], R8 ;  /* 0x00000808ff0075a7 */ /* 0x000ea40008001105 */
[----:B--2---:R-:W-:Y:S05]  /*3900*/  @P0 BRA `(.L_x_64) ;  /* 0x0000000000080947 */ /* 0x004fea0003800000 */
[----:B------:R-:W2:Y:S02]  /*3910*/  SYNCS.PHASECHK.TRANS64.TRYWAIT P0, [UR5+0x8], R8 ;  /* 0x00000808ff0075a7 */ /* 0x000ea40008001105 */
[----:B--2---:R-:W-:Y:S05]  /*3920*/  @!P0 BRA `(.L_x_65) ;  /* 0x0000007400248947 */ /* 0x004fea0003800000 */
.L_x_64:
[----:B------:R-:W-:Y:S01]  /*3930*/  R2UR UR4, R3 ;  /* 0x00000000030472ca */ /* 0x000fe200000e0000 */
[----:B------:R-:W-:Y:S01]  /*3940*/  IMAD.MOV.U32 R9, RZ, RZ, 0xffff ;  /* 0x0000ffffff097424 */ /* 0x000fe200078e00ff */
[----:B------:R-:W-:Y:S01]  /*3950*/  PRMT R6, R6, 0x654, R5 ;  /* 0x0000065406067816 */ /* 0x000fe20000000005 */
[----:B------:R-:W-:Y:S02]  /*3960*/  HFMA2 R5, -RZ, RZ, 0, 5.9604644775390625e-08 ;  /* 0x00000001ff057431 */ /* 0x000fe400000001ff */
[----:B--2---:R-:W-:Y:S02]  /*3970*/  IMAD.MOV.U32 R8, RZ, RZ, 0x4 ;  /* 0x00000004ff087424 */ /* 0x004fe400078e00ff */
[----:B------:R-:W-:Y:S01]  /*3980*/  IMAD.SHL.U32 R11, R12, 0x20, RZ ;  /* 0x000000200c0b7824 */ /* 0x000fe200078e00ff */
[----:B------:R-:W-:-:S05]  /*3990*/  SHF.L.U32 R10, R9, R12, RZ ;  /* 0x0000000c090a7219 */ /* 0x000fca00000006ff */
[----:B------:R-:W-:Y:S01]  /*39a0*/  UPRMT UR4, UR4, 0x654, UR7 ;  /* 0x0000065404047896 */ /* 0x000fe20008000007 */
[----:B------:R-:W-:-:S05]  /*39b0*/  SHF.L.U32 R9, R5, R12, RZ ;  /* 0x0000000c05097219 */ /* 0x000fca00000006ff */
[----:B------:R-:W-:-:S03]  /*39c0*/  MOV R7, UR4 ;  /* 0x0000000400077c02 */ /* 0x000fc60008000f00 */
[----:B------:R2:W-:Y:S01]  /*39d0*/  SYNCS.ARRIVE.TRANS64.RED RZ, [UR4], R8 ;  /* 0x00000008ffff79a7 */ /* 0x0005e20008000404 */
[----:B------:R2:W-:Y:S04]  /*39e0*/  STS [UR6+0x110], R11 ;  /* 0x0001100bff007988 */ /* 0x0005e80008000806 */
[----:B------:R2:W-:Y:S04]  /*39f0*/  STAS [R6.64], R12 ;  /* 0x0000000c06007dbd */ /* 0x0005e8000c0008ff */
[----:B------:R2:W-:Y:S04]  /*3a00*/  ATOMS.OR RZ, [UR5+0x14], R10 ;  /* 0x0000140affff798c */ /* 0x0005e8000b000005 */
[----:B------:R2:W-:Y:S04]  /*3a10*/  ATOMS.OR RZ, [UR5+0x18], R9 ;  /* 0x00001809ffff798c */ /* 0x0005e8000b000005 */
[----:B------:R2:W-:Y:S02]  /*3a20*/  ATOMS.XOR RZ, [UR5+0x10], R5 ;  /* 0x00001005ffff798c */ /* 0x0005e4000b800005 */
.L_x_61:
[----:B-1----:R-:W-:Y:S05]  /*3a30*/  BSYNC B0 ;  /* 0x0000000000007941 */ /* 0x002fea0003800000 */
.L_x_60:
[----:B------:R-:W-:Y:S05]  /*3a40*/  BRA.U UP1, `(.L_x_66) ;  /* 0x0000000101707547 */ /* 0x000fea000b800000 */
[----:B------:R-:W-:-:S03]  /*3a50*/  UMOV UR4, 0xffffffff ;  /* 0xffffffff00047882 */ /* 0x000fc60000000000 */
[----:B------:R-:W-:Y:S05]  /*3a60*/  BRA.DIV UR4, `(.L_x_67) ;  /* 0x0000007204ec7947 */ /* 0x000fea000b800000 */
[----:B------:R-:W-:-:S13]  /*3a70*/  ELECT P0, URZ, PT ;  /* 0x0000000000ff782f */ /* 0x000fda0003800000 */
.L_x_165:
[----:B------:R-:W-:Y:S05]  /*3a80*/  @!P0 BRA `(.L_x_66) ;  /* 0x0000000000608947 */ /* 0x000fea0003800000 */
[----:B--2---:R-:W2:Y:S02]  /*3a90*/  LDS R6, [UR5+0x10] ;  /* 0x00001005ff067984 */ /* 0x004ea40008000800 */
[----:B--2---:R-:W-:-:S04]  /*3aa0*/  SHF.L.U32 R6, R6, 0x1f, RZ ;  /* 0x0000001f06067819 */ /* 0x004fc800000006ff */
[----:B------:R-:W2:Y:S02]  /*3ab0*/  SYNCS.PHASECHK.TRANS64.TRYWAIT P0, [UR5+0x8], R6 ;  /* 0x00000806ff0075a7 */ /* 0x000ea40008001105 */
[----:B--2---:R-:W-:Y:S05]  /*3ac0*/  @P0 BRA `(.L_x_68) ;  /* 0x0000000000080947 */ /* 0x004fea0003800000 */
[----:B------:R-:W2:Y:S02]  /*3ad0*/  SYNCS.PHASECHK.TRANS64.TRYWAIT P0, [UR5+0x8], R6 ;  /* 0x00000806ff0075a7 */ /* 0x000ea40008001105 */
[----:B--2---:R-:W-:Y:S05]  /*3ae0*/  @!P0 BRA `(.L_x_69) ;  /* 0x0000007000f08947 */ /* 0x004fea0003800000 */
.L_x_68:
[----:B------:R-:W3:Y:S01]  /*3af0*/  LDS R8, [UR6+0x110] ;  /* 0x00011006ff087984 */ /* 0x000ee20008000800 */
[----:B------:R-:W-:Y:S01]  /*3b00*/  R2UR UR4, R3 ;  /* 0x00000000030472ca */ /* 0x000fe200000e0000 */
[----:B--2---:R-:W-:Y:S02]  /*3b10*/  IMAD.MOV.U32 R6, RZ, RZ, 0xffff ;  /* 0x0000ffffff067424 */ /* 0x004fe400078e00ff */
[----:B------:R-:W-:-:S10]  /*3b20*/  IMAD.MOV.U32 R5, RZ, RZ, 0x1 ;  /* 0x00000001ff057424 */ /* 0x000fd400078e00ff */
[----:B------:R-:W-:Y:S01]  /*3b30*/  UPRMT UR4, UR4, 0x654, UR7 ;  /* 0x0000065404047896 */ /* 0x000fe20008000007 */
[----:B---3--:R-:W-:Y:S01]  /*3b40*/  IMAD.SHL.U32 R7, R8, 0x20, RZ ;  /* 0x0000002008077824 */ /* 0x008fe200078e00ff */
[-C--:B------:R-:W-:Y:S02]  /*3b50*/  SHF.L.U32 R6, R6, R8.reuse, RZ ;  /* 0x0000000806067219 */ /* 0x080fe400000006ff */
[----:B------:R-:W-:Y:S02]  /*3b60*/  SHF.L.U32 R8, R5, R8, RZ ;  /* 0x0000000805087219 */ /* 0x000fe400000006ff */
[----:B------:R3:W-:Y:S04]  /*3b70*/  STS [UR6+0x110], R7 ;  /* 0x00011007ff007988 */ /* 0x0007e80008000806 */
[----:B------:R3:W-:Y:S04]  /*3b80*/  ATOMS.OR RZ, [UR5+0x14], R6 ;  /* 0x00001406ffff798c */ /* 0x0007e8000b000005 */
[----:B------:R3:W-:Y:S01]  /*3b90*/  ATOMS.OR RZ, [UR5+0x18], R8 ;  /* 0x00001808ffff798c */ /* 0x0007e2000b000005 */
[----:B------:R-:W-:Y:S03]  /*3ba0*/  SYNCS.ARRIVE.TRANS64.RED.A1T0 RZ, [UR4], RZ ;  /* 0x000000ffffff79a7 */ /* 0x000fe60008100404 */
[----:B------:R3:W-:Y:S01]  /*3bb0*/  ATOMS.XOR RZ, [UR5+0x10], R5 ;  /* 0x00001005ffff798c */ /* 0x0007e2000b800005 */
[----:B------:R-:W-:Y:S05]  /*3bc0*/  BRA `(.L_x_66) ;  /* 0x0000000000107947 */ /* 0x000fea0003800000 */
.L_x_59:
[----:B------:R-:W-:Y:S02]  /*3bd0*/  MOV R5, 0xffffffff ;  /* 0xffffffff00057802 */ /* 0x000fe40000000f00 */
[----:B------:R-:W-:-:S03]  /*3be0*/  MOV R6, 0x3c10 ;  /* 0x00003c1000067802 */ /* 0x000fc60000000f00 */
[----:B------:R2:W-:Y:S04]  /*3bf0*/  STS [UR6+0x110], R5 ;  /* 0x00011005ff007988 */ /* 0x0005e80008000806 */
[----:B-12--5:R-:W-:Y:S05]  /*3c00*/  CALL.REL.NOINC `($__internal_1_$__cuda_sm10x_tcgen05_guardrail_trap_phase_invalid_during_alloc) ;  /* 0x0000007800947944 */ /* 0x026fea0003c00000 */
.L_x_66:
[----:B------:R-:W-:Y:S05]  /*3c10*/  WARPSYNC.ALL ;  /* 0x0000000000007948 */ /* 0x000fea0003800000 */
[----:B------:R-:W4:Y:S01]  /*3c20*/  S2UR UR4, SR_CgaCtaId ;  /* 0x00000000000479c3 */ /* 0x000f220000008800 */
[----:B------:R-:W-:Y:S01]  /*3c30*/  UMOV UR49, 0x400 ;  /* 0x0000040000317882 */ /* 0x000fe20000000000 */
[----:B------:R-:W-:-:S06]  /*3c40*/  NOP ;  /* 0x0000000000007918 */ /* 0x000fcc0000000000 */
[----:B------:R-:W-:Y:S06]  /*3c50*/  BAR.ARV 0x6, 0xa0 ;  /* 0x0182800000007b1d */ /* 0x000fec0000002000 */
[----:B------:R-:W1:Y:S01]  /*3c60*/  LDCU UR7, c[0x0][0x38c] ;  /* 0x00007180ff0777ac */ /* 0x000e620008000800 */
[----:B------:R-:W-:Y:S01]  /*3c70*/  R2UR UR5, R4 ;  /* 0x00000000040572ca */ /* 0x000fe200000e0000 */
[----:B------:R-:W-:Y:S01]  /*3c80*/  HFMA2 R24, -RZ, RZ, 0, 5.9604644775390625e-08 ;  /* 0x00000001ff187431 */ /* 0x000fe200000001ff */
[----:B------:R-:W-:Y:S02]  /*3c90*/  LOP3.LUT R2, R2, 0xffff, RZ, 0xc0, !PT ;  /* 0x0000ffff02027812 */ /* 0x000fe400078ec0ff */
[----:B------:R-:W-:-:S02]  /*3ca0*/  CS2R R22, SRZ ;  /* 0x0000000000167805 */ /* 0x000fc4000001ff00 */
[----:B------:R-:W-:Y:S01]  /*3cb0*/  LOP3.LUT R0, R0, 0xffff, RZ, 0xc0, !PT ;  /* 0x0000ffff00007812 */ /* 0x000fe200078ec0ff */
[----:B------:R-:W-:Y:S01]  /*3cc0*/  UMOV UR47, URZ ;  /* 0x000000ff002f7c82 */ /* 0x000fe20008000000 */
[----:B------:R-:W-:Y:S01]  /*3cd0*/  UMOV UR46, URZ ;  /* 0x000000ff002e7c82 */ /* 0x000fe20008000000 */
[----:B------:R-:W-:Y:S01]  /*3ce0*/  UMOV UR62, URZ ;  /* 0x000000ff003e7c82 */ /* 0x000fe20008000000 */
[----:B------:R-:W-:Y:S01]  /*3cf0*/  UMOV UR60, URZ ;  /* 0x000000ff003c7c82 */ /* 0x000fe20008000000 */
[----:B----4-:R-:W-:Y:S01]  /*3d00*/  ULEA UR49, UR4, UR49, 0x18 ;  /* 0x0000003104317291 */ /* 0x010fe2000f8ec0ff */
[----:B------:R-:W-:Y:S02]  /*3d10*/  UMOV UR58, URZ ;  /* 0x000000ff003a7c82 */ /* 0x000fe40008000000 */
[----:B------:R-:W-:Y:S01]  /*3d20*/  UMOV UR4, URZ ;  /* 0x000000ff00047c82 */ /* 0x000fe20008000000 */
[----:B------:R-:W-:Y:S01]  /*3d30*/  UISETP.NE.AND UP2, UPT, UR5, URZ, UPT ;  /* 0x000000ff0500728c */ /* 0x000fe2000bf45270 */
[----:B------:R-:W-:Y:S01]  /*3d40*/  IMAD.U32 R14, RZ, RZ, UR4 ;  /* 0x00000004ff0e7e24 */ /* 0x000fe2000f8e00ff */
[----:B------:R-:W-:-:S02]  /*3d50*/  UIADD3 UR6, UPT, UPT, UR49, 0x8400, URZ ;  /* 0x0000840031067890 */ /* 0x000fc4000fffe0ff */
[----:B-1----:R-:W-:Y:S01]  /*3d60*/  UIADD3 UR7, UPT, UPT, UR7, 0xff, URZ ;  /* 0x000000ff07077890 */ /* 0x002fe2000fffe0ff */
[----:B--23--:R-:W1:Y:S01]  /*3d70*/  LDS R5, [UR49+0x110] ;  /* 0x00011031ff057984 */ /* 0x00ce620008000800 */
[----:B------:R-:W-:Y:S02]  /*3d80*/  UIADD3 UR5, UPT, UPT, UR49, 0x20400, URZ ;  /* 0x0002040031057890 */ /* 0x000fe4000fffe0ff */
[----:B------:R-:W-:Y:S02]  /*3d90*/  USHF.R.S32.HI UR4, URZ, 0x1f, UR7 ;  /* 0x0000001fff047899 */ /* 0x000fe40008011407 */
[----:B------:R-:W-:Y:S02]  /*3da0*/  UIADD3 UR10, UPT, UPT, UR49, 0x2d000, URZ ;  /* 0x0002d000310a7890 */ /* 0x000fe4000fffe0ff */
[----:B------:R-:W-:Y:S02]  /*3db0*/  USHF.R.U32.HI UR9, URZ, 0x4, UR6 ;  /* 0x00000004ff097899 */ /* 0x000fe40008011606 */
[----:B------:R-:W-:-:S02]  /*3dc0*/  ULEA.HI UR7, UR4, UR7, URZ, 0x8 ;  /* 0x0000000704077291 */ /* 0x000fc4000f8f40ff */
[----:B------:R-:W-:Y:S02]  /*3dd0*/  USHF.R.U32.HI UR6, URZ, 0x4, UR5 ;  /* 0x00000004ff067899 */ /* 0x000fe40008011605 */
[----:B------:R-:W-:Y:S02]  /*3de0*/  USHF.R.U32.HI UR4, URZ, 0x4, UR10 ;  /* 0x00000004ff047899 */ /* 0x000fe4000801160a */
[----:B------:R-:W-:Y:S02]  /*3df0*/  ULOP3.LUT UR6, UR6, 0x3fff, URZ, 0xc0, !UPT ;  /* 0x00003fff06067892 */ /* 0x000fe4000f8ec0ff */
[----:B------:R-:W-:Y:S02]  /*3e00*/  UIADD3 UR8, UPT, UPT, UR49, 0x2c400, URZ ;  /* 0x0002c40031087890 */ /* 0x000fe4000fffe0ff */
[----:B------:R-:W-:Y:S02]  /*3e10*/  ULOP3.LUT UR9, UR9, 0x3fff, URZ, 0xc0, !UPT ;  /* 0x00003fff09097892 */ /* 0x000fe4000f8ec0ff */
[----:B------:R-:W-:-:S02]  /*3e20*/  ULOP3.LUT UR4, UR4, 0x3fff, URZ, 0xc0, !UPT ;  /* 0x00003fff04047892 */ /* 0x000fc4000f8ec0ff */
[----:B------:R-:W-:Y:S02]  /*3e30*/  USHF.R.S32.HI UR15, URZ, 0x8, UR7 ;  /* 0x00000008ff0f7899 */ /* 0x000fe40008011407 */
[----:B------:R-:W-:Y:S02]  /*3e40*/  ULOP3.LUT UR6, UR6, 0x10000, URZ, 0xfc, !UPT ;  /* 0x0001000006067892 */ /* 0x000fe4000f8efcff */
[----:B------:R-:W-:Y:S02]  /*3e50*/  USHF.R.U32.HI UR5, URZ, 0x4, UR8 ;  /* 0x00000004ff057899 */ /* 0x000fe40008011608 */
[----:B------:R-:W-:Y:S02]  /*3e60*/  ULOP3.LUT UR7, UR9, 0x10000, URZ, 0xfc, !UPT ;  /* 0x0001000009077892 */ /* 0x000fe4000f8efcff */
[----:B------:R-:W-:Y:S01]  /*3e70*/  ULOP3.LUT UR4, UR4, 0x10000, URZ, 0xfc, !UPT ;  /* 0x0001000004047892 */ /* 0x000fe2000f8efcff */
[----:B------:R-:W-:Y:S01]  /*3e80*/  IMAD.U32 R7, RZ, RZ, UR6 ;  /* 0x00000006ff077e24 */ /* 0x000fe2000f8e00ff */
[----:B------:R-:W-:-:S02]  /*3e90*/  ULOP3.LUT UR5, UR5, 0x3fff, URZ, 0xc0, !UPT ;  /* 0x00003fff05057892 */ /* 0x000fc4000f8ec0ff */
[----:B------:R-:W-:Y:S01]  /*3ea0*/  MOV R6, UR7 ;  /* 0x0000000700067c02 */ /* 0x000fe20008000f00 */
[----:B------:R-:W-:Y:S01]  /*3eb0*/  UISETP.LT.AND UP0, UPT, UR15, 0x1, UPT ;  /* 0x000000010f00788c */ /* 0x000fe2000bf01270 */
[----:B------:R-:W-:Y:S01]  /*3ec0*/  MOV R13, UR4 ;  /* 0x00000004000d7c02 */ /* 0x000fe20008000f00 */
[----:B------:R-:W-:Y:S01]  /*3ed0*/  ULOP3.LUT UR5, UR5, 0x10000, URZ, 0xfc, !UPT ;  /* 0x0001000005057892 */ /* 0x000fe2000f8efcff */
[----:B-1----:R-:W-:Y:S01]  /*3ee0*/  R2UR UR45, R5 ;  /* 0x00000000052d72ca */ /* 0x002fe200000e0000 */
[----:B------:R-:W-:Y:S01]  /*3ef0*/  IMAD.U32 R5, RZ, RZ, UR15 ;  /* 0x0000000fff057e24 */ /* 0x000fe2000f8e00ff */
[----:B------:R-:W-:-:S03]  /*3f00*/  USEL UR15, UR15, 0x1, !UP0 ;  /* 0x000000010f0f7887 */ /* 0x000fc6000c000000 */
[----:B------:R-:W-:Y:S01]  /*3f10*/  IMAD.U32 R12, RZ, RZ, UR5 ;  /* 0x00000005ff0c7e24 */ /* 0x000fe2000f8e00ff */
[----:B------:R-:W-:Y:S01]  /*3f20*/  UMOV UR56, URZ ;  /* 0x000000ff00387c82 */ /* 0x000fe20008000000 */
[----:B------:R-:W-:Y:S01]  /*3f30*/  UMOV UR54, URZ ;  /* 0x000000ff00367c82 */ /* 0x000fe20008000000 */
[----:B------:R-:W-:Y:S01]  /*3f40*/  UMOV UR52, URZ ;  /* 0x000000ff00347c82 */ /* 0x000fe20008000000 */
[----:B------:R-:W-:-:S04]  /*3f50*/  IMAD.U32 R19, RZ, RZ, UR15 ;  /* 0x0000000fff137e24 */ /* 0x000fc8000f8e00ff */
[----:B------:R-:W-:Y:S02]  /*3f60*/  UIADD3 UR14, UPT, UPT, UR45, 0x40000108, URZ ;  /* 0x400001082d0e7890 */ /* 0x000fe4000fffe0ff */
[----:B------:R-:W-:Y:S02]  /*3f70*/  UIADD3 UR13, UPT, UPT, UR45, 0x10c, URZ ;  /* 0x0000010c2d0d7890 */ /* 0x000fe4000fffe0ff */
[----:B------:R-:W-:Y:S02]  /*3f80*/  UIADD3 UR77, UPT, UPT, UR45, -0x7ffffef8, URZ ;  /* 0x800001082d4d7890 */ /* 0x000fe4000fffe0ff */
[----:B------:R-:W-:Y:S01]  /*3f90*/  UIADD3 UR72, UPT, UPT, UR45, 0x40000104, URZ ;  /* 0x400001042d487890 */ /* 0x000fe2000fffe0ff */
[----:B------:R-:W-:Y:S01]  /*3fa0*/  MOV R15, UR14 ;  /* 0x0000000e000f7c02 */ /* 0x000fe20008000f00 */
[----:B------:R-:W-:Y:S01]  /*3fb0*/  UIADD3 UR17, UPT, UPT, UR45, 0x108, URZ ;  /* 0x000001082d117890 */ /* 0x000fe2000fffe0ff */
[----:B------:R-:W-:Y:S01]  /*3fc0*/  IMAD.U32 R17, RZ, RZ, UR13 ;  /* 0x0000000dff117e24 */ /* 0x000fe2000f8e00ff */
[----:B------:R-:W-:-:S02]  /*3fd0*/  UIADD3 UR76, UPT, UPT, UR45, -0x7fffff00, URZ ;  /* 0x800001002d4c7890 */ /* 0x000fc4000fffe0ff */
[----:B------:R-:W-:Y:S02]  /*3fe0*/  UIADD3 UR75, UPT, UPT, UR45, -0x3ffffef8, URZ ;  /* 0xc00001082d4b7890 */ /* 0x000fe4000fffe0ff */
[----:B------:R-:W-:Y:S01]  /*3ff0*/  USHF.R.U32.HI UR8, URZ, 0x1a, UR14 ;  /* 0x0000001aff087899 */ /* 0x000fe2000801160e */
[----:B------:R-:W-:Y:S01]  /*4000*/  IMAD.U32 R20, RZ, RZ, UR17 ;  /* 0x00000011ff147e24 */ /* 0x000fe2000f8e00ff */
[----:B------:R-:W-:Y:S02]  /*4010*/  USHF.R.U32.HI UR6, URZ, 0x1a, UR77 ;  /* 0x0000001aff067899 */ /* 0x000fe4000801164d */
[----:B------:R-:W-:Y:S02]  /*4020*/  USHF.R.U32.HI UR13, URZ, 0x1a, UR13 ;  /* 0x0000001aff0d7899 */ /* 0x000fe4000801160d */
[----:B------:R-:W-:Y:S02]  /*4030*/  USHF.R.U32.HI UR14, URZ, 0x11, UR72 ;  /* 0x00000011ff0e7899 */ /* 0x000fe40008011648 */
[----:B------:R-:W-:-:S02]  /*4040*/  USHF.R.U32.HI UR7, URZ, 0x11, UR76 ;  /* 0x00000011ff077899 */ /* 0x000fc4000801164c */
[----:B------:R-:W-:Y:S02]  /*4050*/  USHF.R.U32.HI UR4, URZ, 0x1a, UR75 ;  /* 0x0000001aff047899 */ /* 0x000fe4000801164b */
[----:B------:R-:W-:Y:S02]  /*4060*/  UIADD3 UR11, UPT, UPT, UR45, 0x100, URZ ;  /* 0x000001002d0b7890 */ /* 0x000fe4000fffe0ff */
[----:B------:R-:W-:Y:S02]  /*4070*/  UIADD3 UR12, UPT, UPT, UR45, 0x104, URZ ;  /* 0x000001042d0c7890 */ /* 0x000fe4000fffe0ff */
[----:B------:R-:W-:Y:S02]  /*4080*/  USHF.R.U32.HI UR10, URZ, 0x1a, UR17 ;  /* 0x0000001aff0a7899 */ /* 0x000fe40008011611 */
[----:B------:R-:W-:Y:S01]  /*4090*/  UIADD3 UR16, UPT, UPT, UR45, 0x40000100, URZ ;  /* 0x400001002d107890 */ /* 0x000fe2000fffe0ff */
[----:B------:R-:W-:Y:S01]  /*40a0*/  MOV R21, UR11 ;  /* 0x0000000b00157c02 */ /* 0x000fe20008000f00 */
[----:B------:R-:W-:Y:S01]  /*40b0*/  ULOP3.LUT UR17, UR6, 0x30, URZ, 0xc0, !UPT ;  /* 0x0000003006117892 */ /* 0x000fe2000f8ec0ff */
[----:B------:R-:W-:Y:S01]  /*40c0*/  IMAD.U32 R18, RZ, RZ, UR12 ;  /* 0x0000000cff127e24 */ /* 0x000fe2000f8e00ff */
[----:B------:R-:W-:-:S02]  /*40d0*/  UIADD3 UR74, UPT, UPT, UR45, -0x3fffff00, URZ ;  /* 0xc00001002d4a7890 */ /* 0x000fc4000fffe0ff */
[----:B------:R-:W-:Y:S01]  /*40e0*/  ULOP3.LUT UR19, UR7, 0x6000, URZ, 0xc0, !UPT ;  /* 0x0000600007137892 */ /* 0x000fe2000f8ec0ff */
[----:B------:R-:W-:Y:S01]  /*40f0*/  IMAD.U32 R16, RZ, RZ, UR16 ;  /* 0x00000010ff107e24 */ /* 0x000fe2000f8e00ff */
[----:B------:R-:W-:Y:S02]  /*4100*/  ULOP3.LUT UR6, UR4, 0x30, URZ, 0xc0, !UPT ;  /* 0x0000003004067892 */ /* 0x000fe4000f8ec0ff */
[----:B------:R-:W-:Y:S01]  /*4110*/  ULOP3.LUT UR4, UR13, 0x30, URZ, 0xc0, !UPT ;  /* 0x000000300d047892 */ /* 0x000fe2000f8ec0ff */
[----:B------:R-:W-:Y:S01]  /*4120*/  R2UR UR13, R0 ;  /* 0x00000000000d72ca */ /* 0x000fe200000e0000 */
[----:B------:R-:W-:Y:S01]  /*4130*/  ULOP3.LUT UR7, UR14, 0x6000, URZ, 0xc0, !UPT ;  /* 0x000060000e077892 */ /* 0x000fe2000f8ec0ff */
[----:B------:R-:W-:Y:S01]  /*4140*/  R2UR UR14, R2 ;  /* 0x00000000020e72ca */ /* 0x000fe200000e0000 */
[----:B------:R-:W-:Y:S01]  /*4150*/  UIADD3 UR73, UPT, UPT, UR45, 0x4000010c, URZ ;  /* 0x4000010c2d497890 */ /* 0x000fe2000fffe0ff */
[----:B------:R-:W-:Y:S01]  /*4160*/  MOV R2, RZ ;  /* 0x000000ff00027202 */ /* 0x000fe20000000f00 */
[----:B------:R-:W-:-:S02]  /*4170*/  UIADD3 UR70, UPT, UPT, UR45, -0x7ffffefc, URZ ;  /* 0x800001042d467890 */ /* 0x000fc4000fffe0ff */
[----:B------:R-:W-:Y:S02]  /*4180*/  UIADD3 UR71, UPT, UPT, UR45, -0x7ffffef4, URZ ;  /* 0x8000010c2d477890 */ /* 0x000fe4000fffe0ff */
[----:B------:R-:W-:Y:S02]  /*4190*/  UIADD3 UR68, UPT, UPT, UR45, -0x3ffffefc, URZ ;  /* 0xc00001042d447890 */ /* 0x000fe4000fffe0ff */
[----:B------:R-:W-:Y:S02]  /*41a0*/  UIADD3 UR69, UPT, UPT, UR45, -0x3ffffef4, URZ ;  /* 0xc000010c2d457890 */ /* 0x000fe4000fffe0ff */
[----:B------:R-:W-:Y:S01]  /*41b0*/  USHF.R.U32.HI UR5, URZ, 0x11, UR74 ;  /* 0x00000011ff057899 */ /* 0x000fe2000801164a */
[----:B------:R-:W-:Y:S01]  /*41c0*/  IMAD.U32 R25, RZ, RZ, UR13 ;  /* 0x0000000dff197e24 */ /* 0x000fe2000f8e00ff */
[----:B------:R-:W-:Y:S01]  /*41d0*/  USHF.R.U32.HI UR11, URZ, 0x11, UR11 ;  /* 0x00000011ff0b7899 */ /* 0x000fe2000801160b */
[----:B------:R-:W-:Y:S01]  /*41e0*/  IMAD.U32 R26, RZ, RZ, UR14 ;  /* 0x0000000eff1a7e24 */ /* 0x000fe2000f8e00ff */
[----:B------:R-:W-:-:S02]  /*41f0*/  USHF.R.U32.HI UR9, URZ, 0x11, UR16 ;  /* 0x00000011ff097899 */ /* 0x000fc40008011610 */
[----:B------:R-:W-:Y:S02]  /*4200*/  USHF.R.U32.HI UR12, URZ, 0x11, UR12 ;  /* 0x00000011ff0c7899 */ /* 0x000fe4000801160c */
[----:B------:R-:W-:Y:S02]  /*4210*/  USHF.R.U32.HI UR16, URZ, 0x1a, UR73 ;  /* 0x0000001aff107899 */ /* 0x000fe40008011649 */
[----:B------:R-:W-:Y:S02]  /*4220*/  USHF.R.U32.HI UR18, URZ, 0x11, UR70 ;  /* 0x00000011ff127899 */ /* 0x000fe40008011646 */
[----:B------:R-:W-:Y:S02]  /*4230*/  USHF.R.U32.HI UR20, URZ, 0x1a, UR71 ;  /* 0x0000001aff147899 */ /* 0x000fe40008011647 */
[----:B------:R-:W-:Y:S02]  /*4240*/  USHF.R.U32.HI UR21, URZ, 0x11, UR68 ;  /* 0x00000011ff157899 */ /* 0x000fe40008011644 */
[----:B------:R-:W-:-:S02]  /*4250*/  USHF.R.U32.HI UR23, URZ, 0x1a, UR69 ;  /* 0x0000001aff177899 */ /* 0x000fc40008011645 */
[----:B------:R-:W-:Y:S02]  /*4260*/  ULOP3.LUT UR66, UR10, 0x30, URZ, 0xc0, !UPT ;  /* 0x000000300a427892 */ /* 0x000fe4000f8ec0ff */
[----:B------:R-:W-:Y:S02]  /*4270*/  ULOP3.LUT UR64, UR8, 0x30, URZ, 0xc0, !UPT ;  /* 0x0000003008407892 */ /* 0x000fe4000f8ec0ff */
[----:B------:R-:W-:Y:S02]  /*4280*/  ULOP3.LUT UR15, UR5, 0x6000, URZ, 0xc0, !UPT ;  /* 0x00006000050f7892 */ /* 0x000fe4000f8ec0ff */
[----:B------:R-:W-:Y:S02]  /*4290*/  ULOP3.LUT UR24, UR11, 0x6000, URZ, 0xc0, !UPT ;  /* 0x000060000b187892 */ /* 0x000fe4000f8ec0ff */
[----:B------:R-:W-:Y:S02]  /*42a0*/  ULOP3.LUT UR22, UR9, 0x6000, URZ, 0xc0, !UPT ;  /* 0x0000600009167892 */ /* 0x000fe4000f8ec0ff */
[----:B------:R-:W-:-:S02]  /*42b0*/  ULOP3.LUT UR5, UR12, 0x6000, URZ, 0xc0, !UPT ;  /* 0x000060000c057892 */ /* 0x000fc4000f8ec0ff */
        /* <DEDUP_REMOVED lines=21> */
[----:B------:R-:W-:Y:S02]  /*4410*/  UPRMT UR67, UR66, 0x5410, UR24 ;  /* 0x0000541042437896 */ /* 0x000fe40008000018 */
[----:B------:R-:W-:Y:S02]  /*4420*/  UPRMT UR65, UR64, 0x5410, UR22 ;  /* 0x0000541040417896 */ /* 0x000fe40008000016 */
[----:B------:R-:W-:-:S02]  /*4430*/  UPRMT UR63, UR17, 0x5410, UR19 ;  /* 0x00005410113f7896 */ /* 0x000fc40008000013 */
[----:B------:R-:W-:Y:S02]  /*4440*/  UPRMT UR61, UR6, 0x5410, UR15 ;  /* 0x00005410063d7896 */ /* 0x000fe4000800000f */
[----:B------:R-:W-:Y:S02]  /*4450*/  UPRMT UR59, UR4, 0x5410, UR5 ;  /* 0x00005410043b7896 */ /* 0x000fe40008000005 */
[----:B------:R-:W-:Y:S02]  /*4460*/  UPRMT UR57, UR12, 0x5410, UR7 ;  /* 0x000054100c397896 */ /* 0x000fe40008000007 */
[----:B------:R-:W-:Y:S02]  /*4470*/  UPRMT UR55, UR10, 0x5410, UR11 ;  /* 0x000054100a377896 */ /* 0x000fe4000800000b */
[----:B------:R-:W-:Y:S01]  /*4480*/  UPRMT UR53, UR8, 0x5410, UR9 ;  /* 0x0000541008357896 */ /* 0x000fe20008000009 */
[----:B------:R-:W-:Y:S01]  /*4490*/  UMOV UR66, URZ ;  /* 0x000000ff00427c82 */ /* 0x000fe20008000000 */
[----:B------:R-:W-:-:S10]  /*44a0*/  UMOV UR64, URZ ;  /* 0x000000ff00407c82 */ /* 0x000fd40008000000 */
.L_x_77:
[C---:B------:R-:W-:Y:S02]  /*44b0*/  LEA R0, R23.reuse, UR49, 0x3 ;  /* 0x0000003117007c11 */ /* 0x040fe4000f8e18ff */
[----:B------:R-:W-:Y:S02]  /*44c0*/  SHF.L.U32 R9, R22, 0x1f, RZ ;  /* 0x0000001f16097819 */ /* 0x000fe400000006ff */
[----:B------:R-:W-:Y:S02]  /*44d0*/  LEA R8, R23, UR49, 0x4 ;  /* 0x0000003117087c11 */ /* 0x000fe4000f8e20ff */
[----:B------:R-:W1:Y:S02]  /*44e0*/  SYNCS.PHASECHK.TRANS64.TRYWAIT P0, [R0+URZ+0x80], R9 ;  /* 0x00008009000075a7 */ /* 0x000e6400080011ff */
[----:B-1--4-:R-:W-:Y:S05]  /*44f0*/  @!P0 BRA `(.L_x_70) ;  /* 0x0000006800848947 */ /* 0x012fea0003800000 */
.L_x_166:
[----:B-1----:R-:W1:Y:S01]  /*4500*/  LDS.128 R8, [R8+0xf0] ;  /* 0x0000f00008087984 */ /* 0x002e620000000c00 */
[----:B------:R-:W-:Y:S02]  /*4510*/  VIADD R0, R0, 0x90 ;  /* 0x0000009000007836 */ /* 0x000fe40000000000 */
[----:B------:R-:W-:Y:S01]  /*4520*/  VIADD R23, R23, 0x1 ;  /* 0x0000000117177836 */ /* 0x000fe20000000000 */
[----:B------:R-:W-:Y:S01]  /*4530*/  @!PT LDS RZ, [RZ] ;  /* 0x00000000fffff984 */ /* 0x000fe20000000800 */
[----:B------:R-:W-:Y:S01]  /*4540*/  @!PT LDS RZ, [RZ] ;  /* 0x00000000fffff984 */ /* 0x000fe20000000800 */
[----:B------:R-:W-:Y:S01]  /*4550*/  @!PT LDS RZ, [RZ] ;  /* 0x00000000fffff984 */ /* 0x000fe20000000800 */
[----:B------:R-:W-:Y:S01]  /*4560*/  @!PT LDS RZ, [RZ] ;  /* 0x00000000fffff984 */ /* 0x000fe20000000800 */
[----:B------:R2:W-:Y:S06]  /*4570*/  MEMBAR.ALL.CTA ;  /* 0x0000000000007992 */ /* 0x0005ec0000008000 */
[----:B--2---:R-:W2:Y:S01]  /*4580*/  FENCE.VIEW.ASYNC.S ;  /* 0x00000000000073c6 */ /* 0x004ea20000000000 */
[----:B------:R-:W-:-:S04]  /*4590*/  PRMT R0, RZ, 0x654, R0 ;  /* 0x00000654ff007816 */ /* 0x000fc80000000000 */
[----:B--2---:R2:W-:Y:S01]  /*45a0*/  SYNCS.ARRIVE.TRANS64.RED.A1T0 RZ, [R0+URZ], RZ ;  /* 0x000000ff00ff79a7 */ /* 0x0045e200081004ff */
[----:B-1----:R-:W-:Y:S01]  /*45b0*/  LOP3.LUT P1, RZ, R10, 0x1, RZ, 0xc0, !PT ;  /* 0x000000010aff7812 */ /* 0x002fe2000782c0ff */
[----:B--2---:R-:W-:-:S12]  /*45c0*/  BRA.U UP2, `(.L_x_71) ;  /* 0x0000000502cc7547 */ /* 0x004fd8000b800000 */
[----:B------:R-:W1:Y:S01]  /*45d0*/  LDCU UR4, c[0x0][0x38c] ;  /* 0x00007180ff0477ac */ /* 0x000e620008000800 */
[----:B------:R-:W-:Y:S02]  /*45e0*/  R2UR UR5, R14 ;  /* 0x000000000e0572ca */ /* 0x000fe400000e0000 */
[----:B------:R-:W-:Y:S02]  /*45f0*/  PLOP3.LUT P2, PT, PT, PT, PT, 0x80, 0x8 ;  /* 0x000000000008781c */ /* 0x000fe40003f4f070 */
[----:B------:R-:W-:-:S09]  /*4600*/  SHF.L.U32 R9, R24, 0x1f, RZ ;  /* 0x0000001f18097819 */ /* 0x000fd200000006ff */
[----:B------:R-:W-:Y:S02]  /*4610*/  ULEA UR6, UR5, UR49, 0x3 ;  /* 0x0000003105067291 */ /* 0x000fe4000f8e18ff */
[----:B------:R-:W-:Y:S02]  /*4620*/  ULEA UR44, UR5, UR45, 0x7 ;  /* 0x0000002d052c7291 */ /* 0x000fe4000f8e38ff */
[----:B-1----:R-:W-:Y:S02]  /*4630*/  UISETP.GE.AND UP0, UPT, UR4, 0x1, UPT ;  /* 0x000000010400788c */ /* 0x002fe4000bf06270 */
[----:B------:R-:W-:-:S04]  /*4640*/  IMAD.U32 R8, RZ, RZ, UR6 ;  /* 0x00000006ff087e24 */ /* 0x000fc8000f8e00ff */
[----:B------:R-:W-:-:S05]  /*4650*/  PLOP3.LUT P0, PT, PT, PT, UP0, 0x80, 0x8 ;  /* 0x000000000008781c */ /* 0x000fca0003f0f008 */
[----:B------:R-:W-:-:S08]  /*4660*/  @UP0 ULEA UR4, UR47, UR49, 0x3 ;  /* 0x000000312f040291 */ /* 0x000fd0000f8e18ff */
[----:B------:R-:W-:-:S04]  /*4670*/  @P0 SHF.L.U32 R0, R2, 0x1f, RZ ;  /* 0x0000001f02000819 */ /* 0x000fc800000006ff */
[----:B------:R1:W2:Y:S01]  /*4680*/  @P0 SYNCS.PHASECHK.TRANS64.TRYWAIT P2, [UR4], R0 ;  /* 0x00000000ff0005a7 */ /* 0x0002a20008041104 */
[----:B------:R-:W3:Y:S02]  /*4690*/  SYNCS.PHASECHK.TRANS64.TRYWAIT P0, [UR6+0xb0], R9 ;  /* 0x0000b009ff0075a7 */ /* 0x000ee40008001106 */
[----:B-123--:R-:W-:Y:S05]  /*46a0*/  @!P0 BRA `(.L_x_72) ;  /* 0x00000068002c8947 */ /* 0x00efea0003800000 */
.L_x_168:
[----:B------:R-:W-:Y:S01]  /*46b0*/  UMOV UR51, UR46 ;  /* 0x0000002e00337c82 */ /* 0x000fe20008000000 */
[----:B------:R-:W-:Y:S05]  /*46c0*/  BRA.U !UP0, `(.L_x_73) ;  /* 0x0000000508747547 */ /* 0x000fea000b800000 */
[----:B------:R-:W-:Y:S01]  /*46d0*/  R2UR UR4, R19 ;  /* 0x00000000130472ca */ /* 0x000fe200000e0000 */
[----:B------:R-:W-:Y:S01]  /*46e0*/  UMOV UR10, URZ ;  /* 0x000000ff000a7c82 */ /* 0x000fe20008000000 */
[----:B------:R-:W-:Y:S01]  /*46f0*/  R2UR UR48, R5 ;  /* 0x00000000053072ca */ /* 0x000fe200000e0000 */
[----:B------:R-:W-:-:S10]  /*4700*/  UMOV UR5, UR47 ;  /* 0x0000002f00057c82 */ /* 0x000fd40008000000 */
[----:B------:R-:W-:-:S12]  /*4710*/  UIADD3 UR51, UPT, UPT, UR4, UR46, URZ ;  /* 0x0000002e04337290 */ /* 0x000fd8000fffe0ff */
.L_x_76:
[----:B------:R-:W-:Y:S01]  /*4720*/  ULEA UR7, UR5, UR49, 0x3 ;  /* 0x0000003105077291 */ /* 0x000fe2000f8e18ff */
[----:B----4-:R-:W-:Y:S11]  /*4730*/  @P2 BRA `(.L_x_74) ;  /* 0x00000000000c2947 */ /* 0x010ff60003800000 */
[----:B-1----:R-:W-:Y:S04]  /*4740*/  SHF.L.U32 R9, R2, 0x1f, RZ ;  /* 0x0000001f02097819 */ /* 0x002fe800000006ff */
[----:B------:R-:W1:Y:S02]  /*4750*/  SYNCS.PHASECHK.TRANS64.TRYWAIT P0, [UR7], R9 ;  /* 0x00000009ff0075a7 */ /* 0x000e640008001107 */
[----:B-1----:R-:W-:Y:S05]  /*4760*/  @!P0 BRA `(.L_x_75) ;  /* 0x0000006800188947 */ /* 0x002fea0003800000 */
.L_x_74:
[----:B------:R-:W-:Y:S01]  /*4770*/  UISETP.NE.AND UP0, UPT, UR48, 0x1, UPT ;  /* 0x000000013000788c */ /* 0x000fe2000bf05270 */
[----:B------:R-:W-:Y:S01]  /*4780*/  PLOP3.LUT P2, PT, PT, PT, PT, 0x80, 0x8 ;  /* 0x000000000008781c */ /* 0x000fe20003f4f070 */
[----:B------:R-:W-:Y:S01]  /*4790*/  UIADD3 UR4, UPT, UPT, UR5, 0x1, URZ ;  /* 0x0000000105047890 */ /* 0x000fe2000fffe0ff */
[----:B------:R-:W-:Y:S01]  /*47a0*/  R2UR UR12, R12 ;  /* 0x000000000c0c72ca */ /* 0x000fe200000e0000 */
[----:B------:R-:W-:Y:S01]  /*47b0*/  UIADD3 UR50, UPT, UPT, UR7, 0x18, URZ ;  /* 0x0000001807327890 */ /* 0x000fe2000fffe0ff */
[----:B------:R-:W-:Y:S01]  /*47c0*/  R2UR UR14, R13 ;  /* 0x000000000d0e72ca */ /* 0x000fe200000e0000 */
[----:B------:R-:W-:Y:S01]  /*47d0*/  UISETP.NE.AND UP1, UPT, UR4, 0x3, UPT ;  /* 0x000000030400788c */ /* 0x000fe2000bf25270 */
[----:B------:R-:W-:Y:S01]  /*47e0*/  PLOP3.LUT P0, PT, PT, PT, UP0, 0x80, 0x8 ;  /* 0x000000000008781c */ /* 0x000fe20003f0f008 */
[----:B------:R-:W-:Y:S01]  /*47f0*/  UIADD3 UR46, UPT, UPT, UR46, 0x1, URZ ;  /* 0x000000012e2e7890 */ /* 0x000fe2000fffe0ff */
[----:B------:R-:W-:Y:S01]  /*4800*/  R2UR UR16, R7 ;  /* 0x00000000071072ca */ /* 0x000fe200000e0000 */
[----:B------:R-:W-:Y:S01]  /*4810*/  USEL UR6, URZ, 0x1, UP1 ;  /* 0x00000001ff067887 */ /* 0x000fe20008800000 */
[----:B------:R-:W-:Y:S01]  /*4820*/  R2UR UR8, R6 ;  /* 0x00000000060872ca */ /* 0x000fe200000e0000 */
[----:B------:R-:W-:Y:S02]  /*4830*/  USEL UR47, UR4, URZ, UP1 ;  /* 0x000000ff042f7287 */ /* 0x000fe40008800000 */
[----:B------:R-:W-:Y:S02]  /*4840*/  UIADD3 UR48, UPT, UPT, UR48, -0x1, URZ ;  /* 0xffffffff30307890 */ /* 0x000fe4000fffe0ff */
[----:B------:R-:W-:Y:S01]  /*4850*/  @UP0 ULEA UR4, UR47, UR49, 0x3 ;  /* 0x000000312f040291 */ /* 0x000fe2000f8e18ff */
[----:B------:R-:W-:Y:S01]  /*4860*/  LOP3.LUT R2, R2, UR6, RZ, 0x3c, !PT ;  /* 0x0000000602027c12 */ /* 0x000fe2000f8e3cff */
[----:B------:R-:W-:Y:S02]  /*4870*/  ULEA UR12, UR5, UR12, 0x6 ;  /* 0x0000000c050c7291 */ /* 0x000fe4000f8e30ff */
[----:B------:R-:W-:Y:S01]  /*4880*/  ULEA UR14, UR5, UR14, 0x6 ;  /* 0x0000000e050e7291 */ /* 0x000fe2000f8e30ff */
[----:B-1----:R-:W-:Y:S01]  /*4890*/  @P0 SHF.L.U32 R0, R2, 0x1f, RZ ;  /* 0x0000001f02000819 */ /* 0x002fe200000006ff */
[----:B------:R-:W-:Y:S02]  /*48a0*/  UISETP.NE.U32.AND UP0, UPT, UR10, URZ, UPT ;  /* 0x000000ff0a00728c */ /* 0x000fe4000bf05070 */
[----:B------:R-:W-:Y:S01]  /*48b0*/  UIADD3 UR10, UPT, UPT, UR12, 0x20, URZ ;  /* 0x000000200c0a7890 */ /* 0x000fe2000fffe0ff */
[----:B------:R2:W3:Y:S01]  /*48c0*/  @P0 SYNCS.PHASECHK.TRANS64.TRYWAIT P2, [UR4], R0 ;  /* 0x00000000ff0005a7 */ /* 0x0004e20008041104 */
[----:B------:R-:W-:Y:S02]  /*48d0*/  UIADD3 UR42, UPT, UPT, UR14, 0x20, URZ ;  /* 0x000000200e2a7890 */ /* 0x000fe4000fffe0ff */
[----:B------:R-:W-:Y:S02]  /*48e0*/  ULEA UR6, UR5, UR16, 0xa ;  /* 0x0000001005067291 */ /* 0x000fe4000f8e50ff */
[----:B------:R-:W-:Y:S02]  /*48f0*/  ULEA UR4, UR5, UR8, 0xb ;  /* 0x0000000805047291 */ /* 0x000fe4000f8e58ff */
[----:B------:R-:W-:Y:S02]  /*4900*/  UIADD3 UR40, UPT, UPT, UR6, 0x2, URZ ;  /* 0x0000000206287890 */ /* 0x000fe4000fffe0ff */
        /* <DEDUP_REMOVED lines=12> */
[----:B------:R-:W-:Y:S01]  /*49d0*/  UIADD3 UR8, UPT, UPT, UR4, 0x406, URZ ;  /* 0x0000040604087890 */ /* 0x000fe2000fffe0ff */
[----:B------:R-:W-:Y:S01]  /*49e0*/  UMOV UR13, 0x4008 ;  /* 0x00004008000d7882 */ /* 0x000fe20000000000 */
[----:B------:R-:W-:Y:S01]  /*49f0*/  UMOV UR11, 0x4008 ;  /* 0x00004008000b7882 */ /* 0x000fe20000000000 */
[----:B------:R1:W-:Y:S01]  /*4a00*/  UTCCP.T.S.2CTA.4x32dp128bit tmem[UR45+0x100], gdesc[UR12] ;  /* 0x0001000c2d0079e7 */ /* 0x0003e20009300000 */
[----:B------:R4:W-:Y:S01]  /*4a10*/  UTCCP.T.S.2CTA.4x32dp128bit tmem[UR45+0x104], gdesc[UR10] ;  /* 0x0001040a2d0079e7 */ /* 0x0009e20009300000 */
[----:B------:R-:W-:Y:S01]  /*4a20*/  UMOV UR15, 0x4008 ;  /* 0x00004008000f7882 */ /* 0x000fe20000000000 */
[----:B------:R-:W-:Y:S01]  /*4a30*/  UMOV UR43, 0x4008 ;  /* 0x00004008002b7882 */ /* 0x000fe20000000000 */
[----:B------:R2:W-:Y:S01]  /*4a40*/  UTCCP.T.S.2CTA.4x32dp128bit tmem[UR45+0x108], gdesc[UR14] ;  /* 0x0001080e2d0079e7 */ /* 0x0005e20009300000 */
[----:B------:R2:W-:Y:S01]  /*4a50*/  UTCCP.T.S.2CTA.4x32dp128bit tmem[UR45+0x10c], gdesc[UR42] ;  /* 0x00010c2a2d0079e7 */ /* 0x0005e20009300000 */
[----:B------:R-:W-:Y:S01]  /*4a60*/  UMOV UR7, 0x40004040 ;  /* 0x4000404000077882 */ /* 0x000fe20000000000 */
        /* <DEDUP_REMOVED lines=15> */
[----:B-1----:R-:W-:Y:S02]  /*4b60*/  R2UR UR13, R26 ;  /* 0x000000001a0d72ca */ /* 0x002fe400000e0000 */
[----:B----4-:R-:W-:Y:S02]  /*4b70*/  R2UR UR10, R18 ;  /* 0x00000000120a72ca */ /* 0x010fe400000e0000 */
[----:B--2---:R-:W-:Y:S02]  /*4b80*/  R2UR UR14, R16 ;  /* 0x00000000100e72ca */ /* 0x004fe400000e0000 */
[----:B------:R-:W-:Y:S02]  /*4b90*/  R2UR UR42, R21 ;  /* 0x00000000152a72ca */ /* 0x000fe400000e0000 */
[----:B------:R-:W-:Y:S02]  /*4ba0*/  R2UR UR43, R20 ;  /* 0x00000000142b72ca */ /* 0x000fe400000e0000 */
[----:B------:R-:W-:Y:S02]  /*4bb0*/  R2UR UR15, R15 ;  /* 0x000000000f0f72ca */ /* 0x000fe400000e0000 */
[----:B------:R-:W-:Y:S09]  /*4bc0*/  R2UR UR11, R17 ;  /* 0x00000000110b72ca */ /* 0x000ff200000e0000 */
[----:B------:R1:W-:Y:S01]  /*4bd0*/  UTCQMMA.2CTA gdesc[UR4], gdesc[UR6], tmem[UR44], tmem[UR66], idesc[UR67], tmem[UR42], UP0 ;  /* 0x002a420604007dea */ /* 0x0003e2000820032c */
[----:B------:R-:W-:Y:S01]  /*4be0*/  UISETP.NE.AND UP0, UPT, UR46, UR51, UPT ;  /* 0x000000332e00728c */ /* 0x000fe2000bf05270 */
[----:B------:R-:W-:Y:S01]  /*4bf0*/  UTCQMMA.2CTA gdesc[UR38], gdesc[UR40], tmem[UR44], tmem[UR64], idesc[UR65], tmem[UR14], UPT ;  /* 0x000e402826007dea */ /* 0x000fe2000ba0032c */
[----:B------:R-:W-:Y:S01]  /*4c00*/  UTCQMMA.2CTA gdesc[UR34], gdesc[UR36], tmem[UR44], tmem[UR62], idesc[UR63], tmem[UR76], UPT ;  /* 0x004c3e2422007dea */ /* 0x000fe2000ba0032c */
[----:B------:R-:W-:Y:S01]  /*4c10*/  UTCQMMA.2CTA gdesc[UR30], gdesc[UR32], tmem[UR44], tmem[UR60], idesc[UR61], tmem[UR74], UPT ;  /* 0x004a3c201e007dea */ /* 0x000fe2000ba0032c */
[----:B------:R2:W-:Y:S01]  /*4c20*/  UTCQMMA.2CTA gdesc[UR26], gdesc[UR28], tmem[UR44], tmem[UR58], idesc[UR59], tmem[UR10], UPT ;  /* 0x000a3a1c1a007dea */ /* 0x0005e2000ba0032c */
[----:B------:R4:W-:Y:S01]  /*4c30*/  UTCQMMA.2CTA gdesc[UR22], gdesc[UR24], tmem[UR44], tmem[UR56], idesc[UR57], tmem[UR72], UPT ;  /* 0x0048381816007dea */ /* 0x0009e2000ba0032c */
[----:B------:R4:W-:Y:S01]  /*4c40*/  UTCQMMA.2CTA gdesc[UR18], gdesc[UR20], tmem[UR44], tmem[UR54], idesc[UR55], tmem[UR70], UPT ;  /* 0x0046361412007dea */ /* 0x0009e2000ba0032c */
[----:B------:R4:W-:Y:S01]  /*4c50*/  UTCQMMA.2CTA gdesc[UR8], gdesc[UR16], tmem[UR44], tmem[UR52], idesc[UR53], tmem[UR68], UPT ;  /* 0x0044341008007dea */ /* 0x0009e2000ba0032c */
[----:B------:R4:W-:Y:S01]  /*4c60*/  UTCBAR.2CTA.MULTICAST [UR50], URZ, UR13 ;  /* 0x000000ff320073e9 */ /* 0x0009e2000820080d */
[----:B-1----:R-:W-:Y:S01]  /*4c70*/  UMOV UR5, UR47 ;  /* 0x0000002f00057c82 */ /* 0x002fe20008000000 */
[----:B--2---:R-:W-:Y:S01]  /*4c80*/  UMOV UR10, 0x1 ;  /* 0x00000001000a7882 */ /* 0x004fe20000000000 */
[----:B---3--:R-:W-:Y:S05]  /*4c90*/  BRA.U UP0, `(.L_x_76) ;  /* 0xfffffff900a07547 */ /* 0x008fea000b83ffff */
.L_x_73:
[----:B------:R-:W-:Y:S01]  /*4ca0*/  R2UR UR4, R8 ;  /* 0x00000000080472ca */ /* 0x000fe200000e0000 */
[----:B------:R-:W-:Y:S01]  /*4cb0*/  UMOV UR46, UR51 ;  /* 0x00000033002e7c82 */ /* 0x000fe20008000000 */
[----:B------:R-:W-:-:S11]  /*4cc0*/  R2UR UR5, R25 ;  /* 0x00000000190572ca */ /* 0x000fd600000e0000 */
[----:B------:R-:W-:-:S09]  /*4cd0*/  UIADD3 UR4, UPT, UPT, UR4, 0xa0, URZ ;  /* 0x000000a004047890 */ /* 0x000fd2000fffe0ff */
[----:B------:R2:W-:Y:S01]  /*4ce0*/  UTCBAR.2CTA.MULTICAST [UR4], URZ, UR5 ;  /* 0x000000ff040073e9 */ /* 0x0005e20008200805 */
[----:B------:R-:W-:Y:S02]  /*4cf0*/  NOP ;  /* 0x0000000000007918 */ /* 0x000fe40000000000 */
.L_x_71:
[----:B--2---:R-:W-:Y:S02]  /*4d00*/  R2UR UR4, R14 ;  /* 0x000000000e0472ca */ /* 0x004fe400000e0000 */
[----:B------:R-:W-:-:S04]  /*4d10*/  ISETP.NE.AND P0, PT, R23, 0x2, PT ;  /* 0x000000021700780c */ /* 0x000fc80003f05270 */
[----:B-1----:R-:W-:Y:S02]  /*4d20*/  SEL R9, RZ, 0x1, P0 ;  /* 0x00000001ff097807 */ /* 0x002fe40000000000 */
[----:B------:R-:W-:Y:S02]  /*4d30*/  SEL R23, R23, RZ, P0 ;  /* 0x000000ff17177207 */ /* 0x000fe40000000000 */
[----:B------:R-:W-:-:S03]  /*4d40*/  LOP3.LUT R22, R22, R9, RZ, 0x3c, !PT ;  /* 0x0000000916167212 */ /* 0x000fc600078e3cff */
[----:B------:R-:W-:-:S04]  /*4d50*/  UIADD3 UR4, UPT, UPT, UR4, 0x1, URZ ;  /* 0x0000000104047890 */ /* 0x000fc8000fffe0ff */
[----:B------:R-:W-:-:S04]  /*4d60*/  UISETP.NE.AND UP0, UPT, UR4, 0x2, UPT ;  /* 0x000000020400788c */ /* 0x000fc8000bf05270 */
[----:B------:R-:W-:Y:S02]  /*4d70*/  USEL UR5, URZ, 0x1, UP0 ;  /* 0x00000001ff057887 */ /* 0x000fe40008000000 */
[----:B------:R-:W-:-:S04]  /*4d80*/  USEL UR4, UR4, URZ, UP0 ;  /* 0x000000ff04047287 */ /* 0x000fc80008000000 */
[----:B------:R-:W-:Y:S02]  /*4d90*/  LOP3.LUT R24, R24, UR5, RZ, 0x3c, !PT ;  /* 0x0000000518187c12 */ /* 0x000fe4000f8e3cff */
[----:B------:R-:W-:Y:S01]  /*4da0*/  IMAD.U32 R14, RZ, RZ, UR4 ;  /* 0x00000004ff0e7e24 */ /* 0x000fe2000f8e00ff */
[----:B------:R-:W-:Y:S06]  /*4db0*/  @P1 BRA `(.L_x_77) ;  /* 0xfffffff400bc1947 */ /* 0x000fec000383ffff */
[----:B----4-:R-:W1:Y:S01]  /*4dc0*/  S2UR UR8, SR_CgaCtaId ;  /* 0x00000000000879c3 */ /* 0x010e620000008800 */
[----:B------:R-:W-:Y:S01]  /*4dd0*/  ELECT P0, URZ, PT ;  /* 0x0000000000ff782f */ /* 0x000fe20003800000 */
[----:B------:R-:W-:Y:S01]  /*4de0*/  IMAD.MOV.U32 R0, RZ, RZ, 0x1 ;  /* 0x00000001ff007424 */ /* 0x000fe200078e00ff */
[----:B------:R-:W-:Y:S01]  /*4df0*/  UMOV UR4, 0x40 ;  /* 0x0000004000047882 */ /* 0x000fe20000000000 */
[----:B------:R-:W-:-:S04]  /*4e00*/  R2UR UR5, R4 ;  /* 0x00000000040572ca */ /* 0x000fc800000e0000 */
[----:B------:R-:W-:Y:S09]  /*4e10*/  UVIRTCOUNT.DEALLOC.SMPOOL 0x80 ;  /* 0x000000800000784c */ /* 0x000ff20000000000 */
[----:B------:R-:W-:Y:S02]  /*4e20*/  UISETP.NE.AND UP0, UPT, UR5, URZ, UPT ;  /* 0x000000ff0500728c */ /* 0x000fe4000bf05270 */
[----:B-1----:R-:W-:-:S09]  /*4e30*/  ULEA UR8, UR8, UR4, 0x18 ;  /* 0x0000000408087291 */ /* 0x002fd2000f8ec0ff */
[----:B------:R1:W-:Y:S01]  /*4e40*/  @P0 STS.U8 [UR8+0x1c], R0 ;  /* 0x00001c00ff000988 */ /* 0x0003e20008000008 */
[----:B------:R-:W-:Y:S05]  /*4e50*/  BRA.U UP0, `(.L_x_78) ;  /* 0x0000000100607547 */ /* 0x000fea000b800000 */
[----:B------:R-:W-:Y:S01]  /*4e60*/  R2UR UR4, R14 ;  /* 0x000000000e0472ca */ /* 0x000fe200000e0000 */
[----:B------:R-:W-:Y:S01]  /*4e70*/  UIADD3 UR5, UPT, UPT, UR49, 0xb0, URZ ;  /* 0x000000b031057890 */ /* 0x000fe2000fffe0ff */
[----:B------:R-:W-:-:S11]  /*4e80*/  SHF.L.U32 R5, R24, 0x1f, RZ ;  /* 0x0000001f18057819 */ /* 0x000fd600000006ff */
[----:B------:R-:W-:-:S09]  /*4e90*/  ULEA UR4, UR4, UR5, 0x3 ;  /* 0x0000000504047291 */ /* 0x000fd2000f8e18ff */
[----:B------:R-:W2:Y:S02]  /*4ea0*/  SYNCS.PHASECHK.TRANS64.TRYWAIT P0, [UR4], R5 ;  /* 0x00000005ff0075a7 */ /* 0x000ea40008001104 */
[----:B--2---:R-:W-:Y:S05]  /*4eb0*/  @!P0 BRA `(.L_x_79) ;  /* 0x00000060005c8947 */ /* 0x004fea0003800000 */
.L_x_171:
[----:B------:R-:W-:-:S13]  /*4ec0*/  R2UR UR4, R14 ;  /* 0x000000000e0472ca */ /* 0x000fda00000e0000 */
[----:B------:R-:W-:-:S04]  /*4ed0*/  UIADD3 UR4, UPT, UPT, UR4, 0x1, URZ ;  /* 0x0000000104047890 */ /* 0x000fc8000fffe0ff */
[----:B------:R-:W-:-:S04]  /*4ee0*/  UISETP.NE.AND UP1, UPT, UR4, 0x2, UPT ;  /* 0x000000020400788c */ /* 0x000fc8000bf25270 */
[----:B------:R-:W-:Y:S02]  /*4ef0*/  USEL UR6, URZ, 0x1, UP1 ;  /* 0x00000001ff067887 */ /* 0x000fe40008800000 */
[----:B------:R-:W-:-:S04]  /*4f00*/  USEL UR4, UR4, URZ, UP1 ;  /* 0x000000ff04047287 */ /* 0x000fc80008800000 */
[----:B------:R-:W-:Y:S01]  /*4f10*/  ULEA UR4, UR4, UR5, 0x3 ;  /* 0x0000000504047291 */ /* 0x000fe2000f8e18ff */
[----:B-1----:R-:W-:-:S04]  /*4f20*/  LOP3.LUT R5, R24, UR6, RZ, 0x3c, !PT ;  /* 0x0000000618057c12 */ /* 0x002fc8000f8e3cff */
[----:B------:R-:W-:Y:S01]  /*4f30*/  SHF.L.U32 R5, R5, 0x1f, RZ ;  /* 0x0000001f05057819 */ /* 0x000fe200000006ff */
[----:B------:R-:W-:-:S04]  /*4f40*/  IMAD.U32 R0, RZ, RZ, UR4 ;  /* 0x00000004ff007e24 */ /* 0x000fc8000f8e00ff */
[----:B------:R1:W2:Y:S03]  /*4f50*/  SYNCS.PHASECHK.TRANS64.TRYWAIT P0, [R0+URZ], R5 ;  /* 0x00000005000075a7 */ /* 0x0002a600080011ff */
[----:B--2---:R-:W-:Y:S05]  /*4f60*/  @!P0 NANOSLEEP.SYNCS 0x989680 ;  /* 0x009896800000895d */ /* 0x004fea0003900000 */
[----:B------:R-:W2:Y:S02]  /*4f70*/  @!P0 SYNCS.PHASECHK.TRANS64 P0, [R0+URZ], R5 ;  /* 0x00000005000085a7 */ /* 0x000ea400080010ff */
[----:B--2---:R-:W-:Y:S05]  /*4f80*/  @P0 BRA `(.L_x_80) ;  /* 0x0000000000240947 */ /* 0x004fea0003800000 */
.L_x_81:
[----:B--2---:R2:W3:Y:S02]  /*4f90*/  SYNCS.PHASECHK.TRANS64.TRYWAIT P0, [R0+URZ], R5 ;  /* 0x00000005000075a7 */ /* 0x0044e400080011ff */
[----:B---3--:R-:W-:Y:S05]  /*4fa0*/  @!P0 NANOSLEEP.SYNCS 0x989680 ;  /* 0x009896800000895d */ /* 0x008fea0003900000 */
[----:B------:R-:W3:Y:S02]  /*4fb0*/  @!P0 SYNCS.PHASECHK.TRANS64 P0, [R0+URZ], R5 ;  /* 0x00000005000085a7 */ /* 0x000ee400080010ff */
[----:B---3--:R-:W-:Y:S05]  /*4fc0*/  @!P0 BRA `(.L_x_81) ;  /* 0xfffffffc00f08947 */ /* 0x008fea000383ffff */
[----:B------:R-:W-:Y:S05]  /*4fd0*/  BRA `(.L_x_80) ;  /* 0x0000000000107947 */ /* 0x000fea0003800000 */
.L_x_78:
[----:B------:R-:W-:Y:S01]  /*4fe0*/  R2UR UR5, R3 ;  /* 0x00000000030572ca */ /* 0x000fe200000e0000 */
[----:B------:R-:W-:-:S12]  /*4ff0*/  UIADD3 UR4, UPT, UPT, UR49, 0xe0, URZ ;  /* 0x000000e031047890 */ /* 0x000fd8000fffe0ff */
[----:B------:R-:W-:-:S09]  /*5000*/  UPRMT UR4, UR5, 0x654, UR4 ;  /* 0x0000065405047896 */ /* 0x000fd20008000004 */
[----:B------:R-:W-:Y:S03]  /*5010*/  SYNCS.ARRIVE.TRANS64.RED.A1T0 RZ, [UR4], RZ ;  /* 0x000000ffffff79a7 */ /* 0x000fe60008100404 */
.L_x_80:
[----:B-12---:R-:W-:Y:S01]  /*5020*/  SHF.L.U32 R5, RZ, 0x1f, RZ ;  /* 0x0000001fff057819 */ /* 0x006fe200000006ff */
[----:B------:R-:W-:Y:S01]  /*5030*/  UIADD3 UR4, UPT, UPT, UR49, 0xe0, URZ ;  /* 0x000000e031047890 */ /* 0x000fe2000fffe0ff */
[----:B------:R-:W-:Y:S02]  /*5040*/  PLOP3.LUT P0, PT, PT, PT, UP0, 0x80, 0x8 ;  /* 0x000000000008781c */ /* 0x000fe40003f0f008 */
[----:B------:R-:W1:Y:S02]  /*5050*/  SYNCS.PHASECHK.TRANS64.TRYWAIT P1, [UR49+0xe0], R5 ;  /* 0x0000e005ff0075a7 */ /* 0x000e640008021131 */
[----:B-1----:R-:W-:Y:S09]  /*5060*/  @!P1 BRA `(.L_x_82) ;  /* 0x0000006000089947 */ /* 0x002ff20003800000 */
.L_x_173:
[----:B------:R-:W-:Y:S01]  /*5070*/  R2UR UR5, R3 ;  /* 0x00000000030572ca */ /* 0x000fe200000e0000 */
[----:B------:R-:W-:-:S12]  /*5080*/  UMOV UR6, 0x1 ;  /* 0x0000000100067882 */ /* 0x000fd80000000000 */
[----:B------:R-:W-:-:S03]  /*5090*/  @!UP0 UPRMT UR4, UR5, 0x654, UR4 ;  /* 0x0000065405048896 */ /* 0x000fc60008000004 */
[----:B------:R-:W-:-:S06]  /*50a0*/  UMOV UR5, 0xffff ;  /* 0x0000ffff00057882 */ /* 0x000fcc0000000000 */
[----:B------:R-:W-:Y:S01]  /*50b0*/  @!P0 SYNCS.ARRIVE.TRANS64.RED.A1T0 RZ, [UR4], RZ ;  /* 0x000000ffffff89a7 */ /* 0x000fe20008100404 */
[----:B------:R-:W-:Y:S01]  /*50c0*/  NOP ;  /* 0x0000000000007918 */ /* 0x000fe20000000000 */
[----:B-1----:R-:W1:Y:S01]  /*50d0*/  LDS R0, [UR8+0x14] ;  /* 0x00001408ff007984 */ /* 0x002e620008000800 */
[----:B------:R-:W-:-:S04]  /*50e0*/  ULOP3.LUT UR4, UR45, 0xffff, URZ, 0xc0, !UPT ;  /* 0x0000ffff2d047892 */ /* 0x000fc8000f8ec0ff */
[----:B------:R-:W-:-:S04]  /*50f0*/  USHF.R.U32.HI UR4, URZ, 0x5, UR4 ;  /* 0x00000005ff047899 */ /* 0x000fc80008011604 */
[----:B------:R-:W-:Y:S02]  /*5100*/  USHF.L.U32 UR5, UR5, UR4, URZ ;  /* 0x0000000405057299 */ /* 0x000fe400080006ff */
[----:B------:R-:W-:-:S04]  /*5110*/  USHF.L.U32 UR4, UR6, UR4, URZ ;  /* 0x0000000406047299 */ /* 0x000fc800080006ff */
[----:B-1----:R-:W-:-:S04]  /*5120*/  LOP3.LUT R0, R0, UR5, RZ, 0xc0, !PT ;  /* 0x0000000500007c12 */ /* 0x002fc8000f8ec0ff */
[----:B------:R-:W-:-:S13]  /*5130*/  ISETP.NE.AND P0, PT, R0, UR5, PT ;  /* 0x0000000500007c0c */ /* 0x000fda000bf05270 */
[----:B------:R-:W-:Y:S05]  /*5140*/  @P0 BRA `(.L_x_83) ;  /* 0x0000000000580947 */ /* 0x000fea0003800000 */
[----:B------:R-:W1:Y:S02]  /*5150*/  LDS R0, [UR8+0x18] ;  /* 0x00001808ff007984 */ /* 0x000e640008000800 */
[----:B-1----:R-:W-:-:S04]  /*5160*/  LOP3.LUT R0, R0, UR4, RZ, 0xc0, !PT ;  /* 0x0000000400007c12 */ /* 0x002fc8000f8ec0ff */
[----:B------:R-:W-:-:S13]  /*5170*/  ISETP.NE.AND P0, PT, R0, UR4, PT ;  /* 0x0000000400007c0c */ /* 0x000fda000bf05270 */
[----:B------:R-:W-:Y:S05]  /*5180*/  @P0 BRA `(.L_x_84) ;  /* 0x00000000003c0947 */ /* 0x000fea0003800000 */
[----:B------:R-:W1:Y:S01]  /*5190*/  S2R R2, SR_LANEID ;  /* 0x0000000000027919 */ /* 0x000e620000000000 */
[----:B------:R-:W-:Y:S01]  /*51a0*/  ULOP3.LUT UR5, URZ, UR5, URZ, 0x33, !UPT ;  /* 0x00000005ff057292 */ /* 0x000fe2000f8e33ff */
[----:B------:R-:W-:Y:S01]  /*51b0*/  LOP3.LUT R4, RZ, UR4, RZ, 0x33, !PT ;  /* 0x00000004ff047c12 */ /* 0x000fe2000f8e33ff */
[----:B------:R-:W-:Y:S02]  /*51c0*/  VOTEU.ANY UR4, UPT, PT ;  /* 0x0000000000047886 */ /* 0x000fe400038e0100 */
[----:B------:R-:W-:Y:S01]  /*51d0*/  UFLO.U32 UR4, UR4 ;  /* 0x00000004000472bd */ /* 0x000fe200080e0000 */
[----:B------:R-:W2:Y:S01]  /*51e0*/  REDUX UR6, R4 ;  /* 0x00000000040673c4 */ /* 0x000ea20000000000 */
[----:B------:R-:W-:-:S06]  /*51f0*/  IMAD.U32 R0, RZ, RZ, UR5 ;  /* 0x00000005ff007e24 */ /* 0x000fcc000f8e00ff */
[----:B------:R3:W-:Y:S01]  /*5200*/  UTCATOMSWS.AND URZ, UR5 ;  /* 0x0000000500ff79e3 */ /* 0x0007e20008000000 */
[----:B------:R-:W4:Y:S01]  /*5210*/  REDUX UR7, R0 ;  /* 0x00000000000773c4 */ /* 0x000f220000000000 */
[----:B-1----:R-:W-:Y:S01]  /*5220*/  ISETP.EQ.U32.AND P0, PT, R2, UR4, PT ;  /* 0x0000000402007c0c */ /* 0x002fe2000bf02070 */
[----:B--2---:R-:W-:Y:S01]  /*5230*/  IMAD.U32 R2, RZ, RZ, UR6 ;  /* 0x00000006ff027e24 */ /* 0x004fe2000f8e00ff */
[----:B----4-:R-:W-:-:S11]  /*5240*/  MOV R3, UR7 ;  /* 0x0000000700037c02 */ /* 0x010fd60008000f00 */
[----:B------:R3:W-:Y:S04]  /*5250*/  @P0 ATOMS.AND RZ, [UR8+0x14], R3 ;  /* 0x00001403ffff098c */ /* 0x0007e8000a800008 */
[----:B------:R3:W-:Y:S01]  /*5260*/  @P0 ATOMS.AND RZ, [UR8+0x18], R2 ;  /* 0x00001802ffff098c */ /* 0x0007e2000a800008 */
[----:B------:R-:W-:Y:S05]  /*5270*/  BRA `(.L_x_85) ;  /* 0x0000000000147947 */ /* 0x000fea0003800000 */
.L_x_84:
[----:B------:R-:W-:Y:S02]  /*5280*/  MOV R2, 0x52a0 ;  /* 0x000052a000027802 */ /* 0x000fe40000000f00 */
[----:B-----5:R-:W-:Y:S05]  /*5290*/  CALL.REL.NOINC `($__internal_0_$__cuda_sm10x_tcgen05_guardrail_trap_col_being_dealloced_not_returned_by_alloc) ;  /* 0x0000006000e47944 */ /* 0x020fea0003c00000 */
[----:B------:R-:W-:Y:S05]  /*52a0*/  BRA `(.L_x_85) ;  /* 0x0000000000087947 */ /* 0x000fea0003800000 */
.L_x_83:
[----:B------:R-:W-:Y:S02]  /*52b0*/  MOV R2, 0x52d0 ;  /* 0x000052d000027802 */ /* 0x000fe40000000f00 */
[----:B-----5:R-:W-:Y:S05]  /*52c0*/  CALL.REL.NOINC `($__internal_2_$__cuda_sm10x_tcgen05_guardrail_trap_unallocated_columns_being_dealloced) ;  /* 0x0000006000f07944 */ /* 0x020fea0003c00000 */
.L_x_85:
[----:B------:R-:W-:Y:S01]  /*52d0*/  NOP ;  /* 0x0000000000007918 */ /* 0x000fe20000000000 */
[----:B---3--:R-:W-:Y:S05]  /*52e0*/  EXIT ;  /* 0x000000000000794d */ /* 0x008fea0003800000 */
.L_x_58:
[----:B------:R-:W-:-:S09]  /*52f0*/  UISETP.NE.OR UP0, UPT, UR20, 0x3, !UP4 ;  /* 0x000000031400788c */ /* 0x000fd2000e705670 */
[----:B------:R-:W-:Y:S05]  /*5300*/  BRA.U UP0, `(.L_x_86) ;  /* 0x0000001100947547 */ /* 0x000fea000b800000 */
[----:B------:R-:W2:Y:S01]  /*5310*/  LDCU.64 UR4, c[0x0][0xc88] ;  /* 0x00019100ff0477ac */ /* 0x000ea20008000a00 */
[----:B------:R-:W3:Y:S01]  /*5320*/  LDC.64 R12, c[0x0][0x348] ;  /* 0x0000d200ff0c7b82 */ /* 0x000ee20000000a00 */
[----:B------:R-:W-:Y:S01]  /*5330*/  R2UR UR10, R84 ;  /* 0x00000000540a72ca */ /* 0x000fe200000e0000 */
[----:B------:R-:W-:Y:S01]  /*5340*/  HFMA2 R9, -RZ, RZ, 0, 0 ;  /* 0x00000000ff097431 */ /* 0x000fe200000001ff */
[----:B------:R-:W4:Y:S01]  /*5350*/  LDCU UR38, c[0x0][0x370] ;  /* 0x00006e00ff2677ac */ /* 0x000f220008000800 */
[----:B------:R-:W-:Y:S01]  /*5360*/  IMAD.MOV.U32 R11, RZ, RZ, 0x1 ;  /* 0x00000001ff0b7424 */ /* 0x000fe200078e00ff */
[----:B------:R-:W-:Y:S01]  /*5370*/  MOV R3, 0x2000 ;  /* 0x0000200000037802 */ /* 0x000fe20000000f00 */
[----:B------:R-:W-:Y:S01]  /*5380*/  IMAD.MOV.U32 R10, RZ, RZ, RZ ;  /* 0x000000ffff0a7224 */ /* 0x000fe200078e00ff */
[----:B------:R-:W4:Y:S01]  /*5390*/  LDCU.128 UR40, c[0x0][0xf10] ;  /* 0x0001e200ff2877ac */ /* 0x000f220008000c00 */
[----:B------:R-:W1:Y:S01]  /*53a0*/  LDCU UR37, c[0x0][0x374] ;  /* 0x00006e80ff2577ac */ /* 0x000e620008000800 */
[----:B------:R-:W1:Y:S01]  /*53b0*/  LDCU.64 UR30, c[0x0][0xc90] ;  /* 0x00019200ff1e77ac */ /* 0x000e620008000a00 */
[----:B------:R-:W1:Y:S01]  /*53c0*/  LDCU UR15, c[0x0][0xf0c] ;  /* 0x0001e180ff0f77ac */ /* 0x000e620008000800 */
[----:B--2---:R-:W-:Y:S01]  /*53d0*/  UISETP.NE.U32.AND UP0, UPT, UR4, URZ, UPT ;  /* 0x000000ff0400728c */ /* 0x004fe2000bf05070 */
[----:B------:R-:W2:Y:S01]  /*53e0*/  LDCU UR47, c[0x0][0xf20] ;  /* 0x0001e400ff2f77ac */ /* 0x000ea20008000800 */
[----:B------:R-:W2:Y:S01]  /*53f0*/  LDCU UR4, c[0x0][0xf30] ;  /* 0x0001e600ff0477ac */ /* 0x000ea20008000800 */
[----:B------:R-:W-:Y:S01]  /*5400*/  UMOV UR21, 0x400 ;  /* 0x0000040000157882 */ /* 0x000fe20000000000 */
[----:B----4-:R-:W-:-:S02]  /*5410*/  UIMAD.WIDE.U32 UR6, UR38, UR40, URZ ;  /* 0x00000028260672a5 */ /* 0x010fc4000f8e00ff */
[----:B-1----:R-:W-:Y:S02]  /*5420*/  UIMAD.WIDE.U32 UR8, UR37, UR43, URZ ;  /* 0x0000002b250872a5 */ /* 0x002fe4000f8e00ff */
[----:B------:R-:W-:Y:S02]  /*5430*/  ULEA UR21, UR10, UR21, 0x18 ;  /* 0x000000150a157291 */ /* 0x000fe4000f8ec0ff */
[----:B------:R-:W-:Y:S02]  /*5440*/  UISETP.NE.U32.AND UP6, UPT, UR30, URZ, UPT ;  /* 0x000000ff1e00728c */ /* 0x000fe4000bfc5070 */
[----:B------:R-:W-:Y:S02]  /*5450*/  UIADD3 UR44, UPT, UPT, UR21, 0x48, URZ ;  /* 0x00000048152c7890 */ /* 0x000fe4000fffe0ff */
[----:B------:R-:W-:Y:S02]  /*5460*/  UISETP.NE.AND.EX UP5, UPT, UR5, URZ, UPT, UP0 ;  /* 0x000000ff0500728c */ /* 0x000fe4000bfa5300 */
[----:B------:R-:W-:Y:S01]  /*5470*/  UISETP.NE.AND UP0, UPT, UR39, 0x1, UPT ;  /* 0x000000012700788c */ /* 0x000fe2000bf05270 */
[----:B------:R-:W-:Y:S01]  /*5480*/  UMOV UR6, UR7 ;  /* 0x0000000700067c82 */ /* 0x000fe20008000000 */
[----:B------:R-:W-:Y:S01]  /*5490*/  UMOV UR45, UR9 ;  /* 0x00000009002d7c82 */ /* 0x000fe20008000000 */
[----:B------:R-:W-:-:S02]  /*54a0*/  UISETP.NE.AND UP0, UPT, UR15, 0x1, UPT ;  /* 0x000000010f00788c */ /* 0x000fc4000bf05270 */
[----:B------:R-:W-:Y:S02]  /*54b0*/  UPLOP3.LUT UP4, UPT, UPT, UPT, UPT, 0x40, 0x4 ;  /* 0x000000000004789c */ /* 0x000fe40003f8e870 */
[----:B------:R-:W-:Y:S01]  /*54c0*/  UISETP.GE.AND UP2, UPT, UR39, 0x1, UPT ;  /* 0x000000012700788c */ /* 0x000fe2000bf46270 */
[----:B------:R-:W1:Y:S01]  /*54d0*/  LDCU.64 UR22, c[0x0][0xf28] ;  /* 0x0001e500ff1677ac */ /* 0x000e620008000a00 */
[----:B------:R-:W-:Y:S02]  /*54e0*/  UISETP.NE.AND.EX UP6, UPT, UR31, URZ, UPT, UP6 ;  /* 0x000000ff1f00728c */ /* 0x000fe4000bfc5360 */
[----:B------:R-:W-:Y:S02]  /*54f0*/  UIADD3 UR33, UPT, UPT, UR21, 0x30, URZ ;  /* 0x0000003015217890 */ /* 0x000fe4000fffe0ff */
[----:B------:R-:W-:Y:S02]  /*5500*/  UIADD3 UR25, UPT, UPT, UR21, 0x38, URZ ;  /* 0x0000003815197890 */ /* 0x000fe4000fffe0ff */
[----:B------:R-:W-:-:S02]  /*5510*/  UIADD3 UR17, UPT, UPT, UR21, 0x40, URZ ;  /* 0x0000004015117890 */ /* 0x000fc4000fffe0ff */
[----:B------:R-:W-:Y:S02]  /*5520*/  UPRMT UR44, UR10, 0x654, UR44 ;  /* 0x000006540a2c7896 */ /* 0x000fe4000800002c */
[----:B------:R-:W-:Y:S02]  /*5530*/  USHF.R.U32.HI UR46, URZ, UR41, UR6 ;  /* 0x00000029ff2e7299 */ /* 0x000fe40008011606 */
[----:B--2---:R-:W-:Y:S02]  /*5540*/  USHF.R.U32.HI UR45, URZ, UR47, UR45 ;  /* 0x0000002fff2d7299 */ /* 0x004fe4000801162d */
[----:B------:R-:W-:Y:S02]  /*5550*/  UISETP.NE.AND UP0, UPT, UR42, 0x1, UPT ;  /* 0x000000012a00788c */ /* 0x000fe4000bf05270 */
[----:B---3--:R-:W-:-:S11]  /*5560*/  UISETP.NE.AND UP3, UPT, UR4, 0x1, UPT ;  /* 0x000000010400788c */ /* 0x008fd6000bf65270 */
.L_x_97:
[C---:B------:R-:W-:Y:S02]  /*5570*/  LEA R8, R10.reuse, UR21, 0x3 ;  /* 0x000000150a087c11 */ /* 0x040fe4000f8e18ff */
[----:B------:R-:W-:Y:S02]  /*5580*/  SHF.L.U32 R5, R9, 0x1f, RZ ;  /* 0x0000001f09057819 */ /* 0x000fe400000006ff */
[----:B------:R-:W-:Y:S02]  /*5590*/  LEA R6, R10, UR21, 0x4 ;  /* 0x000000150a067c11 */ /* 0x000fe4000f8e20ff */
[----:B------:R-:W2:Y:S02]  /*55a0*/  SYNCS.PHASECHK.TRANS64.TRYWAIT P0, [R8+URZ+0x80], R5 ;  /* 0x00008005080075a7 */ /* 0x000ea400080011ff */
[----:B--23--:R-:W-:Y:S05]  /*55b0*/  @!P0 BRA `(.L_x_87) ;  /* 0x0000005800cc8947 */ /* 0x00cfea0003800000 */
.L_x_174:
[----:B--2---:R-:W2:Y:S01]  /*55c0*/  LDS.128 R4, [R6+0xf0] ;  /* 0x0000f00006047984 */ /* 0x004ea20000000c00 */
[----:B------:R-:W-:Y:S01]  /*55d0*/  UISETP.GE.AND UP0, UPT, UR39, 0x1, UPT ;  /* 0x000000012700788c */ /* 0x000fe2000bf06270 */
[----:B------:R-:W-:Y:S01]  /*55e0*/  @!PT LDS RZ, [RZ] ;  /* 0x00000000fffff984 */ /* 0x000fe20000000800 */
[----:B------:R-:W-:Y:S01]  /*55f0*/  @!PT LDS RZ, [RZ] ;  /* 0x00000000fffff984 */ /* 0x000fe20000000800 */
[----:B------:R-:W-:Y:S01]  /*5600*/  @!PT LDS RZ, [RZ] ;  /* 0x00000000fffff984 */ /* 0x000fe20000000800 */
[----:B------:R-:W-:Y:S01]  /*5610*/  @!PT LDS RZ, [RZ] ;  /* 0x00000000fffff984 */ /* 0x000fe20000000800 */
[----:B------:R3:W-:Y:S06]  /*5620*/  MEMBAR.ALL.CTA ;  /* 0x0000000000007992 */ /* 0x0007ec0000008000 */
[----:B---3--:R-:W3:Y:S01]  /*5630*/  FENCE.VIEW.ASYNC.S ;  /* 0x00000000000073c6 */ /* 0x008ee20000000000 */
[----:B--2---:R-:W-:Y:S11]  /*5640*/  LOP3.LUT P0, RZ, R6, 0x1, RZ, 0xc0, !PT ;  /* 0x0000000106ff7812 */ /* 0x004ff6000780c0ff */
[----:B------:R-:W-:Y:S02]  /*5650*/  @!UPT UIADD3 URZ, UPT, UPT, URZ, URZ, URZ ;  /* 0x000000fffffff290 */ /* 0x000fe4000fffe0ff */
[----:B---3--:R-:W-:Y:S01]  /*5660*/  VOTEU.ANY UP2, P0 ;  /* 0x0000000000ff7886 */ /* 0x008fe20000040100 */
[----:B------:R-:W-:Y:S11]  /*5670*/  PLOP3.LUT P0, PT, PT, PT, UP2, 0x80, 0x8 ;  /* 0x000000000008781c */ /* 0x000ff60003f0f028 */
[----:B------:R-:W-:Y:S02]  /*5680*/  @!UPT UIADD3 URZ, UPT, UPT, URZ, URZ, URZ ;  /* 0x000000fffffff290 */ /* 0x000fe4000fffe0ff */
[----:B------:R-:W-:Y:S02]  /*5690*/  @P0 SHF.R.U32.HI R0, RZ, 0x10, R5 ;  /* 0x00000010ff000819 */ /* 0x000fe40000011605 */
[----:B------:R-:W-:Y:S02]  /*56a0*/  @P0 MOV R2, R4 ;  /* 0x0000000400020202 */ /* 0x000fe40000000f00 */
[----:B------:R-:W-:Y:S01]  /*56b0*/  @P0 R2UR UR4, R0 ;  /* 0x00000000000402ca */ /* 0x000fe200000e0000 */
[----:B------:R-:W-:Y:S01]  /*56c0*/  VIADD R0, R8, 0x90 ;  /* 0x0000009008007836 */ /* 0x000fe20000000000 */
[----:B------:R-:W-:Y:S02]  /*56d0*/  @P0 LOP3.LUT R4, R5, 0xffff, RZ, 0xc0, !PT ;  /* 0x0000ffff05040812 */ /* 0x000fe400078ec0ff */
[----:B------:R-:W-:Y:S02]  /*56e0*/  @P0 R2UR UR6, R2 ;  /* 0x00000000020602ca */ /* 0x000fe400000e0000 */
[----:B------:R-:W-:Y:S02]  /*56f0*/  PRMT R0, RZ, 0x654, R0 ;  /* 0x00000654ff007816 */ /* 0x000fe40000000000 */
[----:B------:R-:W-:Y:S02]  /*5700*/  @P0 R2UR UR5, R4 ;  /* 0x00000000040502ca */ /* 0x000fe400000e0000 */
[----:B------:R2:W-:Y:S03]  /*5710*/  SYNCS.ARRIVE.TRANS64.RED.A1T0 RZ, [R0+URZ], RZ ;  /* 0x000000ff00ff79a7 */ /* 0x0005e600081004ff */
[----:B------:R-:W-:Y:S04]  /*5720*/  @UP2 UMOV UR29, UR4 ;  /* 0x00000004001d2c82 */ /* 0x000fe80008000000 */
[----:B------:R-:W-:Y:S04]  /*5730*/  @UP2 UMOV UR14, UR6 ;  /* 0x00000006000e2c82 */ /* 0x000fe80008000000 */
[----:B------:R-:W-:Y:S01]  /*5740*/  @UP2 UMOV UR13, UR5 ;  /* 0x00000005000d2c82 */ /* 0x000fe20008000000 */
[----:B------:R-:W-:Y:S05]  /*5750*/  BRA.U !UP0, `(.L_x_88) ;  /* 0x0000000108c07547 */ /* 0x000fea000b800000 */
[----:B------:R-:W-:Y:S02]  /*5760*/  UIMAD.WIDE.U32 UR18, UR13, UR43, URZ ;  /* 0x0000002b0d1272a5 */ /* 0x000fe4000f8e00ff */
[----:B------:R-:W-:Y:S02]  /*5770*/  UP2UR UR20, UPR, URZ, 0x4 ;  /* 0x00000004ff147883 */ /* 0x000fe40008000000 */
[----:B------:R-:W-:Y:S02]  /*5780*/  UISETP.NE.AND UP2, UPT, UR42, 0x1, UPT ;  /* 0x000000012a00788c */ /* 0x000fe4000bf45270 */
[----:B------:R-:W-:Y:S02]  /*5790*/  UIMAD.WIDE.U32 UR26, UR14, UR40, URZ ;  /* 0x000000280e1a72a5 */ /* 0x000fe4000f8e00ff */
[----:B------:R-:W-:Y:S02]  /*57a0*/  USEL UR4, UR37, UR45, !UP2 ;  /* 0x0000002d25047287 */ /* 0x000fe4000d000000 */
[----:B------:R-:W-:Y:S02]  /*57b0*/  UISETP.NE.AND UP0, UPT, UR15, 0x1, UPT ;  /* 0x000000010f00788c */ /* 0x000fe4000bf05270 */
[----:B------:R-:W-:Y:S02]  /*57c0*/  UP2UR UR24, UPR, URZ, 0x2 ;  /* 0x00000002ff187883 */ /* 0x000fe40008000000 */
[----:B------:R-:W-:Y:S02]  /*57d0*/  UISETP.NE.AND UP1, UPT, UR39, 0x1, UPT ;  /* 0x000000012700788c */ /* 0x000fe4000bf25270 */
[----:B-1----:R-:W-:Y:S02]  /*57e0*/  UIMAD.WIDE.U32 UR8, UR4, UR22, URZ ;  /* 0x00000016040872a5 */ /* 0x002fe4000f8e00ff */
[----:B------:R-:W-:Y:S01]  /*57f0*/  USEL UR7, UR38, UR46, !UP0 ;  /* 0x0000002e26077287 */ /* 0x000fe2000c000000 */
[----:B------:R-:W-:Y:S02]  /*5800*/  UMOV UR5, UR19 ;  /* 0x0000001300057c82 */ /* 0x000fe40008000000 */
[----:B------:R-:W-:Y:S02]  /*5810*/  USHF.R.U32.HI UR6, URZ, UR47, UR5 ;  /* 0x0000002fff067299 */ /* 0x000fe40008011605 */
[----:B------:R-:W-:Y:S02]  /*5820*/  UIMAD.WIDE.U32 UR10, UR7, UR22, URZ ;  /* 0x00000016070a72a5 */ /* 0x000fe4000f8e00ff */
[----:B------:R-:W-:Y:S02]  /*5830*/  USEL UR6, UR13, UR6, !UP2 ;  /* 0x000000060d067287 */ /* 0x000fe4000d000000 */
[----:B------:R-:W-:Y:S01]  /*5840*/  UISETP.NE.AND UP2, UPT, UR20, URZ, UPT ;  /* 0x000000ff1400728c */ /* 0x000fe2000bf45270 */
[----:B------:R-:W-:Y:S02]  /*5850*/  UMOV UR5, UR27 ;  /* 0x0000001b00057c82 */ /* 0x000fe40008000000 */
[----:B------:R-:W-:Y:S03]  /*5860*/  USHF.R.U32.HI UR16, URZ, UR41, UR5 ;  /* 0x00000029ff107299 */ /* 0x000fe60008011605 */
[----:B------:R-:W-:Y:S02]  /*5870*/  UMOV UR5, UR9 ;  /* 0x0000000900057c82 */ /* 0x000fe40008000000 */
[----:B------:R-:W-:Y:S03]  /*5880*/  @UP1 USHF.R.U32.HI UR4, URZ, UR23, UR5 ;  /* 0x00000017ff041299 */ /* 0x000fe60008011605 */
[----:B------:R-:W-:Y:S01]  /*5890*/  UMOV UR5, UR11 ;  /* 0x0000000b00057c82 */ /* 0x000fe20008000000 */
[----:B------:R-:W-:Y:S02]  /*58a0*/  UIMAD UR4, UR39, UR4, URZ ;  /* 0x00000004270472a4 */ /* 0x000fe4000f8e02ff */
[----:B------:R-:W-:Y:S02]  /*58b0*/  @UP1 USHF.R.U32.HI UR7, URZ, UR23, UR5 ;  /* 0x00000017ff071299 */ /* 0x000fe40008011605 */
[----:B------:R-:W-:Y:S02]  /*58c0*/  USEL UR5, UR14, UR16, !UP0 ;  /* 0x000000100e057287 */ /* 0x000fe4000c000000 */
[----:B------:R-:W-:Y:S02]  /*58d0*/  UIMAD.WIDE.U32 UR10, UR6, UR22, URZ ;  /* 0x00000016060a72a5 */ /* 0x000fe4000f8e00ff */
[----:B------:R-:W-:Y:S02]  /*58e0*/  UIMAD UR8, UR39, UR7, URZ ;  /* 0x00000007270872a4 */ /* 0x000fe4000f8e02ff */
[----:B------:R-:W-:Y:S03]  /*58f0*/  UISETP.GE.AND UP0, UPT, UR6, UR4, UPT ;  /* 0x000000040600728c */ /* 0x000fe6000bf06270 */
[----:B------:R-:W-:Y:S01]  /*5900*/  UMOV UR4, UR11 ;  /* 0x0000000b00047c82 */ /* 0x000fe20008000000 */
[----:B------:R-:W-:Y:S02]  /*5910*/  UISETP.GE.OR UP0, UPT, UR5, UR8, UP0 ;  /* 0x000000080500728c */ /* 0x000fe40008706670 */
[----:B------:R-:W-:Y:S02]  /*5920*/  USHF.R.U32.HI UR4, URZ, UR23, UR4 ;  /* 0x00000017ff047299 */ /* 0x000fe40008011604 */
[----:B------:R-:W-:Y:S02]  /*5930*/  UIMAD.WIDE.U32 UR8, UR5, UR22, URZ ;  /* 0x00000016050872a5 */ /* 0x000fe4000f8e00ff */
[----:B------:R-:W-:Y:S04]  /*5940*/  USEL UR10, UR6, UR4, !UP1 ;  /* 0x00000004060a7287 */ /* 0x000fe8000c800000 */
[----:B------:R-:W-:Y:S01]  /*5950*/  UIADD3 UR11, UPT, UPT, -UR10, URZ, URZ ;  /* 0x000000ff0a0b7290 */ /* 0x000fe2000fffe1ff */
[----:B------:R-:W-:Y:S02]  /*5960*/  @!UP0 UMOV UR4, UR9 ;  /* 0x0000000900048c82 */ /* 0x000fe40008000000 */
[----:B------:R-:W-:Y:S02]  /*5970*/  @!UP0 USHF.R.U32.HI UR4, URZ, UR23, UR4 ;  /* 0x00000017ff048299 */ /* 0x000fe40008011604 */
[----:B------:R-:W-:Y:S02]  /*5980*/  UIMAD UR8, UR39, UR11, UR6 ;  /* 0x0000000b270872a4 */ /* 0x000fe4000f8e0206 */
[----:B------:R-:W-:Y:S02]  /*5990*/  @!UP0 USEL UR4, UR5, UR4, !UP1 ;  /* 0x0000000405048287 */ /* 0x000fe4000c800000 */
[----:B------:R-:W-:Y:S02]  /*59a0*/  UISETP.NE.AND UP1, UPT, UR24, URZ, UPT ;  /* 0x000000ff1800728c */ /* 0x000fe4000bf25270 */
[----:B------:R-:W-:Y:S02]  /*59b0*/  @!UP0 UIMAD UR8, UR7, UR8, UR4 ;  /* 0x00000008070882a4 */ /* 0x000fe4000f8e0204 */
[----:B------:R-:W-:Y:S02]  /*59c0*/  @!UP0 UIADD3 UR9, UPT, UPT, UR10, -UR4, URZ ;  /* 0x800000040a098290 */ /* 0x000fe4000fffe0ff */
[----:B------:R-:W-:Y:S02]  /*59d0*/  UIADD3 UR4, UPT, UPT, -UR5, URZ, URZ ;  /* 0x000000ff05047290 */ /* 0x000fe4000fffe1ff */
[----:B------:R-:W-:Y:S02]  /*59e0*/  UIADD3 UR7, UPT, UPT, -UR6, URZ, URZ ;  /* 0x000000ff06077290 */ /* 0x000fe4000fffe1ff */
[----:B------:R-:W-:Y:S02]  /*59f0*/  @!UP0 UIMAD UR6, UR9, UR39, UR5 ;  /* 0x00000027090682a4 */ /* 0x000fe4000f8e0205 */
[----:B------:R-:W-:Y:S02]  /*5a00*/  UIMAD UR14, UR15, UR4, UR14 ;  /* 0x000000040f0e72a4 */ /* 0x000fe4000f8e020e */
[----:B------:R-:W-:Y:S01]  /*5a10*/  UIMAD UR13, UR42, UR7, UR13 ;  /* 0x000000072a0d72a4 */ /* 0x000fe2000f8e020d */
[----:B------:R-:W-:Y:S02]  /*5a20*/  @!UP0 UMOV UR5, UR8 ;  /* 0x0000000800058c82 */ /* 0x000fe40008000000 */
[----:B------:R-:W-:Y:S02]  /*5a30*/  UIMAD UR14, UR5, UR15, UR14 ;  /* 0x0000000f050e72a4 */ /* 0x000fe4000f8e020e */
[----:B------:R-:W-:Y:S11]  /*5a40*/  UIMAD UR13, UR6, UR42, UR13 ;  /* 0x0000002a060d72a4 */ /* 0x000ff6000f8e020d */
[----:B------:R-:W-:Y:S01]  /*5a50*/  @!UPT UIADD3 URZ, UPT, UPT, URZ, URZ, URZ ;  /* 0x000000fffffff290 */ /* 0x000fe2000fffe0ff */
.L_x_88:
[----:B------:R-:W3:Y:S01]  /*5a60*/  @!UP3 LDCU.128 UR8, c[0x0][0xf10] ;  /* 0x0001e200ff08b7ac */ /* 0x000ee20008000c00 */
[----:B------:R-:W-:Y:S02]  /*5a70*/  ISETP.NE.U32.AND P0, PT, RZ, UR30, PT ;  /* 0x0000001eff007c0c */ /* 0x000fe4000bf05070 */
[----:B------:R-:W-:Y:S02]  /*5a80*/  SHF.L.U32 R4, R11, 0x1f, RZ ;  /* 0x0000001f0b047819 */ /* 0x000fe400000006ff */
[----:B------:R-:W-:Y:S01]  /*5a90*/  ISETP.NE.AND.EX P0, PT, RZ, UR31, PT, P0 ;  /* 0x0000001fff007c0c */ /* 0x000fe2000bf05300 */
[----:B------:R-:W4:Y:S01]  /*5aa0*/  @!UP3 LDCU UR5, c[0x0][0xf0c] ;  /* 0x0001e180ff05b7ac */ /* 0x000f220008000800 */
[----:B------:R-:W-:Y:S02]  /*5ab0*/  USHF.L.U32 UR35, UR28, 0x7, URZ ;  /* 0x000000071c237899 */ /* 0x000fe400080006ff */
[----:B------:R-:W-:Y:S02]  /*5ac0*/  USHF.L.U32 UR34, UR12, 0x7, URZ ;  /* 0x000000070c227899 */ /* 0x000fe400080006ff */
[----:B---3--:R-:W-:Y:S07]  /*5ad0*/  UIMAD.WIDE.U32 UR6, UR14, UR8, URZ ;  /* 0x000000080e0672a5 */ /* 0x008fee000f8e00ff */
[----:B------:R-:W-:Y:S01]  /*5ae0*/  @!UP3 UMOV UR4, UR7 ;  /* 0x000000070004bc82 */ /* 0x000fe20008000000 */
[----:B----4-:R-:W-:Y:S02]  /*5af0*/  @!UP3 UISETP.NE.AND UP0, UPT, UR5, 0x1, UPT ;  /* 0x000000010500b88c */ /* 0x010fe4000bf05270 */
[----:B------:R-:W-:Y:S02]  /*5b00*/  @!UP3 USHF.R.U32.HI UR4, URZ, UR9, UR4 ;  /* 0x00000009ff04b299 */ /* 0x000fe40008011604 */
[----:B------:R-:W-:Y:S02]  /*5b10*/  UIMAD.WIDE.U32 UR6, UR13, UR11, URZ ;  /* 0x0000000b0d0672a5 */ /* 0x000fe4000f8e00ff */
[----:B------:R-:W-:Y:S02]  /*5b20*/  @!UP3 USEL UR8, UR14, UR4, !UP0 ;  /* 0x000000040e08b287 */ /* 0x000fe4000c000000 */
[----:B------:R-:W-:Y:S03]  /*5b30*/  @!UP3 UISETP.NE.AND UP0, UPT, UR10, 0x1, UPT ;  /* 0x000000010a00b88c */ /* 0x000fe6000bf05270 */
[----:B------:R-:W-:Y:S02]  /*5b40*/  @!UP3 UMOV UR6, UR7 ;  /* 0x000000070006bc82 */ /* 0x000fe40008000000 */
[----:B------:R-:W3:Y:S02]  /*5b50*/  @!UP3 LDCU UR4, c[0x0][0xf20] ;  /* 0x0001e400ff04b7ac */ /* 0x000ee40008000800 */
[----:B---3--:R-:W-:Y:S04]  /*5b60*/  @!UP3 USHF.R.U32.HI UR6, URZ, UR4, UR6 ;  /* 0x00000004ff06b299 */ /* 0x008fe80008011606 */
[----:B------:R-:W-:Y:S04]  /*5b70*/  @!UP3 USEL UR6, UR13, UR6, !UP0 ;  /* 0x000000060d06b287 */ /* 0x000fe8000c000000 */
[----:B------:R-:W-:Y:S02]  /*5b80*/  @!UP3 UIADD3 UR4, UPT, UPT, -UR8, UR6, URZ ;  /* 0x000000060804b290 */ /* 0x000fe4000fffe1ff */
[----:B------:R-:W-:Y:S02]  /*5b90*/  @!UP3 UIADD3 UR6, UPT, UPT, UR8, -UR6, URZ ;  /* 0x800000060806b290 */ /* 0x000fe4000fffe0ff */
[----:B------:R-:W-:Y:S02]  /*5ba0*/  @!UP3 UIMAD UR14, UR4, UR5, UR14 ;  /* 0x00000005040eb2a4 */ /* 0x000fe4000f8e020e */
[----:B------:R-:W-:Y:S01]  /*5bb0*/  @!UP3 UIMAD UR13, UR6, UR10, UR13 ;  /* 0x0000000a060db2a4 */ /* 0x000fe2000f8e020d */
[----:B------:R-:W-:Y:S11]  /*5bc0*/  BRA.U UP4, `(.L_x_89) ;  /* 0x0000000104107547 */ /* 0x000ff6000b800000 */
[----:B--2---:R-:W-:Y:S04]  /*5bd0*/  MOV R0, UR58 ;  /* 0x0000003a00007c02 */ /* 0x004fe80008000f00 */
[----:B------:R-:W-:Y:S04]  /*5be0*/  SHF.L.U32 R5, R0, 0x1f, RZ ;  /* 0x0000001f00057819 */ /* 0x000fe800000006ff */
[----:B------:R-:W2:Y:S02]  /*5bf0*/  SYNCS.PHASECHK.TRANS64.TRYWAIT P1, [UR21+0x78], R5 ;  /* 0x00007805ff0075a7 */ /* 0x000ea40008021115 */
[----:B--2---:R-:W-:Y:S05]  /*5c00*/  @!P1 BRA `(.L_x_90) ;  /* 0x00000054004c9947 */ /* 0x004fea0003800000 */
.L_x_89:
[----:B------:R-:W-:Y:S05]  /*5c10*/  BRA.U !UP6, `(.L_x_91) ;  /* 0x000000010e387547 */ /* 0x000fea000b800000 */
[----:B------:R-:W-:Y:S01]  /*5c20*/  UPLOP3.LUT UP1, UPT, UPT, UPT, UP5, 0x80, 0x8 ;  /* 0x000000000008789c */ /* 0x000fe20003f2f050 */
[----:B--2---:R-:W-:Y:S01]  /*5c30*/  HFMA2 R0, -RZ, RZ, 0, 5.9604644775390625e-08 ;  /* 0x00000001ff007431 */ /* 0x004fe200000001ff */
[----:B------:R-:W2:Y:S01]  /*5c40*/  LDCU.64 UR8, c[0x0][0x358] ;  /* 0x00006b00ff0877ac */ /* 0x000ea20008000a00 */
[----:B------:R-:W-:Y:S03]  /*5c50*/  IMAD.MOV.U32 R80, RZ, RZ, 0x1 ;  /* 0x00000001ff507424 */ /* 0x000fe600078e00ff */
[----:B------:R-:W-:Y:S05]  /*5c60*/  PLOP3.LUT P1, PT, PT, PT, UP1, 0x80, 0x8 ;  /* 0x000000000008781c */ /* 0x000fea0003f2f018 */
[----:B------:R-:W3:Y:S01]  /*5c70*/  @UP1 LDCU.64 UR4, c[0x0][0xc88] ;  /* 0x00019100ff0417ac */ /* 0x000ee20008000a00 */
[----:B------:R-:W-:Y:S07]  /*5c80*/  @UP1 UIMAD UR6, UR52, UR30, URZ ;  /* 0x0000001e340612a4 */ /* 0x000fee000f8e02ff */
[----:B------:R-:W-:Y:S01]  /*5c90*/  @!P1 PRMT R80, R0, 0x7610, R80 ;  /* 0x0000761000509816 */ /* 0x000fe20000000050 */
[----:B---3--:R-:W-:Y:S06]  /*5ca0*/  @UP1 UIMAD.WIDE UR4, UR6, 0x4, UR4 ;  /* 0x00000004060418a5 */ /* 0x008fec000f8e0204 */
[----:B------:R-:W-:Y:S01]  /*5cb0*/  IMAD.U32 R6, RZ, RZ, UR4 ;  /* 0x00000004ff067e24 */ /* 0x000fe2000f8e00ff */
[----:B------:R-:W-:Y:S04]  /*5cc0*/  MOV R7, UR5 ;  /* 0x0000000500077c02 */ /* 0x000fe80008000f00 */
[----:B------:R-:W3:Y:S01]  /*5cd0*/  @!UP1 LDCU UR4, c[0x0][0xc80] ;  /* 0x00019000ff0497ac */ /* 0x000ee20008000800 */
[----:B--2--5:R4:W5:Y:S02]  /*5ce0*/  @P1 LDG.E R41, desc[UR8][R6.64] ;  /* 0x0000000806291981 */ /* 0x024964000c1e1900 */
[----:B---34-:R-:W-:Y:S07]  /*5cf0*/  @!P1 IMAD.U32 R41, RZ, RZ, UR4 ;  /* 0x00000004ff299e24 */ /* 0x018fee000f8e00ff */
.L_x_91:
[----:B-----5:R-:W-:Y:S01]  /*5d00*/  @!P0 FSETP.EQ.AND P2, PT, R41, RZ, PT ;  /* 0x000000ff2900820b */ /* 0x020fe20003f42000 */
[----:B------:R-:W-:Y:S01]  /*5d10*/  @!UPT UIADD3 URZ, UPT, UPT, URZ, URZ, URZ ;  /* 0x000000fffffff290 */ /* 0x000fe2000fffe0ff */
[----:B------:R-:W-:Y:S11]  /*5d20*/  @!P0 BRA `(.L_x_92) ;  /* 0x0000000000148947 */ /* 0x000ff60003800000 */
[----:B------:R-:W-:Y:S02]  /*5d30*/  LOP3.LUT P0, RZ, R80, 0xff, RZ, 0xc0, !PT ;  /* 0x000000ff50ff7812 */ /* 0x000fe4000780c0ff */
[----:B------:R-:W-:Y:S04]  /*5d40*/  PLOP3.LUT P2, PT, PT, PT, UP1, 0x80, 0x8 ;  /* 0x000000000008781c */ /* 0x000fe80003f4f018 */
[----:B------:R-:W-:Y:S07]  /*5d50*/  PLOP3.LUT P2, PT, P2, PT, PT, 0x8, 0x80 ;  /* 0x000000000080781c */ /* 0x000fee000174e170 */
[----:B------:R-:W-:Y:S11]  /*5d60*/  @P0 FSETP.EQ.AND P2, PT, R41, RZ, PT ;  /* 0x000000ff2900020b */ /* 0x000ff60003f42000 */
[----:B------:R-:W-:Y:S02]  /*5d70*/  @!UPT UIADD3 URZ, UPT, UPT, URZ, URZ, URZ ;  /* 0x000000fffffff290 */ /* 0x000fe4000fffe0ff */
.L_x_92:
[----:B------:R-:W3:Y:S01]  /*5d80*/  SYNCS.PHASECHK.TRANS64.TRYWAIT P0, [UR21+0x50], R4 ;  /* 0x00005004ff0075a7 */ /* 0x000ee20008001115 */
[----:B------:R-:W-:Y:S04]  /*5d90*/  ELECT P1, URZ, PT ;  /* 0x0000000000ff782f */ /* 0x000fe80003820000 */
[----:B------:R-:W-:Y:S01]  /*5da0*/  PLOP3.LUT P1, PT, P2, P1, PT, 0xf2, 0x2f ;  /* 0x00000000002f781c */ /* 0x000fe20001723e72 */
[----:B------:R-:W-:Y:S01]  /*5db0*/  @!UPT UIADD3 URZ, UPT, UPT, URZ, URZ, URZ ;  /* 0x000000fffffff290 */ /* 0x000fe2000fffe0ff */
[----:B---3--:R-:W-:Y:S11]  /*5dc0*/  @!P0 BRA `(.L_x_93) ;  /* 0x0000005000f48947 */ /* 0x008ff60003800000 */
.L_x_177:
[----:B------:R-:W-:Y:S01]  /*5dd0*/  @!P1 IADD3 R2, P0, PT, R12, 0x980, RZ ;  /* 0x000009800c029810 */ /* 0x000fe20007f1e0ff */
[----:B------:R-:W-:Y:S01]  /*5de0*/  VOTEU.ALL UP0, P1 ;  /* 0x0000000000ff7886 */ /* 0x000fe20000800000 */
[----:B------:R-:W-:Y:S01]  /*5df0*/  UMOV UR6, 0x0 ;  /* 0x0000000000067882 */ /* 0x000fe20000000000 */
[----:B------:R-:W-:Y:S01]  /*5e00*/  UMOV UR7, 0x10000000 ;  /* 0x1000000000077882 */ /* 0x000fe20000000000 */
[----:B------:R-:W-:Y:S01]  /*5e10*/  @!P1 R2UR UR5, R2 ;  /* 0x00000000020592ca */ /* 0x000fe200000e0000 */
[----:B--2---:R-:W-:Y:S01]  /*5e20*/  @!P1 IMAD.X R0, RZ, RZ, R13, P0 ;  /* 0x000000ffff009224 */ /* 0x004fe200000e060d */
[----:B------:R-:W-:Y:S01]  /*5e30*/  @!UP0 UIADD3 UR32, UPT, UPT, UR21, 0x200, URZ ;  /* 0x0000020015208890 */ /* 0x000fe2000fffe0ff */
[----:B------:R-:W-:Y:S01]  /*5e40*/  R2UR UR8, R84 ;  /* 0x00000000540872ca */ /* 0x000fe200000e0000 */
[----:B------:R-:W-:Y:S01]  /*5e50*/  VOTEU.ALL UP0, P1 ;  /* 0x0000000000ff7886 */ /* 0x000fe20000800000 */
[----:B------:R-:W-:Y:S01]  /*5e60*/  UMOV UR36, UR52 ;  /* 0x0000003400247c82 */ /* 0x000fe20008000000 */
[----:B------:R-:W-:Y:S01]  /*5e70*/  @!P1 R2UR UR4, R0 ;  /* 0x00000000000492ca */ /* 0x000fe200000e0000 */
[----:B------:R-:W-:Y:S06]  /*5e80*/  @!P1 IMAD.MOV.U32 R0, RZ, RZ, 0x2000 ;  /* 0x00002000ff009424 */ /* 0x000fec00078e00ff */
[----:B------:R-:W-:Y:S06]  /*5e90*/  IMAD.U32 R6, RZ, RZ, UR5 ;  /* 0x00000005ff067e24 */ /* 0x000fec000f8e00ff */
[----:B------:R-:W-:Y:S01]  /*5ea0*/  IMAD.U32 R7, RZ, RZ, UR4 ;  /* 0x00000004ff077e24 */ /* 0x000fe2000f8e00ff */
[----:B------:R-:W-:Y:S04]  /*5eb0*/  @!P1 R2UR UR4, R6 ;  /* 0x00000000060492ca */ /* 0x000fe800000e0000 */
[----:B------:R-:W-:Y:S11]  /*5ec0*/  @!P1 R2UR UR5, R7 ;  /* 0x00000000070592ca */ /* 0x000ff600000e0000 */
[----:B------:R-:W-:Y:S02]  /*5ed0*/  @!UPT UIADD3 URZ, UPT, UPT, URZ, URZ, URZ ;  /* 0x000000fffffff290 */ /* 0x000fe4000fffe0ff */
[----:B------:R2:W-:Y:S01]  /*5ee0*/  @!UP0 UTMALDG.3D [UR32], [UR4], desc[UR6] ;  /* 0x00000620040085b4 */ /* 0x0005e20008011000 */
[----:B------:R3:W-:Y:S01]  /*5ef0*/  @!P1 SYNCS.ARRIVE.TRANS64.RED.A0TR RZ, [UR21+0x30], R0 ;  /* 0x00003000ffff99a7 */ /* 0x0007e20008300415 */
[----:B--2---:R-:W-:Y:S09]  /*5f00*/  UPRMT UR4, UR8, 0x654, UR33 ;  /* 0x0000065408047896 */ /* 0x004ff20008000021 */
[----:B------:R-:W-:Y:S01]  /*5f10*/  SYNCS.ARRIVE.TRANS64.RED.A1T0 RZ, [UR4], RZ ;  /* 0x000000ffffff79a7 */ /* 0x000fe20008100404 */
[----:B------:R-:W2:Y:S02]  /*5f20*/  SYNCS.PHASECHK.TRANS64.TRYWAIT P0, [UR21+0x58], R4 ;  /* 0x00005804ff0075a7 */ /* 0x000ea40008001115 */
[----:B--23--:R-:W-:Y:S05]  /*5f30*/  @!P0 BRA `(.L_x_94) ;  /* 0x0000005000b08947 */ /* 0x00cfea0003800000 */
.L_x_179:
[----:B------:R-:W-:Y:S01]  /*5f40*/  @!P1 IADD3 R2, P0, PT, R12, 0x980, RZ ;  /* 0x000009800c029810 */ /* 0x000fe20007f1e0ff */
[----:B------:R-:W-:Y:S01]  /*5f50*/  VOTEU.ALL UP0, P1 ;  /* 0x0000000000ff7886 */ /* 0x000fe20000800000 */
[----:B------:R-:W-:Y:S01]  /*5f60*/  UMOV UR6, 0x0 ;  /* 0x0000000000067882 */ /* 0x000fe20000000000 */
[----:B------:R-:W-:Y:S01]  /*5f70*/  UMOV UR7, 0x10000000 ;  /* 0x1000000000077882 */ /* 0x000fe20000000000 */
[----:B------:R-:W-:Y:S01]  /*5f80*/  @!P1 R2UR UR5, R2 ;  /* 0x00000000020592ca */ /* 0x000fe200000e0000 */
[----:B------:R-:W-:Y:S01]  /*5f90*/  @!P1 IMAD.X R0, RZ, RZ, R13, P0 ;  /* 0x000000ffff009224 */ /* 0x000fe200000e060d */
[----:B------:R-:W-:Y:S01]  /*5fa0*/  @!UP0 UIADD3 UR26, UPT, UPT, UR34, 0x20, URZ ;  /* 0x00000020221a8890 */ /* 0x000fe2000fffe0ff */
[----:B------:R-:W-:Y:S01]  /*5fb0*/  R2UR UR8, R84 ;  /* 0x00000000540872ca */ /* 0x000fe200000e0000 */
[----:B------:R-:W-:Y:S02]  /*5fc0*/  @!UP0 UIADD3 UR24, UPT, UPT, UR21, 0x2200, URZ ;  /* 0x0000220015188890 */ /* 0x000fe4000fffe0ff */
[----:B------:R-:W-:Y:S01]  /*5fd0*/  @!P1 R2UR UR4, R0 ;  /* 0x00000000000492ca */ /* 0x000fe200000e0000 */
[----:B------:R-:W-:Y:S01]  /*5fe0*/  VOTEU.ALL UP0, P1 ;  /* 0x0000000000ff7886 */ /* 0x000fe20000800000 */
[----:B------:R-:W-:Y:S01]  /*5ff0*/  UMOV UR27, UR35 ;  /* 0x00000023001b7c82 */ /* 0x000fe20008000000 */
[----:B------:R-:W-:Y:S01]  /*6000*/  UMOV UR28, UR52 ;  /* 0x00000034001c7c82 */ /* 0x000fe20008000000 */
[----:B------:R-:W-:Y:S03]  /*6010*/  @!P1 IMAD.MOV.U32 R0, RZ, RZ, 0x2000 ;  /* 0x00002000ff009424 */ /* 0x000fe600078e00ff */
[----:B------:R-:W-:Y:S06]  /*6020*/  IMAD.U32 R6, RZ, RZ, UR5 ;  /* 0x00000005ff067e24 */ /* 0x000fec000f8e00ff */
[----:B------:R-:W-:Y:S01]  /*6030*/  IMAD.U32 R7, RZ, RZ, UR4 ;  /* 0x00000004ff077e24 */ /* 0x000fe2000f8e00ff */
[----:B------:R-:W-:Y:S04]  /*6040*/  @!P1 R2UR UR4, R6 ;  /* 0x00000000060492ca */ /* 0x000fe800000e0000 */
[----:B------:R-:W-:Y:S11]  /*6050*/  @!P1 R2UR UR5, R7 ;  /* 0x00000000070592ca */ /* 0x000ff600000e0000 */
[----:B------:R-:W-:Y:S02]  /*6060*/  @!UPT UIADD3 URZ, UPT, UPT, URZ, URZ, URZ ;  /* 0x000000fffffff290 */ /* 0x000fe4000fffe0ff */
[----:B------:R3:W-:Y:S01]  /*6070*/  @!UP0 UTMALDG.3D [UR24], [UR4], desc[UR6] ;  /* 0x00000618040085b4 */ /* 0x0007e20008011000 */
[----:B------:R4:W-:Y:S01]  /*6080*/  @!P1 SYNCS.ARRIVE.TRANS64.RED.A0TR RZ, [UR21+0x38], R0 ;  /* 0x00003800ffff99a7 */ /* 0x0009e20008300415 */
[----:B---3--:R-:W-:Y:S09]  /*6090*/  UPRMT UR4, UR8, 0x654, UR25 ;  /* 0x0000065408047896 */ /* 0x008ff20008000019 */
[----:B------:R-:W-:Y:S01]  /*60a0*/  SYNCS.ARRIVE.TRANS64.RED.A1T0 RZ, [UR4], RZ ;  /* 0x000000ffffff79a7 */ /* 0x000fe20008100404 */
[----:B------:R-:W3:Y:S02]  /*60b0*/  SYNCS.PHASECHK.TRANS64.TRYWAIT P0, [UR21+0x60], R4 ;  /* 0x00006004ff0075a7 */ /* 0x000ee40008001115 */
[----:B---34-:R-:W-:Y:S05]  /*60c0*/  @!P0 BRA `(.L_x_95) ;  /* 0x0000005000648947 */ /* 0x018fea0003800000 */
.L_x_181:
        /* <DEDUP_REMOVED lines=8> */
[----:B------:R-:W-:Y:S01]  /*6150*/  @!UP0 UIADD3 UR16, UPT, UPT, UR21, 0x4200, URZ ;  /* 0x0000420015108890 */ /* 0x000fe2000fffe0ff */
[----:B------:R-:W-:Y:S01]  /*6160*/  VIADD R10, R10, 0x1 ;  /* 0x000000010a0a7836 */ /* 0x000fe20000000000 */
        /* <DEDUP_REMOVED lines=16> */
.L_x_183:
        /* <DEDUP_REMOVED lines=9> */
[----:B------:R-:W-:Y:S01]  /*6300*/  R2UR UR16, R82 ;  /* 0x00000000521072ca */ /* 0x000fe200000e0000 */
[----:B------:R-:W-:Y:S01]  /*6310*/  @!UP0 UIADD3 UR9, UPT, UPT, UR21, 0x48, URZ ;  /* 0x0000004815098890 */ /* 0x000fe2000fffe0ff */
[----:B------:R-:W-:Y:S01]  /*6320*/  @!P1 R2UR UR4, R0 ;  /* 0x00000000000492ca */ /* 0x000fe200000e0000 */
[----:B------:R-:W-:Y:S01]  /*6330*/  VOTEU.ALL UP0, P1 ;  /* 0x0000000000ff7886 */ /* 0x000fe20000800000 */
[----:B------:R-:W-:Y:S01]  /*6340*/  UMOV UR11, UR35 ;  /* 0x00000023000b7c82 */ /* 0x000fe20008000000 */
[----:B------:R-:W-:Y:S01]  /*6350*/  UMOV UR12, UR52 ;  /* 0x00000034000c7c82 */ /* 0x000fe20008000000 */
[C---:B------:R-:W-:Y:S01]  /*6360*/  ISETP.NE.AND P0, PT, R10.reuse, 0x2, PT ;  /* 0x000000020a00780c */ /* 0x040fe20003f05270 */
[----:B------:R-:W-:Y:S01]  /*6370*/  UMOV UR52, UR29 ;  /* 0x0000001d00347c82 */ /* 0x000fe20008000000 */
[----:B--2---:R-:W-:Y:S01]  /*6380*/  IMAD.U32 R4, RZ, RZ, UR5 ;  /* 0x00000005ff047e24 */ /* 0x004fe2000f8e00ff */
[----:B------:R-:W-:Y:S01]  /*6390*/  LOP3.LUT R11, R11, 0x1, RZ, 0x3c, !PT ;  /* 0x000000010b0b7812 */ /* 0x000fe200078e3cff */
[----:B------:R-:W-:Y:S01]  /*63a0*/  UPLOP3.LUT UP4, UPT, UPT, UPT, UPT, 0x80, 0x8 ;  /* 0x000000000008789c */ /* 0x000fe20003f8f070 */
[----:B------:R-:W-:Y:S01]  /*63b0*/  SEL R0, RZ, 0x1, P0 ;  /* 0x00000001ff007807 */ /* 0x000fe20000000000 */
[----:B------:R-:W-:Y:S01]  /*63c0*/  UIADD3 UR28, UPT, UPT, UR14, UR18, URZ ;  /* 0x000000120e1c7290 */ /* 0x000fe2000fffe0ff */
[----:B------:R-:W-:Y:S02]  /*63d0*/  SEL R10, R10, RZ, P0 ;  /* 0x000000ff0a0a7207 */ /* 0x000fe40000000000 */
[----:B------:R-:W-:Y:S01]  /*63e0*/  IMAD.U32 R5, RZ, RZ, UR4 ;  /* 0x00000004ff057e24 */ /* 0x000fe2000f8e00ff */
[----:B------:R-:W-:Y:S02]  /*63f0*/  @!P1 R2UR UR4, R4 ;  /* 0x00000000040492ca */ /* 0x000fe400000e0000 */
[----:B------:R-:W-:Y:S02]  /*6400*/  LOP3.LUT R9, R9, R0, RZ, 0x3c, !PT ;  /* 0x0000000009097212 */ /* 0x000fe400078e3cff */
[----:B------:R-:W-:Y:S11]  /*6410*/  @!P1 R2UR UR5, R5 ;  /* 0x00000000050592ca */ /* 0x000ff600000e0000 */
[----:B------:R-:W-:Y:S02]  /*6420*/  @!UPT UIADD3 URZ, UPT, UPT, URZ, URZ, URZ ;  /* 0x000000fffffff290 */ /* 0x000fe4000fffe0ff */
[----:B------:R2:W-:Y:S01]  /*6430*/  @!UP0 UTMALDG.3D [UR8], [UR4], desc[UR6] ;  /* 0x00000608040085b4 */ /* 0x0005e20008011000 */
[----:B------:R3:W-:Y:S01]  /*6440*/  @!P1 SYNCS.ARRIVE.TRANS64.RED.A0TR RZ, [UR21+0x48], R3 ;  /* 0x00004803ffff99a7 */ /* 0x0007e20008300415 */
[----:B------:R-:W-:Y:S01]  /*6450*/  SYNCS.ARRIVE.TRANS64.RED.A1T0 RZ, [UR44], RZ ;  /* 0x000000ffffff79a7 */ /* 0x000fe2000810042c */
[----:B--2---:R-:W-:Y:S01]  /*6460*/  UIADD3 UR12, UPT, UPT, UR13, UR16, URZ ;  /* 0x000000100d0c7290 */ /* 0x004fe2000fffe0ff */
[----:B------:R-:W-:Y:S11]  /*6470*/  BRA.U UP2, `(.L_x_97) ;  /* 0xfffffff1023c7547 */ /* 0x000ff6000b83ffff */
[----:B---3--:R-:W-:-:S04]  /*6480*/  SHF.L.U32 R3, R11, 0x1f, RZ ;  /* 0x0000001f0b037819 */ /* 0x008fc800000006ff */
[----:B------:R-:W2:Y:S02]  /*6490*/  SYNCS.PHASECHK.TRANS64.TRYWAIT P0, [UR21+0x50], R3 ;  /* 0x00005003ff0075a7 */ /* 0x000ea40008001115 */
[----:B--2---:R-:W-:Y:S05]  /*64a0*/  @!P0 BRA `(.L_x_98) ;  /* 0x0000004c009c8947 */ /* 0x004fea0003800000 */
.L_x_185:
[----:B------:R-:W3:Y:S02]  /*64b0*/  SYNCS.PHASECHK.TRANS64.TRYWAIT P0, [UR21+0x58], R3 ;  /* 0x00005803ff0075a7 */ /* 0x000ee40008001115 */
[----:B---3--:R-:W-:Y:S05]  /*64c0*/  @!P0 BRA `(.L_x_99) ;  /* 0x0000004c00ac8947 */ /* 0x008fea0003800000 */
.L_x_187:
[----:B------:R-:W3:Y:S02]  /*64d0*/  SYNCS.PHASECHK.TRANS64.TRYWAIT P0, [UR21+0x60], R3 ;  /* 0x00006003ff0075a7 */ /* 0x000ee40008001115 */
[----:B---3--:R-:W-:Y:S05]  /*64e0*/  @!P0 BRA `(.L_x_100) ;  /* 0x0000004c00bc8947 */ /* 0x008fea0003800000 */
.L_x_189:
[----:B--2---:R-:W-:-:S07]  /*64f0*/  MOV R0, UR21 ;  /* 0x0000001500007c02 */ /* 0x004fce0008000f00 */
.L_x_101:
[----:B--2---:R-:W-:-:S04]  /*6500*/  SHF.L.U32 R3, R11, 0x1f, RZ ;  /* 0x0000001f0b037819 */ /* 0x004fc800000006ff */
[----:B------:R2:W3:Y:S03]  /*6510*/  SYNCS.PHASECHK.TRANS64.TRYWAIT P0, [R0+URZ+0x68], R3 ;  /* 0x00006803000075a7 */ /* 0x0004e600080011ff */
[----:B---3--:R-:W-:Y:S05]  /*6520*/  @!P0 NANOSLEEP.SYNCS 0x989680 ;  /* 0x009896800000895d */ /* 0x008fea0003900000 */
[----:B------:R-:W3:Y:S02]  /*6530*/  @!P0 SYNCS.PHASECHK.TRANS64 P0, [R0+URZ+0x68], R3 ;  /* 0x00006803000085a7 */ /* 0x000ee400080010ff */
[----:B-1-3--:R-:W-:Y:S05]  /*6540*/  @P0 EXIT ;  /* 0x000000000000094d */ /* 0x00afea0003800000 */
[----:B------:R-:W-:Y:S05]  /*6550*/  BRA `(.L_x_101) ;  /* 0xfffffffc00e87947 */ /* 0x000fea000383ffff */
.L_x_86:
[----:B------:R-:W-:-:S06]  /*6560*/  UISETP.GE.AND UP0, UPT, UR20, 0x4, UPT ;  /* 0x000000041400788c */ /* 0x000fcc000bf06270 */
[----:B------:R-:W-:-:S13]  /*6570*/  PLOP3.LUT P0, PT, PT, PT, UP0, 0x80, 0x8 ;  /* 0x000000000008781c */ /* 0x000fda0003f0f008 */
[----:B-1----:R-:W-:Y:S05]  /*6580*/  @!P0 EXIT ;  /* 0x000000000000894d */ /* 0x002fea0003800000 */
[----:B------:R-:W-:Y:S01]  /*6590*/  BAR.SYNC.DEFER_BLOCKING 0x6, 0xa0 ;  /* 0x0182800000007b1d */ /* 0x000fe20000010000 */
[----:B------:R-:W-:Y:S01]  /*65a0*/  R2UR UR4, R84 ;  /* 0x00000000540472ca */ /* 0x000fe200000e0000 */
[C---:B------:R-:W-:Y:S01]  /*65b0*/  IMAD.SHL.U32 R2, R96.reuse, 0x20, RZ ;  /* 0x0000002060027824 */ /* 0x040fe200078e00ff */
[C---:B------:R-:W-:Y:S01]  /*65c0*/  LOP3.LUT R97, R96.reuse, 0x60, RZ, 0xc0, !PT ;  /* 0x0000006060617812 */ /* 0x040fe200078ec0ff */
[C---:B------:R-:W-:Y:S01]  /*65d0*/  IMAD.SHL.U32 R95, R96.reuse, 0x4, RZ ;  /* 0x00000004605f7824 */ /* 0x040fe200078e00ff */
[----:B------:R-:W-:Y:S01]  /*65e0*/  LOP3.LUT R94, R96, 0x2, RZ, 0xc0, !PT ;  /* 0x00000002605e7812 */ /* 0x000fe200078ec0ff */
[----:B------:R-:W-:Y:S02]  /*65f0*/  UMOV UR43, 0x400 ;  /* 0x00000400002b7882 */ /* 0x000fe40000000000 */
[----:B------:R-:W1:Y:S01]  /*6600*/  LDC.64 R78, c[0x0][0xcb0] ;  /* 0x00032c00ff4e7b82 */ /* 0x000e620000000a00 */
[----:B------:R-:W-:Y:S01]  /*6610*/  LOP3.LUT R4, R2, 0xc0, RZ, 0xc0, !PT ;  /* 0x000000c002047812 */ /* 0x000fe200078ec0ff */
[C---:B------:R-:W-:Y:S01]  /*6620*/  IMAD.U32 R37, R96.reuse, 0x10000, RZ ;  /* 0x0001000060257824 */ /* 0x040fe200078e00ff */
[----:B------:R-:W-:Y:S01]  /*6630*/  LOP3.LUT R96, R96, 0x4, RZ, 0xc0, !PT ;  /* 0x0000000460607812 */ /* 0x000fe200078ec0ff */
[----:B------:R-:W-:Y:S01]  /*6640*/  HFMA2 R36, -RZ, RZ, 0, 0 ;  /* 0x00000000ff247431 */ /* 0x000fe200000001ff */
[----:B------:R-:W-:Y:S01]  /*6650*/  LOP3.LUT R95, R4, 0x18, R95, 0xf8, !PT ;  /* 0x00000018045f7812 */ /* 0x000fe200078ef85f */
[----:B------:R-:W-:Y:S01]  /*6660*/  IMAD.MOV.U32 R92, RZ, RZ, 0x1 ;  /* 0x00000001ff5c7424 */ /* 0x000fe200078e00ff */
[----:B------:R-:W-:Y:S01]  /*6670*/  ULEA UR43, UR4, UR43, 0x18 ;  /* 0x0000002b042b7291 */ /* 0x000fe2000f8ec0ff */
[----:B------:R-:W2:Y:S01]  /*6680*/  LDC.64 R76, c[0x0][0xca8] ;  /* 0x00032a00ff4c7b82 */ /* 0x000ea20000000a00 */
[----:B------:R-:W-:-:S02]  /*6690*/  LOP3.LUT R95, R95, 0xf20, R2, 0xf8, !PT ;  /* 0x00000f205f5f7812 */ /* 0x000fc400078ef802 */
[----:B------:R-:W-:Y:S01]  /*66a0*/  CS2R R90, SRZ ;  /* 0x00000000005a7805 */ /* 0x000fe2000001ff00 */
[----:B------:R-:W-:Y:S01]  /*66b0*/  UIADD3 UR4, UPT, UPT, UR43, 0x200, URZ ;  /* 0x000002002b047890 */ /* 0x000fe2000fffe0ff */
[----:B------:R-:W-:Y:S01]  /*66c0*/  LOP3.LUT R37, R37, 0x600000, RZ, 0xc0, !PT ;  /* 0x0060000025257812 */ /* 0x000fe200078ec0ff */
[----:B------:R-:W-:Y:S01]  /*66d0*/  IMAD.MOV.U32 R88, RZ, RZ, RZ ;  /* 0x000000ffff587224 */ /* 0x000fe200078e00ff */
[----:B------:R-:W3:Y:S01]  /*66e0*/  LDCU UR53, c[0x0][0x370] ;  /* 0x00006e00ff3577ac */ /* 0x000ee20008000800 */
[----:B------:R-:W4:Y:S02]  /*66f0*/  LDS R0, [UR43+0x110] ;  /* 0x0001102bff007984 */ /* 0x000f240008000800 */
[----:B------:R-:W-:Y:S01]  /*6700*/  MOV R86, UR4 ;  /* 0x0000000400567c02 */ /* 0x000fe20008000f00 */
[----:B------:R-:W1:Y:S04]  /*6710*/  LDCU UR42, c[0x0][0xf0c] ;  /* 0x0001e180ff2a77ac */ /* 0x000e680008000800 */
[----:B------:R-:W-:Y:S01]  /*6720*/  IMAD R95, R95, 0x2, R86 ;  /* 0x000000025f5f7824 */ /* 0x000fe200078e0256 */
[----:B------:R-:W1:Y:S03]  /*6730*/  LDCU UR38, c[0x0][0xf30] ;  /* 0x0001e600ff2677ac */ /* 0x000e660008000800 */
[--C-:B------:R-:W-:Y:S01]  /*6740*/  IMAD R94, R94, -0x10, R95.reuse ;  /* 0xfffffff05e5e7824 */ /* 0x100fe200078e025f */
[----:B------:R-:W1:Y:S01]  /*6750*/  LDCU.64 UR54, c[0x0][0xc88] ;  /* 0x00019100ff3677ac */ /* 0x000e620008000a00 */
[----:B------:R-:W-:Y:S01]  /*6760*/  IMAD R93, R96, -0x10, R95 ;  /* 0xfffffff0605d7824 */ /* 0x000fe200078e025f */
[----:B------:R-:W1:Y:S01]  /*6770*/  LDCU.64 UR40, c[0x0][0xf28] ;  /* 0x0001e500ff2877ac */ /* 0x000e620008000a00 */
[----:B------:R-:W1:Y:S01]  /*6780*/  LDCU.64 UR62, c[0x0][0xc90] ;  /* 0x00019200ff3e77ac */ /* 0x000e620008000a00 */
[----:B------:R-:W1:Y:S01]  /*6790*/  LDCU.128 UR56, c[0x0][0xf10] ;  /* 0x0001e200ff3877ac */ /* 0x000e620008000c00 */
[----:B------:R-:W1:Y:S01]  /*67a0*/  LDCU UR47, c[0x0][0x374] ;  /* 0x00006e80ff2f77ac */ /* 0x000e620008000800 */
[----:B------:R-:W-:Y:S01]  /*67b0*/  UMOV UR46, URZ ;  /* 0x000000ff002e7c82 */ /* 0x000fe20008000000 */
[----:B------:R-:W-:Y:S01]  /*67c0*/  UMOV UR45, URZ ;  /* 0x000000ff002d7c82 */ /* 0x000fe20008000000 */
[----:B-1234-:R-:W-:-:S07]  /*67d0*/  IMAD.IADD R37, R0, 0x1, R37 ;  /* 0x0000000100257824 */ /* 0x01efce00078e0225 */
.L_x_145:
[----:B------:R-:W-:Y:S02]  /*67e0*/  LEA R3, R88, UR43, 0x3 ;  /* 0x0000002b58037c11 */ /* 0x000fe4000f8e18ff */
[----:B------:R-:W-:Y:S02]  /*67f0*/  SHF.L.U32 R0, R90, 0x1f, RZ ;  /* 0x0000001f5a007819 */ /* 0x000fe400000006ff */
[----:B------:R-:W-:Y:S02]  /*6800*/  LEA R5, R88, UR43, 0x4 ;  /* 0x0000002b58057c11 */ /* 0x000fe4000f8e20ff */
[----:B-1----:R-:W1:Y:S02]  /*6810*/  SYNCS.PHASECHK.TRANS64.TRYWAIT P0, [R3+URZ+0x80], R0 ;  /* 0x00008000030075a7 */ /* 0x002e6400080011ff */
[----:B-12---:R-:W-:Y:S05]  /*6820*/  @!P0 BRA `(.L_x_102) ;  /* 0x0000004c00048947 */ /* 0x006fea0003800000 */
.L_x_190:
[----:B------:R-:W2:Y:S01]  /*6830*/  LDS.128 R4, [R5+0xf0] ;  /* 0x0000f00005047984 */ /* 0x000ea20000000c00 */
        /* <DEDUP_REMOVED lines=10> */
[----:B------:R-:W-:Y:S01]  /*68e0*/  PLOP3.LUT P0, PT, PT, PT, UP1, 0x80, 0x8 ;  /* 0x000000000008781c */ /* 0x000fe20003f0f018 */
[----:B------:R-:W-:Y:S11]  /*68f0*/  UP2UR UR61, UPR, URZ, 0x2 ;  /* 0x00000002ff3d7883 */ /* 0x000ff60008000000 */
[----:B------:R-:W-:Y:S01]  /*6900*/  @!UPT UIADD3 URZ, UPT, UPT, URZ, URZ, URZ ;  /* 0x000000fffffff290 */ /* 0x000fe2000fffe0ff */
[----:B-1----:R-:W-:Y:S02]  /*6910*/  @P0 SHF.R.U32.HI R0, RZ, 0x10, R5 ;  /* 0x00000010ff000819 */ /* 0x002fe40000011605 */
        /* <DEDUP_REMOVED lines=12> */
[----:B------:R-:W2:Y:S01]  /*69e0*/  LDCU UR13, c[0x0][0xf20] ;  /* 0x0001e400ff0d77ac */ /* 0x000ea20008000800 */
[----:B------:R-:W-:Y:S02]  /*69f0*/  UIMAD.WIDE.U32 UR4, UR47, UR59, URZ ;  /* 0x0000003b2f0472a5 */ /* 0x000fe4000f8e00ff */
[----:B------:R-:W-:Y:S02]  /*6a00*/  UIMAD.WIDE.U32 UR6, UR53, UR56, URZ ;  /* 0x00000038350672a5 */ /* 0x000fe4000f8e00ff */
[----:B------:R-:W-:Y:S02]  /*6a10*/  UISETP.NE.AND UP0, UPT, UR58, 0x1, UPT ;  /* 0x000000013a00788c */ /* 0x000fe4000bf05270 */
[----:B------:R-:W-:Y:S02]  /*6a20*/  UIMAD.WIDE.U32 UR8, UR36, UR59, URZ ;  /* 0x0000003b240872a5 */ /* 0x000fe4000f8e00ff */
[----:B------:R-:W-:Y:S02]  /*6a30*/  UIMAD.WIDE.U32 UR10, UR37, UR56, URZ ;  /* 0x00000038250a72a5 */ /* 0x000fe4000f8e00ff */
[----:B------:R-:W-:Y:S02]  /*6a40*/  UISETP.NE.AND UP1, UPT, UR42, 0x1, UPT ;  /* 0x000000012a00788c */ /* 0x000fe4000bf25270 */
[----:B------:R-:W-:Y:S01]  /*6a50*/  UISETP.NE.AND UP2, UPT, UR39, 0x1, UPT ;  /* 0x000000012700788c */ /* 0x000fe2000bf45270 */
[----:B------:R-:W-:Y:S02]  /*6a60*/  UMOV UR4, UR5 ;  /* 0x0000000500047c82 */ /* 0x000fe40008000000 */
[----:B--2---:R-:W-:Y:S03]  /*6a70*/  USHF.R.U32.HI UR5, URZ, UR13, UR4 ;  /* 0x0000000dff057299 */ /* 0x004fe60008011604 */
[----:B------:R-:W-:Y:S02]  /*6a80*/  UMOV UR4, UR7 ;  /* 0x0000000700047c82 */ /* 0x000fe40008000000 */
[----:B------:R-:W-:Y:S02]  /*6a90*/  USHF.R.U32.HI UR7, URZ, UR57, UR4 ;  /* 0x00000039ff077299 */ /* 0x000fe40008011604 */
[----:B------:R-:W-:Y:S02]  /*6aa0*/  USEL UR4, UR47, UR5, !UP0 ;  /* 0x000000052f047287 */ /* 0x000fe4000c000000 */
[----:B------:R-:W-:Y:S01]  /*6ab0*/  USEL UR7, UR53, UR7, !UP1 ;  /* 0x0000000735077287 */ /* 0x000fe2000c800000 */
[----:B------:R-:W-:Y:S01]  /*6ac0*/  UMOV UR5, UR9 ;  /* 0x0000000900057c82 */ /* 0x000fe20008000000 */
[----:B------:R-:W-:Y:S02]  /*6ad0*/  UIMAD.WIDE.U32 UR8, UR4, UR40, URZ ;  /* 0x00000028040872a5 */ /* 0x000fe4000f8e00ff */
[----:B------:R-:W-:Y:S03]  /*6ae0*/  USHF.R.U32.HI UR6, URZ, UR13, UR5 ;  /* 0x0000000dff067299 */ /* 0x000fe60008011605 */
[----:B------:R-:W-:Y:S01]  /*6af0*/  UMOV UR5, UR11 ;  /* 0x0000000b00057c82 */ /* 0x000fe20008000000 */
[----:B------:R-:W-:Y:S02]  /*6b00*/  UIMAD.WIDE.U32 UR10, UR7, UR40, URZ ;  /* 0x00000028070a72a5 */ /* 0x000fe4000f8e00ff */
[----:B------:R-:W-:Y:S02]  /*6b10*/  USHF.R.U32.HI UR13, URZ, UR57, UR5 ;  /* 0x00000039ff0d7299 */ /* 0x000fe40008011605 */
[----:B------:R-:W-:Y:S01]  /*6b20*/  USEL UR6, UR36, UR6, !UP0 ;  /* 0x0000000624067287 */ /* 0x000fe2000c000000 */
[----:B------:R-:W-:Y:S02]  /*6b30*/  UMOV UR5, UR9 ;  /* 0x0000000900057c82 */ /* 0x000fe40008000000 */
[----:B------:R-:W-:Y:S01]  /*6b40*/  UMOV UR10, UR11 ;  /* 0x0000000b000a7c82 */ /* 0x000fe20008000000 */
[----:B------:R-:W-:Y:S02]  /*6b50*/  @UP2 USHF.R.U32.HI UR4, URZ, UR41, UR5 ;  /* 0x00000029ff042299 */ /* 0x000fe40008011605 */
[----:B------:R-:W-:Y:S02]  /*6b60*/  @UP2 USHF.R.U32.HI UR7, URZ, UR41, UR10 ;  /* 0x00000029ff072299 */ /* 0x000fe4000801160a */
[----:B------:R-:W-:Y:S02]  /*6b70*/  UIMAD UR4, UR39, UR4, URZ ;  /* 0x00000004270472a4 */ /* 0x000fe4000f8e02ff */
[----:B------:R-:W-:Y:S02]  /*6b80*/  UIMAD.WIDE.U32 UR10, UR6, UR40, URZ ;  /* 0x00000028060a72a5 */ /* 0x000fe4000f8e00ff */
[----:B------:R-:W-:Y:S02]  /*6b90*/  USEL UR5, UR37, UR13, !UP1 ;  /* 0x0000000d25057287 */ /* 0x000fe4000c800000 */
[----:B------:R-:W-:Y:S02]  /*6ba0*/  UIMAD UR8, UR39, UR7, URZ ;  /* 0x00000007270872a4 */ /* 0x000fe4000f8e02ff */
[----:B------:R-:W-:Y:S03]  /*6bb0*/  UISETP.GE.AND UP0, UPT, UR6, UR4, UPT ;  /* 0x000000040600728c */ /* 0x000fe6000bf06270 */
[----:B------:R-:W-:Y:S01]  /*6bc0*/  UMOV UR4, UR11 ;  /* 0x0000000b00047c82 */ /* 0x000fe20008000000 */
[----:B------:R-:W-:Y:S02]  /*6bd0*/  UISETP.GE.OR UP0, UPT, UR5, UR8, UP0 ;  /* 0x000000080500728c */ /* 0x000fe40008706670 */
[----:B------:R-:W-:Y:S02]  /*6be0*/  USHF.R.U32.HI UR4, URZ, UR41, UR4 ;  /* 0x00000029ff047299 */ /* 0x000fe40008011604 */
[----:B------:R-:W-:Y:S02]  /*6bf0*/  UIMAD.WIDE.U32 UR8, UR5, UR40, URZ ;  /* 0x00000028050872a5 */ /* 0x000fe4000f8e00ff */
[----:B------:R-:W-:Y:S02]  /*6c00*/  USEL UR11, UR6, UR4, !UP2 ;  /* 0x00000004060b7287 */ /* 0x000fe4000d000000 */
[----:B------:R-:W-:Y:S02]  /*6c10*/  UIADD3 UR8, UPT, UPT, -UR5, URZ, URZ ;  /* 0x000000ff05087290 */ /* 0x000fe4000fffe1ff */
[----:B------:R-:W-:Y:S01]  /*6c20*/  UIADD3 UR10, UPT, UPT, -UR11, URZ, URZ ;  /* 0x000000ff0b0a7290 */ /* 0x000fe2000fffe1ff */
[----:B------:R-:W-:Y:S01]  /*6c30*/  @!UP0 UMOV UR4, UR9 ;  /* 0x0000000900048c82 */ /* 0x000fe20008000000 */
[----:B------:R-:W-:Y:S02]  /*6c40*/  UIADD3 UR9, UPT, UPT, -UR6, URZ, URZ ;  /* 0x000000ff06097290 */ /* 0x000fe4000fffe1ff */
[----:B------:R-:W-:Y:S02]  /*6c50*/  @!UP0 USHF.R.U32.HI UR4, URZ, UR41, UR4 ;  /* 0x00000029ff048299 */ /* 0x000fe40008011604 */
[----:B------:R-:W-:Y:S02]  /*6c60*/  UIMAD UR10, UR39, UR10, UR6 ;  /* 0x0000000a270a72a4 */ /* 0x000fe4000f8e0206 */
[----:B------:R-:W-:Y:S04]  /*6c70*/  @!UP0 USEL UR4, UR5, UR4, !UP2 ;  /* 0x0000000405048287 */ /* 0x000fe8000d000000 */
[----:B------:R-:W-:Y:S02]  /*6c80*/  @!UP0 UIMAD UR10, UR7, UR10, UR4 ;  /* 0x0000000a070a82a4 */ /* 0x000fe4000f8e0204 */
[----:B------:R-:W-:Y:S02]  /*6c90*/  @!UP0 UIADD3 UR11, UPT, UPT, UR11, -UR4, URZ ;  /* 0x800000040b0b8290 */ /* 0x000fe4000fffe0ff */
[----:B------:R-:W-:Y:S02]  /*6ca0*/  UIMAD UR7, UR42, UR8, UR37 ;  /* 0x000000082a0772a4 */ /* 0x000fe4000f8e0225 */
[----:B------:R-:W-:Y:S02]  /*6cb0*/  @!UP0 UIMAD UR6, UR11, UR39, UR5 ;  /* 0x000000270b0682a4 */ /* 0x000fe4000f8e0205 */
[----:B------:R-:W-:Y:S01]  /*6cc0*/  UIMAD UR4, UR58, UR9, UR36 ;  /* 0x000000093a0472a4 */ /* 0x000fe2000f8e0224 */
[----:B------:R-:W-:Y:S02]  /*6cd0*/  @!UP0 UMOV UR5, UR10 ;  /* 0x0000000a00058c82 */ /* 0x000fe40008000000 */
[----:B------:R-:W-:Y:S02]  /*6ce0*/  UIMAD UR37, UR5, UR42, UR7 ;  /* 0x0000002a052572a4 */ /* 0x000fe4000f8e0207 */
[----:B------:R-:W-:Y:S11]  /*6cf0*/  UIMAD UR36, UR6, UR58, UR4 ;  /* 0x0000003a062472a4 */ /* 0x000ff6000f8e0204 */
[----:B------:R-:W-:Y:S01]  /*6d00*/  @!UPT UIADD3 URZ, UPT, UPT, URZ, URZ, URZ ;  /* 0x000000fffffff290 */ /* 0x000fe2000fffe0ff */
.L_x_103:
[----:B------:R-:W-:Y:S01]  /*6d10*/  UISETP.NE.AND UP0, UPT, UR38, 0x1, UPT ;  /* 0x000000012600788c */ /* 0x000fe2000bf05270 */
[----:B------:R-:W-:Y:S01]  /*6d20*/  LOP3.LUT P0, RZ, R86, 0x1b0, RZ, 0xc0, !PT ;  /* 0x000001b056ff7812 */ /* 0x000fe2000780c0ff */
[----:B------:R-:W-:Y:S01]  /*6d30*/  USHF.L.U32 UR49, UR12, 0x7, URZ ;  /* 0x000000070c317899 */ /* 0x000fe200080006ff */
[----:B------:R-:W-:Y:S01]  /*6d40*/  BSSY.RECONVERGENT B6, `(.L_x_104) ;  /* 0x0000034000067945 */ /* 0x000fe20003800200 */
[----:B------:R-:W-:Y:S01]  /*6d50*/  USHF.L.U32 UR50, UR28, 0x7, URZ ;  /* 0x000000071c327899 */ /* 0x000fe200080006ff */
[----:B------:R-:W-:Y:S06]  /*6d60*/  IADD3 R88, PT, PT, R88, 0x1, RZ ;  /* 0x0000000158587810 */ /* 0x000fec0007ffe0ff */
[----:B------:R-:W2:Y:S01]  /*6d70*/  @!UP0 LDCU.128 UR16, c[0x0][0xf10] ;  /* 0x0001e200ff1087ac */ /* 0x000ea20008000c00 */
[----:B------:R-:W3:Y:S01]  /*6d80*/  @!UP0 LDCU UR5, c[0x0][0xf0c] ;  /* 0x0001e180ff0587ac */ /* 0x000ee20008000800 */
[----:B------:R-:W4:Y:S01]  /*6d90*/  @!UP0 LDCU UR10, c[0x0][0xf20] ;  /* 0x0001e400ff0a87ac */ /* 0x000f220008000800 */
[----:B--2---:R-:W-:Y:S02]  /*6da0*/  UIMAD.WIDE.U32 UR8, UR37, UR16, URZ ;  /* 0x00000010250872a5 */ /* 0x004fe4000f8e00ff */
[----:B------:R-:W-:Y:S02]  /*6db0*/  UIMAD.WIDE.U32 UR6, UR36, UR19, URZ ;  /* 0x00000013240672a5 */ /* 0x000fe4000f8e00ff */
[----:B------:R-:W-:Y:S03]  /*6dc0*/  @!UP0 UISETP.NE.AND UP1, UPT, UR18, 0x1, UPT ;  /* 0x000000011200888c */ /* 0x000fe6000bf25270 */
[----:B------:R-:W-:Y:S01]  /*6dd0*/  @!UP0 UMOV UR4, UR9 ;  /* 0x0000000900048c82 */ /* 0x000fe20008000000 */
[----:B---3--:R-:W-:Y:S02]  /*6de0*/  @!UP0 UISETP.NE.AND UP2, UPT, UR5, 0x1, UPT ;  /* 0x000000010500888c */ /* 0x008fe4000bf45270 */
[----:B------:R-:W-:Y:S01]  /*6df0*/  @!UP0 USHF.R.U32.HI UR4, URZ, UR17, UR4 ;  /* 0x00000011ff048299 */ /* 0x000fe20008011604 */
[----:B------:R-:W-:Y:S02]  /*6e00*/  @!UP0 UMOV UR6, UR7 ;  /* 0x0000000700068c82 */ /* 0x000fe40008000000 */
[----:B----4-:R-:W-:Y:S02]  /*6e10*/  @!UP0 USHF.R.U32.HI UR6, URZ, UR10, UR6 ;  /* 0x0000000aff068299 */ /* 0x010fe40008011606 */
[----:B------:R-:W-:Y:S02]  /*6e20*/  @!UP0 USEL UR7, UR37, UR4, !UP2 ;  /* 0x0000000425078287 */ /* 0x000fe4000d000000 */
[----:B------:R-:W-:Y:S04]  /*6e30*/  @!UP0 USEL UR6, UR36, UR6, !UP1 ;  /* 0x0000000624068287 */ /* 0x000fe8000c800000 */
[----:B------:R-:W-:Y:S02]  /*6e40*/  @!UP0 UIADD3 UR4, UPT, UPT, -UR7, UR6, URZ ;  /* 0x0000000607048290 */ /* 0x000fe4000fffe1ff */
[----:B------:R-:W-:Y:S02]  /*6e50*/  @!UP0 UIADD3 UR6, UPT, UPT, UR7, -UR6, URZ ;  /* 0x8000000607068290 */ /* 0x000fe4000fffe0ff */
[----:B------:R-:W-:Y:S02]  /*6e60*/  @!UP0 UIMAD UR37, UR4, UR5, UR37 ;  /* 0x00000005042582a4 */ /* 0x000fe4000f8e0225 */
[----:B------:R-:W-:Y:S01]  /*6e70*/  @!UP0 UIMAD UR36, UR6, UR18, UR36 ;  /* 0x00000012062482a4 */ /* 0x000fe2000f8e0224 */
[----:B------:R-:W-:Y:S11]  /*6e80*/  @!P0 BRA `(.L_x_105) ;  /* 0x00000000007c8947 */ /* 0x000ff60003800000 */
[----:B------:R-:W2:Y:S01]  /*6e90*/  LDCU.64 UR8, c[0x4][0x80] ;  /* 0x01001000ff0877ac */ /* 0x000ea20008000a00 */
[----:B------:R-:W-:Y:S01]  /*6ea0*/  MOV R2, 0x0 ;  /* 0x0000000000027802 */ /* 0x000fe20000000f00 */
[----:B------:R-:W-:Y:S02]  /*6eb0*/  HFMA2 R12, -RZ, RZ, 0, 5.9604644775390625e-08 ;  /* 0x00000001ff0c7431 */ /* 0x000fe400000001ff */
[----:B------:R-:W-:Y:S01]  /*6ec0*/  IMAD.MOV.U32 R8, RZ, RZ, 0x70 ;  /* 0x00000070ff087424 */ /* 0x000fe200078e00ff */
[----:B------:R3:W4:Y:S01]  /*6ed0*/  LDC.64 R14, c[0x4][R2] ;  /* 0x01000000020e7b82 */ /* 0x0007220000000a00 */
[----:B------:R-:W1:Y:S01]  /*6ee0*/  LDCU.64 UR6, c[0x4][0x88] ;  /* 0x01001100ff0677ac */ /* 0x000e620008000a00 */
[----:B------:R-:W-:Y:S01]  /*6ef0*/  IMAD.MOV.U32 R13, RZ, RZ, RZ ;  /* 0x000000ffff0d7224 */ /* 0x000fe200078e00ff */
[----:B------:R-:W1:Y:S01]  /*6f00*/  LDCU.64 UR4, c[0x4][0x8] ;  /* 0x01000100ff0477ac */ /* 0x000e620008000a00 */
[----:B--2---:R-:W-:Y:S01]  /*6f10*/  MOV R5, UR9 ;  /* 0x0000000900057c02 */ /* 0x004fe20008000f00 */
[----:B------:R-:W-:Y:S01]  /*6f20*/  IMAD.U32 R4, RZ, RZ, UR8 ;  /* 0x00000008ff047e24 */ /* 0x000fe2000f8e00ff */
[----:B-1----:R-:W-:Y:S01]  /*6f30*/  MOV R7, UR7 ;  /* 0x0000000700077c02 */ /* 0x002fe20008000f00 */
[----:B------:R-:W-:Y:S01]  /*6f40*/  IMAD.U32 R6, RZ, RZ, UR6 ;  /* 0x00000006ff067e24 */ /* 0x000fe2000f8e00ff */
[----:B------:R-:W-:Y:S01]  /*6f50*/  MOV R11, UR5 ;  /* 0x00000005000b7c02 */ /* 0x000fe20008000f00 */
[----:B------:R-:W-:Y:S02]  /*6f60*/  IMAD.U32 R10, RZ, RZ, UR4 ;  /* 0x00000004ff0a7e24 */ /* 0x000fe4000f8e00ff */
[----:B------:R-:W-:Y:S07]  /*6f70*/  LEPC R20, `(.L_x_106) ;  /* 0x000000001014794e */ /* 0x000fee0000000000 */
[----:B---345:R-:W-:Y:S05]  /*6f80*/  CALL.ABS.NOINC R14 ;  /* 0x000000000e007343 */ /* 0x038fea0003c00000 */
.L_x_106:
[----:B------:R-:W1:Y:S01]  /*6f90*/  LDCU.64 UR8, c[0x4][0x80] ;  /* 0x01001000ff0877ac */ /* 0x000e620008000a00 */
[----:B------:R-:W2:Y:S01]  /*6fa0*/  LDC.64 R2, c[0x4][R2] ;  /* 0x0100000002027b82 */ /* 0x000ea20000000a00 */
[----:B------:R-:W-:Y:S02]  /*6fb0*/  HFMA2 R12, -RZ, RZ, 0, 5.9604644775390625e-08 ;  /* 0x00000001ff0c7431 */ /* 0x000fe400000001ff */
[----:B------:R-:W-:Y:S02]  /*6fc0*/  IMAD.MOV.U32 R8, RZ, RZ, 0x70 ;  /* 0x00000070ff087424 */ /* 0x000fe400078e00ff */
[----:B------:R-:W-:Y:S01]  /*6fd0*/  IMAD.MOV.U32 R13, RZ, RZ, RZ ;  /* 0x000000ffff0d7224 */ /* 0x000fe200078e00ff */
[----:B------:R-:W3:Y:S01]  /*6fe0*/  LDCU.64 UR6, c[0x4][0x88] ;  /* 0x01001100ff0677ac */ /* 0x000ee20008000a00 */
[----:B------:R-:W4:Y:S01]  /*6ff0*/  LDCU.64 UR4, c[0x4][0x8] ;  /* 0x01000100ff0477ac */ /* 0x000f220008000a00 */
[----:B-1----:R-:W-:Y:S02]  /*7000*/  MOV R4, UR8 ;  /* 0x0000000800047c02 */ /* 0x002fe40008000f00 */
[----:B------:R-:W-:Y:S02]  /*7010*/  MOV R5, UR9 ;  /* 0x0000000900057c02 */ /* 0x000fe40008000f00 */
[----:B---3--:R-:W-:Y:S01]  /*7020*/  MOV R7, UR7 ;  /* 0x0000000700077c02 */ /* 0x008fe20008000f00 */
[----:B------:R-:W-:Y:S01]  /*7030*/  IMAD.U32 R6, RZ, RZ, UR6 ;  /* 0x00000006ff067e24 */ /* 0x000fe2000f8e00ff */
[----:B----4-:R-:W-:Y:S01]  /*7040*/  MOV R11, UR5 ;  /* 0x00000005000b7c02 */ /* 0x010fe20008000f00 */
[----:B------:R-:W-:Y:S02]  /*7050*/  IMAD.U32 R10, RZ, RZ, UR4 ;  /* 0x00000004ff0a7e24 */ /* 0x000fe4000f8e00ff */
[----:B------:R-:W-:Y:S07]  /*7060*/  LEPC R20, `(.L_x_105) ;  /* 0x000000001014794e */ /* 0x000fee0000000000 */
[----:B--2---:R-:W-:Y:S05]  /*7070*/  CALL.ABS.NOINC R2 ;  /* 0x0000000002007343 */ /* 0x004fea0003c00000 */
.L_x_105:
[----:B------:R-:W-:Y:S05]  /*7080*/  BSYNC.RECONVERGENT B6 ;  /* 0x0000000000067941 */ /* 0x000fea0003800200 */
.L_x_104:
[----:B------:R-:W-:Y:S01]  /*7090*/  R2UR UR4, R85 ;  /* 0x00000000550472ca */ /* 0x000fe200000e0000 */
[----:B------:R-:W-:Y:S01]  /*70a0*/  UISETP.NE.U32.AND UP0, UPT, UR62, URZ, UPT ;  /* 0x000000ff3e00728c */ /* 0x000fe2000bf05070 */
[----:B------:R-:W-:Y:S02]  /*70b0*/  ISETP.NE.U32.AND P4, PT, R78, RZ, PT ;  /* 0x000000ff4e00720c */ /* 0x000fe40003f85070 */
[----:B------:R-:W-:Y:S01]  /*70c0*/  ISETP.NE.U32.AND P2, PT, RZ, UR54, PT ;  /* 0x00000036ff007c0c */ /* 0x000fe2000bf45070 */
[----:B------:R-:W-:Y:S01]  /*70d0*/  UISETP.NE.AND.EX UP1, UPT, UR63, URZ, UPT, UP0 ;  /* 0x000000ff3f00728c */ /* 0x000fe2000bf25300 */
[----:B------:R-:W-:Y:S01]  /*70e0*/  ISETP.NE.AND.EX P4, PT, R79, RZ, PT, P4 ;  /* 0x000000ff4f00720c */ /* 0x000fe20003f85340 */
[----:B------:R-:W-:Y:S01]  /*70f0*/  UPLOP3.LUT UP0, UPT, UPT, UPT, UPT, 0x40, 0x4 ;  /* 0x000000000004789c */ /* 0x000fe20003f0e870 */
[----:B------:R-:W-:Y:S05]  /*7100*/  ISETP.NE.AND.EX P2, PT, RZ, UR55, PT, P2 ;  /* 0x00000037ff007c0c */ /* 0x000fea000bf45320 */
[----:B------:R-:W-:Y:S06]  /*7110*/  UISETP.NE.AND UP2, UPT, UR4, URZ, UPT ;  /* 0x000000ff0400728c */ /* 0x000fec000bf45270 */
[----:B------:R-:W-:Y:S05]  /*7120*/  PLOP3.LUT P1, PT, PT, PT, UP2, 0x80, 0x8 ;  /* 0x000000000008781c */ /* 0x000fea0003f2f028 */
[----:B------:R-:W-:Y:S06]  /*7130*/  @UP2 UPLOP3.LUT UP0, UPT, UPT, UPT, UP1, 0x80, 0x8 ;  /* 0x000000000008289c */ /* 0x000fec0003f0f010 */
[----:B------:R-:W-:Y:S01]  /*7140*/  PLOP3.LUT P0, PT, PT, PT, UP0, 0x80, 0x8 ;  /* 0x000000000008781c */ /* 0x000fe20003f0f008 */
[----:B------:R-:W-:Y:S01]  /*7150*/  @!UPT UIADD3 URZ, UPT, UPT, URZ, URZ, URZ ;  /* 0x000000fffffff290 */ /* 0x000fe2000fffe0ff */
[----:B------:R-:W-:Y:S11]  /*7160*/  BRA.U !UP1, `(.L_x_107) ;  /* 0x00000001093c7547 */ /* 0x000ff6000b800000 */
[----:B------:R-:W-:Y:S01]  /*7170*/  UISETP.NE.U32.AND UP0, UPT, UR54, URZ, UPT ;  /* 0x000000ff3600728c */ /* 0x000fe2000bf05070 */
[----:B-1----:R-:W-:Y:S01]  /*7180*/  HFMA2 R0, -RZ, RZ, 0, 5.9604644775390625e-08 ;  /* 0x00000001ff007431 */ /* 0x002fe200000001ff */
[----:B------:R-:W1:Y:S01]  /*7190*/  LDCU.64 UR8, c[0x0][0x358] ;  /* 0x00006b00ff0877ac */ /* 0x000e620008000a00 */
[----:B------:R-:W-:Y:S01]  /*71a0*/  IMAD.MOV.U32 R80, RZ, RZ, 0x1 ;  /* 0x00000001ff507424 */ /* 0x000fe200078e00ff */
[----:B------:R-:W-:Y:S06]  /*71b0*/  UISETP.NE.AND.EX UP0, UPT, UR55, URZ, UPT, UP0 ;  /* 0x000000ff3700728c */ /* 0x000fec000bf05300 */
[----:B------:R-:W-:Y:S05]  /*71c0*/  PLOP3.LUT P3, PT, PT, PT, UP0, 0x80, 0x8 ;  /* 0x000000000008781c */ /* 0x000fea0003f6f008 */
[----:B------:R-:W2:Y:S01]  /*71d0*/  @UP0 LDCU.64 UR4, c[0x0][0xc88] ;  /* 0x00019100ff0407ac */ /* 0x000ea20008000a00 */
[----:B------:R-:W-:Y:S07]  /*71e0*/  @UP0 UIMAD UR6, UR52, UR62, URZ ;  /* 0x0000003e340602a4 */ /* 0x000fee000f8e02ff */
[----:B------:R-:W-:Y:S01]  /*71f0*/  @!P3 PRMT R80, R0, 0x7610, R80 ;  /* 0x000076100050b816 */ /* 0x000fe20000000050 */
[----:B--2---:R-:W-:Y:S06]  /*7200*/  @UP0 UIMAD.WIDE UR4, UR6, 0x4, UR4 ;  /* 0x00000004060408a5 */ /* 0x004fec000f8e0204 */
[----:B------:R-:W-:Y:S01]  /*7210*/  IMAD.U32 R2, RZ, RZ, UR4 ;  /* 0x00000004ff027e24 */ /* 0x000fe2000f8e00ff */
[----:B------:R-:W-:Y:S04]  /*7220*/  MOV R3, UR5 ;  /* 0x0000000500037c02 */ /* 0x000fe80008000f00 */
[----:B------:R-:W2:Y:S01]  /*7230*/  @!UP0 LDCU UR4, c[0x0][0xc80] ;  /* 0x00019000ff0487ac */ /* 0x000ea20008000800 */
[----:B-1---5:R3:W5:Y:S02]  /*7240*/  @P3 LDG.E R41, desc[UR8][R2.64] ;  /* 0x0000000802293981 */ /* 0x022764000c1e1900 */
[----:B--23--:R-:W-:Y:S02]  /*7250*/  @!P3 IMAD.U32 R41, RZ, RZ, UR4 ;  /* 0x00000004ff29be24 */ /* 0x00cfe4000f8e00ff */
.L_x_107:
[----:B------:R-:W-:Y:S05]  /*7260*/  @!P4 BRA `(.L_x_108) ;  /* 0x000000000024c947 */ /* 0x000fea0003800000 */
[----:B------:R-:W-:Y:S01]  /*7270*/  ISETP.NE.U32.AND P3, PT, R76, RZ, PT ;  /* 0x000000ff4c00720c */ /* 0x000fe20003f65070 */
[----:B------:R-:W2:Y:S03]  /*7280*/  LDCU.64 UR4, c[0x0][0x358] ;  /* 0x00006b00ff0477ac */ /* 0x000ea60008000a00 */
[----:B------:R-:W-:Y:S11]  /*7290*/  ISETP.NE.AND.EX P3, PT, R77, RZ, PT, P3 ;  /* 0x000000ff4d00720c */ /* 0x000ff60003f65330 */
[----:B------:R-:W-:Y:S02]  /*72a0*/  @!UPT UIADD3 URZ, UPT, UPT, URZ, URZ, URZ ;  /* 0x000000fffffff290 */ /* 0x000fe4000fffe0ff */
[----:B------:R-:W3:Y:S01]  /*72b0*/  @P3 LDC.64 R2, c[0x0][0xca8] ;  /* 0x00032a00ff023b82 */ /* 0x000ee20000000a00 */
[----:B-1----:R-:W-:Y:S04]  /*72c0*/  @P3 IMAD R0, R78, UR52, RZ ;  /* 0x000000344e003c24 */ /* 0x002fe8000f8e02ff */
[----:B---3--:R-:W-:Y:S05]  /*72d0*/  @P3 IMAD.WIDE R2, R0, 0x4, R2 ;  /* 0x0000000400023825 */ /* 0x008fea00078e0202 */
[----:B--2--5:R2:W5:Y:S02]  /*72e0*/  @P3 LDG.E R38, desc[UR4][R2.64] ;  /* 0x0000000402263981 */ /* 0x024564000c1e1900 */
[----:B--2---:R-:W3:Y:S02]  /*72f0*/  @!P3 LDC R38, c[0x0][0xca0] ;  /* 0x00032800ff26bb82 */ /* 0x004ee40000000800 */
.L_x_108:
[----:B-----5:R-:W-:Y:S01]  /*7300*/  FSETP.NEU.AND P3, PT, R41, RZ, PT ;  /* 0x000000ff2900720b */ /* 0x020fe20003f6d000 */
[----:B------:R-:W-:Y:S01]  /*7310*/  BSSY B1, `(.L_x_109) ;  /* 0x0000039000017945 */ /* 0x000fe20003800000 */
[----:B------:R-:W-:Y:S01]  /*7320*/  SEL R3, RZ, 0xffffffff, P2 ;  /* 0xffffffffff037807 */ /* 0x000fe20001000000 */
[----:B------:R-:W-:Y:S01]  /*7330*/  IMAD.MOV.U32 R47, RZ, RZ, 0x1 ;  /* 0x00000001ff2f7424 */ /* 0x000fe200078e00ff */
[----:B------:R-:W-:Y:S01]  /*7340*/  @P1 LOP3.LUT P2, RZ, R80, 0xff, RZ, 0xc0, !PT ;  /* 0x000000ff50ff1812 */ /* 0x000fe2000784c0ff */
[----:B------:R-:W-:Y:S01]  /*7350*/  IMAD R39, R36, 0x80, R37 ;  /* 0x0000008024277824 */ /* 0x000fe200078e0225 */
[----:B------:R-:W-:Y:S01]  /*7360*/  @P1 SEL R2, RZ, 0xffffffff, P3 ;  /* 0xffffffffff021807 */ /* 0x000fe20001800000 */
[----:B------:R-:W-:Y:S01]  /*7370*/  IMAD R89, R96, -0x10, R94 ;  /* 0xfffffff060597824 */ /* 0x000fe200078e025e */
[----:B------:R-:W-:Y:S01]  /*7380*/  LOP3.LUT R92, R92, 0x1, RZ, 0x3c, !PT ;  /* 0x000000015c5c7812 */ /* 0x000fe200078e3cff */
[----:B------:R-:W-:Y:S01]  /*7390*/  IMAD.MOV.U32 R46, RZ, RZ, RZ ;  /* 0x000000ffff2e7224 */ /* 0x000fe200078e00ff */
[----:B------:R-:W-:Y:S02]  /*73a0*/  @P0 SEL R2, R3, R2, !P2 ;  /* 0x0000000203020207 */ /* 0x000fe40005000000 */
[----:B------:R-:W-:Y:S02]  /*73b0*/  CS2R R74, SRZ ;  /* 0x00000000004a7805 */ /* 0x000fe4000001ff00 */
[----:B------:R-:W-:Y:S02]  /*73c0*/  LEA R99, R36, UR43, 0x3 ;  /* 0x0000002b24637c11 */ /* 0x000fe4000f8e18ff */
[----:B------:R-:W-:Y:S02]  /*73d0*/  CS2R R72, SRZ ;  /* 0x0000000000487805 */ /* 0x000fe4000001ff00 */
[----:B------:R-:W-:Y:S02]  /*73e0*/  @P1 LOP3.LUT R2, R2, 0x1, RZ, 0xc0, !PT ;  /* 0x0000000102021812 */ /* 0x000fe400078ec0ff */
[----:B------:R-:W-:Y:S02]  /*73f0*/  CS2R R66, SRZ ;  /* 0x0000000000427805 */ /* 0x000fe4000001ff00 */
[----:B-1----:R-:W-:Y:S02]  /*7400*/  SHF.L.U32 R0, R91, 0x1f, RZ ;  /* 0x0000001f5b007819 */ /* 0x002fe400000006ff */
[----:B------:R-:W-:Y:S02]  /*7410*/  CS2R R64, SRZ ;  /* 0x0000000000407805 */ /* 0x000fe4000001ff00 */
[----:B------:R-:W-:Y:S02]  /*7420*/  ISETP.NE.U32.OR P5, PT, R2, 0x1, !P1 ;  /* 0x000000010200780c */ /* 0x000fe40004fa5470 */
[----:B------:R-:W-:Y:S02]  /*7430*/  CS2R R58, SRZ ;  /* 0x00000000003a7805 */ /* 0x000fe4000001ff00 */
[----:B------:R-:W-:Y:S02]  /*7440*/  PLOP3.LUT P2, PT, PT, PT, UP1, 0x80, 0x8 ;  /* 0x000000000008781c */ /* 0x000fe40003f4f018 */
[----:B------:R-:W-:Y:S02]  /*7450*/  CS2R R56, SRZ ;  /* 0x0000000000387805 */ /* 0x000fe4000001ff00 */
[----:B------:R-:W-:Y:S02]  /*7460*/  LOP3.LUT P4, R87, R80, 0xff, RZ, 0xc0, !PT ;  /* 0x000000ff50577812 */ /* 0x000fe4000788c0ff */
[----:B------:R-:W-:Y:S02]  /*7470*/  CS2R R50, SRZ ;  /* 0x0000000000327805 */ /* 0x000fe4000001ff00 */
[----:B------:R-:W-:Y:S02]  /*7480*/  SEL R2, RZ, 0xffffffff, P3 ;  /* 0xffffffffff027807 */ /* 0x000fe40001800000 */
[----:B------:R-:W-:Y:S02]  /*7490*/  CS2R R48, SRZ ;  /* 0x0000000000307805 */ /* 0x000fe4000001ff00 */
[----:B------:R-:W-:Y:S02]  /*74a0*/  P2R R98, PR, RZ, 0x20 ;  /* 0x00000020ff627803 */ /* 0x000fe40000000000 */
[----:B------:R-:W-:Y:S02]  /*74b0*/  @P5 SHF.L.U32 R4, R92, 0x1f, RZ ;  /* 0x0000001f5c045819 */ /* 0x000fe400000006ff */
[----:B------:R-:W-:Y:S02]  /*74c0*/  @P2 SEL R2, R3, R2, !P4 ;  /* 0x0000000203022207 */ /* 0x000fe40006000000 */
[----:B------:R-:W1:Y:S02]  /*74d0*/  @P5 SYNCS.PHASECHK.TRANS64.TRYWAIT P1, [UR43+0x30], R4 ;  /* 0x00003004ff0055a7 */ /* 0x000e64000802112b */
[----:B------:R-:W-:Y:S04]  /*74e0*/  LOP3.LUT R2, R2, 0x1, RZ, 0xc0, !PT ;  /* 0x0000000102027812 */ /* 0x000fe800078ec0ff */
[----:B------:R-:W-:Y:S04]  /*74f0*/  ISETP.NE.U32.AND P2, PT, R2, 0x1, PT ;  /* 0x000000010200780c */ /* 0x000fe80003f45070 */
[----:B------:R-:W-:Y:S01]  /*7500*/  P2R R60, PR, RZ, 0x4 ;  /* 0x00000004ff3c7803 */ /* 0x000fe20000000000 */
[----:B------:R2:W4:Y:S01]  /*7510*/  SYNCS.PHASECHK.TRANS64.TRYWAIT P0, [R99+URZ+0xa0], R0 ;  /* 0x0000a000630075a7 */ /* 0x00052200080011ff */
[----:B-1----:R-:W-:Y:S01]  /*7520*/  @P5 SEL R47, RZ, 0x1, !P1 ;  /* 0x00000001ff2f5807 */ /* 0x002fe20004800000 */
[----:B--2---:R-:W-:Y:S06]  /*7530*/  @!P5 BRA `(.L_x_110) ;  /* 0x000000000058d947 */ /* 0x004fec0003800000 */
[----:B------:R-:W-:Y:S01]  /*7540*/  IMAD.MOV.U32 R75, RZ, RZ, RZ ;  /* 0x000000ffff4b7224 */ /* 0x000fe200078e00ff */
[----:B------:R-:W-:Y:S01]  /*7550*/  ISETP.NE.AND P1, PT, R47, RZ, PT ;  /* 0x000000ff2f00720c */ /* 0x000fe20003f25270 */
[----:B------:R-:W-:Y:S01]  /*7560*/  BSSY B0, `(.L_x_111) ;  /* 0x000000c000007945 */ /* 0x000fe20003800000 */
[----:B------:R-:W-:Y:S02]  /*7570*/  CS2R R50, SRZ ;  /* 0x0000000000327805 */ /* 0x000fe4000001ff00 */
[----:B------:R-:W-:Y:S02]  /*7580*/  CS2R R48, SRZ ;  /* 0x0000000000307805 */ /* 0x000fe4000001ff00 */
[----:B------:R-:W-:Y:S02]  /*7590*/  CS2R R58, SRZ ;  /* 0x00000000003a7805 */ /* 0x000fe4000001ff00 */
[----:B------:R-:W-:Y:S02]  /*75a0*/  CS2R R56, SRZ ;  /* 0x0000000000387805 */ /* 0x000fe4000001ff00 */
[----:B------:R-:W-:Y:S02]  /*75b0*/  CS2R R66, SRZ ;  /* 0x0000000000427805 */ /* 0x000fe4000001ff00 */
[----:B------:R-:W-:Y:S02]  /*75c0*/  CS2R R64, SRZ ;  /* 0x0000000000407805 */ /* 0x000fe4000001ff00 */
[----:B------:R-:W-:Y:S01]  /*75d0*/  CS2R R72, SRZ ;  /* 0x0000000000487805 */ /* 0x000fe2000001ff00 */
[----:B------:R-:W-:Y:S06]  /*75e0*/  @P1 BRA `(.L_x_112) ;  /* 0x00000000000c1947 */ /* 0x000fec0003800000 */
[----:B------:R-:W-:Y:S04]  /*75f0*/  SHF.L.U32 R3, R92, 0x1f, RZ ;  /* 0x0000001f5c037819 */ /* 0x000fe800000006ff */
[----:B------:R-:W1:Y:S02]  /*7600*/  SYNCS.PHASECHK.TRANS64.TRYWAIT P1, [UR43+0x30], R3 ;  /* 0x00003003ff0075a7 */ /* 0x000e64000802112b */
[----:B-1----:R-:W-:Y:S05]  /*7610*/  @!P1 BRA `(.L_x_113) ;  /* 0x0000003c009c9947 */ /* 0x002fea0003800000 */
.L_x_112:
[----:B------:R-:W-:Y:S05]  /*7620*/  BSYNC B0 ;  /* 0x0000000000007941 */ /* 0x000fea0003800000 */
.L_x_111:
[----:B------:R-:W-:Y:S01]  /*7630*/  ISETP.NE.AND P1, PT, R60, RZ, PT ;  /* 0x000000ff3c00720c */ /* 0x000fe20003f25270 */
[----:B------:R-:W-:Y:S11]  /*7640*/  HFMA2 R46, -RZ, RZ, 0, 5.9604644775390625e-08 ;  /* 0x00000001ff2e7431 */ /* 0x000ff600000001ff */
[----:B------:R-:W-:Y:S01]  /*7650*/  @!UPT UIADD3 URZ, UPT, UPT, URZ, URZ, URZ ;  /* 0x000000fffffff290 */ /* 0x000fe2000fffe0ff */
[----:B------:R2:W1:Y:S04]  /*7660*/  @P1 LDS.128 R48, [R95] ;  /* 0x000000005f301984 */ /* 0x0004680000000c00 */
[----:B------:R2:W1:Y:S04]  /*7670*/  @P1 LDS.128 R56, [R94+0x10] ;  /* 0x000010005e381984 */ /* 0x0004680000000c00 */
[----:B------:R2:W1:Y:S04]  /*7680*/  @P1 LDS.128 R64, [R93+0x20] ;  /* 0x000020005d401984 */ /* 0x0004680000000c00 */
[----:B------:R2:W1:Y:S02]  /*7690*/  @P1 LDS.128 R72, [R89+0x30] ;  /* 0x0000300059481984 */ /* 0x0004640000000c00 */
.L_x_110:
[----:B------:R-:W-:Y:S05]  /*76a0*/  BSYNC B1 ;  /* 0x0000000000017941 */ /* 0x000fea0003800000 */
.L_x_109:
[----:B-1----:R-:W-:Y:S04]  /*76b0*/  SHF.R.U32.HI R2, RZ, 0x15, R39 ;  /* 0x00000015ff027819 */ /* 0x002fe80000011627 */
[----:B------:R-:W-:Y:S01]  /*76c0*/  LOP3.LUT P1, RZ, R2, 0x3, R81, 0x48, !PT ;  /* 0x0000000302ff7812 */ /* 0x000fe20007824851 */
[----:B------:R-:W-:Y:S01]  /*76d0*/  @!UPT UIADD3 URZ, UPT, UPT, URZ, URZ, URZ ;  /* 0x000000fffffff290 */ /* 0x000fe2000fffe0ff */
[----:B----4-:R-:W-:Y:S11]  /*76e0*/  @P0 BRA `(.L_x_114) ;  /* 0x0000000000080947 */ /* 0x010ff60003800000 */
[----:B------:R-:W1:Y:S02]  /*76f0*/  SYNCS.PHASECHK.TRANS64.TRYWAIT P0, [R99+URZ+0xa0], R0 ;  /* 0x0000a000630075a7 */ /* 0x000e6400080011ff */
[----:B-1----:R-:W-:Y:S05]  /*7700*/  @!P0 BRA `(.L_x_115) ;  /* 0x0000003c00788947 */ /* 0x002fea0003800000 */
.L_x_114:
[----:B------:R-:W-:Y:S05]  /*7710*/  @!P1 BRA `(.L_x_116) ;  /* 0x0000000000409947 */ /* 0x000fea0003800000 */
[----:B------:R-:W4:Y:S01]  /*7720*/  LDCU.64 UR8, c[0x4][0x70] ;  /* 0x01000e00ff0877ac */ /* 0x000f220008000a00 */
[----:B------:R-:W-:Y:S01]  /*7730*/  MOV R3, 0x0 ;  /* 0x0000000000037802 */ /* 0x000fe20000000f00 */
[----:B------:R-:W-:Y:S02]  /*7740*/  HFMA2 R12, -RZ, RZ, 0, 5.9604644775390625e-08 ;  /* 0x00000001ff0c7431 */ /* 0x000fe400000001ff */
[----:B------:R-:W-:Y:S02]  /*7750*/  IMAD.MOV.U32 R8, RZ, RZ, 0x192 ;  /* 0x00000192ff087424 */ /* 0x000fe400078e00ff */
[----:B------:R-:W-:Y:S01]  /*7760*/  IMAD.MOV.U32 R13, RZ, RZ, RZ ;  /* 0x000000ffff0d7224 */ /* 0x000fe200078e00ff */
[----:B------:R-:W5:Y:S01]  /*7770*/  LDCU.64 UR6, c[0x4][0x78] ;  /* 0x01000f00ff0677ac */ /* 0x000f620008000a00 */
[----:B------:R-:W1:Y:S01]  /*7780*/  LDC.64 R2, c[0x4][R3] ;  /* 0x0100000003027b82 */ /* 0x000e620000000a00 */
[----:B------:R-:W2:Y:S01]  /*7790*/  LDCU.64 UR4, c[0x4][0x10] ;  /* 0x01000200ff0477ac */ /* 0x000ea20008000a00 */
[----:B----4-:R-:W-:Y:S01]  /*77a0*/  MOV R5, UR9 ;  /* 0x0000000900057c02 */ /* 0x010fe20008000f00 */
[----:B------:R-:W-:Y:S01]  /*77b0*/  IMAD.U32 R4, RZ, RZ, UR8 ;  /* 0x00000008ff047e24 */ /* 0x000fe2000f8e00ff */
[----:B-----5:R-:W-:Y:S01]  /*77c0*/  MOV R7, UR7 ;  /* 0x0000000700077c02 */ /* 0x020fe20008000f00 */
[----:B------:R-:W-:Y:S01]  /*77d0*/  IMAD.U32 R6, RZ, RZ, UR6 ;  /* 0x00000006ff067e24 */ /* 0x000fe2000f8e00ff */
[----:B--2---:R-:W-:Y:S01]  /*77e0*/  MOV R11, UR5 ;  /* 0x00000005000b7c02 */ /* 0x004fe20008000f00 */
[----:B------:R-:W-:Y:S02]  /*77f0*/  IMAD.U32 R10, RZ, RZ, UR4 ;  /* 0x00000004ff0a7e24 */ /* 0x000fe4000f8e00ff */
[----:B------:R-:W-:Y:S07]  /*7800*/  LEPC R20, `(.L_x_116) ;  /* 0x000000001014794e */ /* 0x000fee0000000000 */
[----:B-1-3--:R-:W-:Y:S05]  /*7810*/  CALL.ABS.NOINC R2 ;  /* 0x0000000002007343 */ /* 0x00afea0003c00000 */
.L_x_116:
[C---:B------:R-:W-:Y:S01]  /*7820*/  SHF.L.U32 R40, R48.reuse, 0x10, RZ ;  /* 0x0000001030287819 */ /* 0x040fe200000006ff */
[----:B------:R-:W-:Y:S05]  /*7830*/  WARPSYNC.ALL ;  /* 0x0000000000007948 */ /* 0x000fea0003800000 */
[----:B------:R-:W-:Y:S01]  /*7840*/  R2UR UR4, R39 ;  /* 0x00000000270472ca */ /* 0x000fe200000e0000 */
[----:B------:R-:W-:Y:S01]  /*7850*/  BSSY.RECONVERGENT B0, `(.L_x_117) ;  /* 0x0000088000007945 */ /* 0x000fe20003800200 */
[----:B------:R-:W-:Y:S02]  /*7860*/  LOP3.LUT R43, R48, 0xffff0000, RZ, 0xc0, !PT ;  /* 0xffff0000302b7812 */ /* 0x000fe400078ec0ff */
[----:B------:R-:W-:Y:S02]  /*7870*/  SHF.L.U32 R42, R49, 0x10, RZ ;  /* 0x00000010312a7819 */ /* 0x000fe400000006ff */
[----:B------:R-:W-:Y:S02]  /*7880*/  SHF.L.U32 R45, R51, 0x10, RZ ;  /* 0x00000010332d7819 */ /* 0x000fe400000006ff */
[----:B------:R-:W-:Y:S02]  /*7890*/  LOP3.LUT R44, R75, 0xffff0000, RZ, 0xc0, !PT ;  /* 0xffff00004b2c7812 */ /* 0x000fe400078ec0ff */
[----:B------:R-:W-:Y:S03]  /*78a0*/  ISETP.NE.AND P0, PT, R97, RZ, PT ;  /* 0x000000ff6100720c */ /* 0x000fe60003f05270 */
[----:B------:R-:W1:Y:S02]  /*78b0*/  LDTM.x32 R4, tmem[UR4] ;  /* 0x00000004000479ee */ /* 0x000e6400082c0000 */
[C---:B-1-3--:R-:W-:Y:S01]  /*78c0*/  FMUL R0, R38.reuse, R4 ;  /* 0x0000000426007220 */ /* 0x04afe20000400000 */
[C---:B------:R-:W-:Y:S01]  /*78d0*/  FMUL R2, R38.reuse, R5 ;  /* 0x0000000526027220 */ /* 0x040fe20000400000 */
[C---:B------:R-:W-:Y:S01]  /*78e0*/  FMUL R3, R38.reuse, R6 ;  /* 0x0000000626037220 */ /* 0x040fe20000400000 */
[----:B------:R-:W-:Y:S01]  /*78f0*/  FMUL R7, R38, R7 ;  /* 0x0000000726077220 */ /* 0x000fe20000400000 */
[----:B------:R-:W-:Y:S01]  /*7900*/  FFMA R0, R41, R40, R0 ;  /* 0x0000002829007223 */ /* 0x000fe20000000000 */
[----:B------:R-:W-:Y:S01]  /*7910*/  LOP3.LUT R40, R49, 0xffff0000, RZ, 0xc0, !PT ;  /* 0xffff000031287812 */ /* 0x000fe200078ec0ff */
[C---:B------:R-:W-:Y:S01]  /*7920*/  FFMA R2, R41.reuse, R43, R2 ;  /* 0x0000002b29027223 */ /* 0x040fe20000000002 */
[C---:B------:R-:W-:Y:S01]  /*7930*/  SHF.L.U32 R43, R50.reuse, 0x10, RZ ;  /* 0x00000010322b7819 */ /* 0x040fe200000006ff */
[C---:B------:R-:W-:Y:S01]  /*7940*/  FFMA R3, R41.reuse, R42, R3 ;  /* 0x0000002a29037223 */ /* 0x040fe20000000003 */
[----:B------:R-:W-:Y:S01]  /*7950*/  LOP3.LUT R42, R50, 0xffff0000, RZ, 0xc0, !PT ;  /* 0xffff0000322a7812 */ /* 0x000fe200078ec0ff */
[----:B------:R-:W-:Y:S01]  /*7960*/  FMUL R4, R38, R8 ;  /* 0x0000000826047220 */ /* 0x000fe20000400000 */
[----:B------:R-:W-:Y:S01]  /*7970*/  F2FP.BF16.F32.PACK_AB R52, R2, R0 ;  /* 0x000000000234723e */ /* 0x000fe200000010ff */
[----:B------:R-:W-:Y:S01]  /*7980*/  FFMA R7, R41, R40, R7 ;  /* 0x0000002829077223 */ /* 0x000fe20000000007 */
[----:B------:R-:W-:Y:S01]  /*7990*/  LOP3.LUT R40, R51, 0xffff0000, RZ, 0xc0, !PT ;  /* 0xffff000033287812 */ /* 0x000fe200078ec0ff */
[C---:B------:R-:W-:Y:S01]  /*79a0*/  FMUL R5, R38.reuse, R9 ;  /* 0x0000000926057220 */ /* 0x040fe20000400000 */
[C---:B------:R-:W-:Y:S01]  /*79b0*/  FMUL R6, R38.reuse, R10 ;  /* 0x0000000a26067220 */ /* 0x040fe20000400000 */
[----:B------:R-:W-:Y:S01]  /*79c0*/  FMUL R11, R38, R11 ;  /* 0x0000000b260b7220 */ /* 0x000fe20000400000 */
[----:B------:R-:W-:Y:S01]  /*79d0*/  F2FP.BF16.F32.PACK_AB R53, R7, R3 ;  /* 0x000000030735723e */ /* 0x000fe200000010ff */
[C---:B------:R-:W-:Y:S01]  /*79e0*/  FFMA R4, R41.reuse, R43, R4 ;  /* 0x0000002b29047223 */ /* 0x040fe20000000004 */
[C---:B------:R-:W-:Y:S01]  /*79f0*/  SHF.L.U32 R43, R56.reuse, 0x10, RZ ;  /* 0x00000010382b7819 */ /* 0x040fe200000006ff */
[----:B------:R-:W-:Y:S01]  /*7a00*/  FFMA R5, R41, R42, R5 ;  /* 0x0000002a29057223 */ /* 0x000fe20000000005 */
[----:B------:R-:W-:Y:S01]  /*7a10*/  LOP3.LUT R42, R57, 0xffff0000, RZ, 0xc0, !PT ;  /* 0xffff0000392a7812 */ /* 0x000fe200078ec0ff */
[----:B------:R-:W-:Y:S01]  /*7a20*/  FFMA R6, R41, R45, R6 ;  /* 0x0000002d29067223 */ /* 0x000fe20000000006 */
[----:B------:R-:W-:Y:S01]  /*7a30*/  SHF.L.U32 R45, R57, 0x10, RZ ;  /* 0x00000010392d7819 */ /* 0x000fe200000006ff */
[----:B------:R-:W-:Y:S01]  /*7a40*/  FFMA R11, R41, R40, R11 ;  /* 0x00000028290b7223 */ /* 0x000fe2000000000b */
[----:B------:R-:W-:Y:S01]  /*7a50*/  LOP3.LUT R40, R56, 0xffff0000, RZ, 0xc0, !PT ;  /* 0xffff000038287812 */ /* 0x000fe200078ec0ff */
[C---:B------:R-:W-:Y:S01]  /*7a60*/  FMUL R8, R38.reuse, R12 ;  /* 0x0000000c26087220 */ /* 0x040fe20000400000 */
[----:B------:R-:W-:Y:S01]  /*7a70*/  F2FP.BF16.F32.PACK_AB R54, R5, R4 ;  /* 0x000000040536723e */ /* 0x000fe200000010ff */
[C---:B------:R-:W-:Y:S01]  /*7a80*/  FMUL R9, R38.reuse, R13 ;  /* 0x0000000d26097220 */ /* 0x040fe20000400000 */
[----:B------:R-:W-:Y:S01]  /*7a90*/  F2FP.BF16.F32.PACK_AB R55, R11, R6 ;  /* 0x000000060b37723e */ /* 0x000fe200000010ff */
[C---:B------:R-:W-:Y:S01]  /*7aa0*/  FMUL R10, R38.reuse, R14 ;  /* 0x0000000e260a7220 */ /* 0x040fe20000400000 */
[----:B------:R-:W-:Y:S01]  /*7ab0*/  FMUL R15, R38, R15 ;  /* 0x0000000f260f7220 */ /* 0x000fe20000400000 */
[----:B------:R-:W-:Y:S01]  /*7ac0*/  FFMA R8, R41, R43, R8 ;  /* 0x0000002b29087223 */ /* 0x000fe20000000008 */
[----:B------:R-:W-:Y:S01]  /*7ad0*/  SHF.L.U32 R43, R59, 0x10, RZ ;  /* 0x000000103b2b7819 */ /* 0x000fe200000006ff */
[C---:B------:R-:W-:Y:S01]  /*7ae0*/  FFMA R9, R41.reuse, R40, R9 ;  /* 0x0000002829097223 */ /* 0x040fe20000000009 */
[C---:B------:R-:W-:Y:S01]  /*7af0*/  SHF.L.U32 R40, R58.reuse, 0x10, RZ ;  /* 0x000000103a287819 */ /* 0x040fe200000006ff */
        /* <DEDUP_REMOVED lines=8> */
[----:B------:R-:W-:Y:S01]  /*7b80*/  FMUL R14, R38, R18 ;  /* 0x00000012260e7220 */ /* 0x000fe20000400000 */
[----:B------:R-:W-:Y:S01]  /*7b90*/  FFMA R12, R41, R40, R12 ;  /* 0x00000028290c7223 */ /* 0x000fe2000000000c */
[----:B------:R-:W-:Y:S01]  /*7ba0*/  LOP3.LUT R40, R59, 0xffff0000, RZ, 0xc0, !PT ;  /* 0xffff00003b287812 */ /* 0x000fe200078ec0ff */
[C---:B------:R-:W-:Y:S01]  /*7bb0*/  FFMA R13, R41.reuse, R42, R13 ;  /* 0x0000002a290d7223 */ /* 0x040fe2000000000d */
[----:B------:R-:W-:Y:S01]  /*7bc0*/  LOP3.LUT R42, R64, 0xffff0000, RZ, 0xc0, !PT ;  /* 0xffff0000402a7812 */ /* 0x000fe200078ec0ff */
[----:B------:R-:W-:Y:S01]  /*7bd0*/  FMUL R19, R38, R19 ;  /* 0x0000001326137220 */ /* 0x000fe20000400000 */
[----:B------:R-:W-:Y:S01]  /*7be0*/  FFMA R14, R41, R43, R14 ;  /* 0x0000002b290e7223 */ /* 0x000fe2000000000e */
[----:B------:R-:W-:Y:S01]  /*7bf0*/  SHF.L.U32 R43, R64, 0x10, RZ ;  /* 0x00000010402b7819 */ /* 0x000fe200000006ff */
[----:B------:R1:W-:Y:S01]  /*7c00*/  STS.128 [R95], R52 ;  /* 0x000000345f007388 */ /* 0x0003e20000000c00 */
[----:B------:R-:W-:Y:S01]  /*7c10*/  F2FP.BF16.F32.PACK_AB R70, R13, R12 ;  /* 0x0000000c0d46723e */ /* 0x000fe200000010ff */
[C---:B------:R-:W-:Y:S01]  /*7c20*/  FMUL R16, R38.reuse, R20 ;  /* 0x0000001426107220 */ /* 0x040fe20000400000 */
        /* <DEDUP_REMOVED lines=8> */
[C---:B------:R-:W-:Y:S01]  /*7cb0*/  FFMA R17, R41.reuse, R42, R17 ;  /* 0x0000002a29117223 */ /* 0x040fe20000000011 */
[----:B------:R-:W-:Y:S01]  /*7cc0*/  FFMA R18, R41, R45, R18 ;  /* 0x0000002d29127223 */ /* 0x000fe20000000012 */
[----:B------:R1:W-:Y:S01]  /*7cd0*/  STS.128 [R94+0x10], R68 ;  /* 0x000010445e007388 */ /* 0x0003e20000000c00 */
[----:B------:R-:W-:Y:S01]  /*7ce0*/  SHF.L.U32 R45, R67, 0x10, RZ ;  /* 0x00000010432d7819 */ /* 0x000fe200000006ff */
[----:B------:R-:W-:Y:S01]  /*7cf0*/  FFMA R23, R41, R40, R23 ;  /* 0x0000002829177223 */ /* 0x000fe20000000017 */
[----:B------:R-:W-:Y:S01]  /*7d00*/  LOP3.LUT R40, R66, 0xffff0000, RZ, 0xc0, !PT ;  /* 0xffff000042287812 */ /* 0x000fe200078ec0ff */
[C---:B------:R-:W-:Y:S01]  /*7d10*/  FMUL R20, R38.reuse, R24 ;  /* 0x0000001826147220 */ /* 0x040fe20000400000 */
[----:B------:R-:W-:Y:S01]  /*7d20*/  LOP3.LUT R42, R67, 0xffff0000, RZ, 0xc0, !PT ;  /* 0xffff0000432a7812 */ /* 0x000fe200078ec0ff */
[C---:B------:R-:W-:Y:S01]  /*7d30*/  FMUL R21, R38.reuse, R25 ;  /* 0x0000001926157220 */ /* 0x040fe20000400000 */
[----:B------:R-:W-:Y:S01]  /*7d40*/  F2FP.BF16.F32.PACK_AB R100, R17, R16 ;  /* 0x000000101164723e */ /* 0x000fe200000010ff */
[C---:B------:R-:W-:Y:S01]  /*7d50*/  FMUL R22, R38.reuse, R26 ;  /* 0x0000001a26167220 */ /* 0x040fe20000400000 */
[----:B------:R-:W-:Y:S01]  /*7d60*/  FMUL R27, R38, R27 ;  /* 0x0000001b261b7220 */ /* 0x000fe20000400000 */
[C---:B------:R-:W-:Y:S01]  /*7d70*/  FFMA R20, R41.reuse, R43, R20 ;  /* 0x0000002b29147223 */ /* 0x040fe20000000014 */
[C---:B------:R-:W-:Y:S01]  /*7d80*/  FFMA R21, R41.reuse, R40, R21 ;  /* 0x0000002829157223 */ /* 0x040fe20000000015 */
[C---:B------:R-:W-:Y:S01]  /*7d90*/  FFMA R22, R41.reuse, R45, R22 ;  /* 0x0000002d29167223 */ /* 0x040fe20000000016 */
[----:B------:R-:W-:Y:S01]  /*7da0*/  FFMA R27, R41, R42, R27 ;  /* 0x0000002a291b7223 */ /* 0x000fe2000000001b */
[----:B------:R-:W-:Y:S01]  /*7db0*/  SHF.L.U32 R40, R72, 0x10, RZ ;  /* 0x0000001048287819 */ /* 0x000fe200000006ff */
[----:B------:R-:W-:Y:S01]  /*7dc0*/  FMUL R24, R38, R28 ;  /* 0x0000001c26187220 */ /* 0x000fe20000400000 */
[----:B------:R-:W-:Y:S01]  /*7dd0*/  LOP3.LUT R42, R72, 0xffff0000, RZ, 0xc0, !PT ;  /* 0xffff0000482a7812 */ /* 0x000fe200078ec0ff */
[C---:B------:R-:W-:Y:S01]  /*7de0*/  FMUL R25, R38.reuse, R29 ;  /* 0x0000001d26197220 */ /* 0x040fe20000400000 */
[----:B------:R-:W-:Y:S01]  /*7df0*/  SHF.L.U32 R43, R73, 0x10, RZ ;  /* 0x00000010492b7819 */ /* 0x000fe200000006ff */
[C---:B------:R-:W-:Y:S01]  /*7e00*/  FMUL R26, R38.reuse, R30 ;  /* 0x0000001e261a7220 */ /* 0x040fe20000400000 */
[C---:B------:R-:W-:Y:S01]  /*7e10*/  FFMA R24, R41.reuse, R40, R24 ;  /* 0x0000002829187223 */ /* 0x040fe20000000018 */
[----:B------:R-:W-:Y:S01]  /*7e20*/  FFMA R25, R41, R42, R25 ;  /* 0x0000002a29197223 */ /* 0x000fe20000000019 */
[----:B------:R-:W-:Y:S01]  /*7e30*/  LOP3.LUT R40, R73, 0xffff0000, RZ, 0xc0, !PT ;  /* 0xffff000049287812 */ /* 0x000fe200078ec0ff */
[----:B------:R-:W-:Y:S01]  /*7e40*/  FFMA R26, R41, R43, R26 ;  /* 0x0000002b291a7223 */ /* 0x000fe2000000001a */
[----:B------:R-:W-:Y:S01]  /*7e50*/  FMUL R31, R38, R31 ;  /* 0x0000001f261f7220 */ /* 0x000fe20000400000 */
[----:B------:R-:W-:Y:S01]  /*7e60*/  SHF.L.U32 R43, R74, 0x10, RZ ;  /* 0x000000104a2b7819 */ /* 0x000fe200000006ff */
[----:B------:R-:W-:Y:S01]  /*7e70*/  FMUL R28, R38, R32 ;  /* 0x00000020261c7220 */ /* 0x000fe20000400000 */
[----:B------:R-:W-:Y:S01]  /*7e80*/  LOP3.LUT R42, R74, 0xffff0000, RZ, 0xc0, !PT ;  /* 0xffff00004a2a7812 */ /* 0x000fe200078ec0ff */
[C---:B------:R-:W-:Y:S01]  /*7e90*/  FMUL R29, R38.reuse, R33 ;  /* 0x00000021261d7220 */ /* 0x040fe20000400000 */
[----:B------:R-:W-:Y:S01]  /*7ea0*/  SHF.L.U32 R45, R75, 0x10, RZ ;  /* 0x000000104b2d7819 */ /* 0x000fe200000006ff */
[C---:B------:R-:W-:Y:S01]  /*7eb0*/  FMUL R30, R38.reuse, R34 ;  /* 0x00000022261e7220 */ /* 0x040fe20000400000 */
[----:B------:R-:W-:Y:S01]  /*7ec0*/  FFMA R31, R41, R40, R31 ;  /* 0x00000028291f7223 */ /* 0x000fe2000000001f */
[----:B------:R-:W-:Y:S01]  /*7ed0*/  FMUL R35, R38, R35 ;  /* 0x0000002326237220 */ /* 0x000fe20000400000 */
[----:B------:R-:W-:Y:S01]  /*7ee0*/  F2FP.BF16.F32.PACK_AB R101, R23, R18 ;  /* 0x000000121765723e */ /* 0x000fe200000010ff */
[----:B------:R-:W-:Y:S01]  /*7ef0*/  FFMA R28, R41, R43, R28 ;  /* 0x0000002b291c7223 */ /* 0x000fe2000000001c */
[----:B------:R-:W-:Y:S01]  /*7f00*/  F2FP.BF16.F32.PACK_AB R102, R21, R20 ;  /* 0x000000141566723e */ /* 0x000fe200000010ff */
[----:B------:R-:W-:Y:S01]  /*7f10*/  FFMA R29, R41, R42, R29 ;  /* 0x0000002a291d7223 */ /* 0x000fe2000000001d */
[----:B------:R-:W-:Y:S01]  /*7f20*/  F2FP.BF16.F32.PACK_AB R103, R27, R22 ;  /* 0x000000161b67723e */ /* 0x000fe200000010ff */
[C---:B------:R-:W-:Y:S01]  /*7f30*/  FFMA R30, R41.reuse, R45, R30 ;  /* 0x0000002d291e7223 */ /* 0x040fe2000000001e */
[----:B------:R-:W-:Y:S01]  /*7f40*/  FFMA R35, R41, R44, R35 ;  /* 0x0000002c29237223 */ /* 0x000fe20000000023 */
[----:B------:R-:W-:Y:S02]  /*7f50*/  F2FP.BF16.F32.PACK_AB R104, R25, R24 ;  /* 0x000000181968723e */ /* 0x000fe400000010ff */
[----:B------:R1:W-:Y:S01]  /*7f60*/  STS.128 [R93+0x20], R100 ;  /* 0x000020645d007388 */ /* 0x0003e20000000c00 */
[----:B------:R-:W-:Y:S02]  /*7f70*/  F2FP.BF16.F32.PACK_AB R105, R31, R26 ;  /* 0x0000001a1f69723e */ /* 0x000fe400000010ff */
[----:B------:R-:W-:Y:S02]  /*7f80*/  F2FP.BF16.F32.PACK_AB R106, R29, R28 ;  /* 0x0000001c1d6a723e */ /* 0x000fe400000010ff */
[----:B------:R-:W-:Y:S05]  /*7f90*/  F2FP.BF16.F32.PACK_AB R107, R35, R30 ;  /* 0x0000001e236b723e */ /* 0x000fea00000010ff */
[----:B------:R1:W-:Y:S01]  /*7fa0*/  STS.128 [R89+0x30], R104 ;  /* 0x0000306859007388 */ /* 0x0003e20000000c00 */
[----:B------:R-:W-:Y:S01]  /*7fb0*/  @!PT LDS RZ, [RZ] ;  /* 0x00000000fffff984 */ /* 0x000fe20000000800 */
[----:B------:R-:W-:Y:S01]  /*7fc0*/  @!PT LDS RZ, [RZ] ;  /* 0x00000000fffff984 */ /* 0x000fe20000000800 */
[----:B------:R-:W-:Y:S01]  /*7fd0*/  @!PT LDS RZ, [RZ] ;  /* 0x00000000fffff984 */ /* 0x000fe20000000800 */
[----:B------:R-:W-:Y:S01]  /*7fe0*/  @!PT LDS RZ, [RZ] ;  /* 0x00000000fffff984 */ /* 0x000fe20000000800 */
[----:B------:R3:W-:Y:S07]  /*7ff0*/  MEMBAR.ALL.CTA ;  /* 0x0000000000007992 */ /* 0x0007ee0000008000 */
[----:B---3--:R-:W3:Y:S02]  /*8000*/  FENCE.VIEW.ASYNC.S ;  /* 0x00000000000073c6 */ /* 0x008ee40000000000 */
[----:B---3--:R-:W-:Y:S06]  /*8010*/  BAR.SYNC.DEFER_BLOCKING 0x1, 0x80 ;  /* 0x0042000000007b1d */ /* 0x008fec0000010000 */
[----:B------:R-:W-:Y:S05]  /*8020*/  @P0 BRA `(.L_x_118) ;  /* 0x0000000000280947 */ /* 0x000fea0003800000 */
[----:B------:R-:W3:Y:S01]  /*8030*/  LDCU.64 UR6, c[0x0][0x348] ;  /* 0x00006900ff0677ac */ /* 0x000ee20008000a00 */
[----:B------:R-:W-:Y:S01]  /*8040*/  UIADD3 UR4, UPT, UPT, UR43, 0x200, URZ ;  /* 0x000002002b047890 */ /* 0x000fe2000fffe0ff */
[----:B------:R-:W-:Y:S05]  /*8050*/  UMOV UR51, UR52 ;  /* 0x0000003400337c82 */ /* 0x000fea0008000000 */
[----:B------:R-:W-:Y:S04]  /*8060*/  MOV R86, UR4 ;  /* 0x0000000400567c02 */ /* 0x000fe80008000f00 */
[----:B------:R-:W-:Y:S01]  /*8070*/  R2UR UR48, R86 ;  /* 0x00000000563072ca */ /* 0x000fe200000e0000 */
[----:B---3--:R-:W-:Y:S04]  /*8080*/  UIADD3 UR4, UP0, UPT, UR6, 0xa80, URZ ;  /* 0x00000a8006047890 */ /* 0x008fe8000ff1e0ff */
[----:B------:R-:W-:Y:S09]  /*8090*/  UIADD3.X UR5, UPT, UPT, URZ, UR7, URZ, UP0, !UPT ;  /* 0x00000007ff057290 */ /* 0x000ff200087fe4ff */
[----:B------:R3:W-:Y:S01]  /*80a0*/  UTMASTG.3D [UR48], [UR4] ;  /* 0x00000030040073b5 */ /* 0x0007e20008010000 */
[----:B------:R0:W-:Y:S01]  /*80b0*/  UTMACMDFLUSH ;  /* 0x00000000000079b7 */ /* 0x0001e20000000000 */
[----:B---3--:R-:W-:Y:S04]  /*80c0*/  DEPBAR.LE SB0, 0x1 ;  /* 0x000080400000791a */ /* 0x008fe80000000000 */
.L_x_118:
[----:B------:R-:W-:Y:S05]  /*80d0*/  BSYNC.RECONVERGENT B0 ;  /* 0x0000000000007941 */ /* 0x000fea0003800200 */
.L_x_117:
[----:B------:R-:W-:Y:S01]  /*80e0*/  BAR.SYNC.DEFER_BLOCKING 0x1, 0x80 ;  /* 0x0042000000007b1d */ /* 0x000fe20000010000 */
[----:B------:R-:W-:Y:S01]  /*80f0*/  ISETP.NE.AND P1, PT, R98, RZ, PT ;  /* 0x000000ff6200720c */ /* 0x000fe20003f25270 */
[----:B------:R-:W-:Y:S01]  /*8100*/  UISETP.NE.AND UP0, UPT, UR46, URZ, UPT ;  /* 0x000000ff2e00728c */ /* 0x000fe2000bf05270 */
[----:B------:R-:W-:Y:S11]  /*8110*/  LEA R3, R46, UR43, 0x3 ;  /* 0x0000002b2e037c11 */ /* 0x000ff6000f8e18ff */
[----:B------:R-:W-:Y:S01]  /*8120*/  @P1 SHF.L.U32 R2, R92, 0x1f, RZ ;  /* 0x0000001f5c021819 */ /* 0x000fe200000006ff */
[----:B------:R-:W-:Y:S06]  /*8130*/  BRA.U !UP0, `(.L_x_119) ;  /* 0x0000000108287547 */ /* 0x000fec000b800000 */
[----:B------:R-:W-:Y:S01]  /*8140*/  R2UR UR4, R84 ;  /* 0x00000000540472ca */ /* 0x000fe200000e0000 */
[----:B------:R-:W-:Y:S05]  /*8150*/  IMAD.U32 R5, RZ, RZ, UR45 ;  /* 0x0000002dff057e24 */ /* 0x000fea000f8e00ff */
[----:B------:R-:W-:Y:S05]  /*8160*/  @P1 LEA R5, R5, UR43, 0x3 ;  /* 0x0000002b05051c11 */ /* 0x000fea000f8e18ff */
[----:B------:R-:W-:Y:S02]  /*8170*/  @P1 VIADD R5, R5, 0x50 ;  /* 0x0000005005051836 */ /* 0x000fe40000000000 */
[----:B------:R-:W-:Y:S01]  /*8180*/  IMAD.U32 R0, RZ, RZ, UR4 ;  /* 0x00000004ff007e24 */ /* 0x000fe2000f8e00ff */
[----:B------:R-:W-:Y:S04]  /*8190*/  UIADD3 UR4, UPT, UPT, UR45, 0x1, URZ ;  /* 0x000000012d047890 */ /* 0x000fe8000fffe0ff */
[----:B------:R-:W-:Y:S01]  /*81a0*/  @P1 PRMT R0, R0, 0x654, R5 ;  /* 0x0000065400001816 */ /* 0x000fe20000000005 */
[----:B------:R-:W-:Y:S03]  /*81b0*/  UISETP.NE.AND UP0, UPT, UR4, 0x4, UPT ;  /* 0x000000040400788c */ /* 0x000fe6000bf05270 */
[----:B------:R3:W-:Y:S01]  /*81c0*/  @P1 SYNCS.ARRIVE.TRANS64.RED.A1T0 RZ, [R0+URZ], RZ ;  /* 0x000000ff00ff19a7 */ /* 0x0007e200081004ff */
[----:B------:R-:W-:Y:S07]  /*81d0*/  USEL UR45, UR4, URZ, UP0 ;  /* 0x000000ff042d7287 */ /* 0x000fee0008000000 */
.L_x_119:
[----:B------:R-:W4:Y:S01]  /*81e0*/  @P1 SYNCS.PHASECHK.TRANS64.TRYWAIT P0, [R3+URZ+0x30], R2 ;  /* 0x00003002030015a7 */ /* 0x000f2200080011ff */
[----:B------:R-:W-:Y:S01]  /*81f0*/  BSSY B1, `(.L_x_120) ;  /* 0x0000016000017945 */ /* 0x000fe20003800000 */
[----:B----4-:R-:W-:Y:S03]  /*8200*/  @P1 SEL R47, RZ, 0x1, !P0 ;  /* 0x00000001ff2f1807 */ /* 0x010fe60004000000 */
[----:B------:R-:W-:Y:S05]  /*8210*/  @!P1 BRA `(.L_x_121) ;  /* 0x00000000004c9947 */ /* 0x000fea0003800000 */
[----:B------:R-:W-:Y:S01]  /*8220*/  ISETP.NE.AND P0, PT, R47, RZ, PT ;  /* 0x000000ff2f00720c */ /* 0x000fe20003f05270 */
[----:B------:R-:W-:Y:S01]  /*8230*/  BSSY B0, `(.L_x_122) ;  /* 0x000000b000007945 */ /* 0x000fe20003800000 */
[----:B------:R-:W-:Y:S11]  /*8240*/  ISETP.NE.AND P1, PT, R60, RZ, PT ;  /* 0x000000ff3c00720c */ /* 0x000ff60003f25270 */
[----:B------:R-:W-:Y:S02]  /*8250*/  @!UPT UIADD3 URZ, UPT, UPT, URZ, URZ, URZ ;  /* 0x000000fffffff290 */ /* 0x000fe4000fffe0ff */
[C---:B------:R-:W-:Y:S01]  /*8260*/  @P1 IMAD R6, R46.reuse, 0x2000, R95 ;  /* 0x000020002e061824 */ /* 0x040fe200078e025f */
[C---:B------:R-:W-:Y:S01]  /*8270*/  @P1 LEA R4, R46.reuse, R93, 0xd ;  /* 0x0000005d2e041211 */ /* 0x040fe200078e68ff */
[C---:B------:R-:W-:Y:S02]  /*8280*/  @P1 IMAD R5, R46.reuse, 0x2000, R94 ;  /* 0x000020002e051824 */ /* 0x040fe400078e025e */
[----:B------:R-:W-:Y:S01]  /*8290*/  @P1 IMAD R2, R46, 0x2000, R89 ;  /* 0x000020002e021824 */ /* 0x000fe200078e0259 */
[----:B------:R-:W-:Y:S06]  /*82a0*/  @P0 BRA `(.L_x_123) ;  /* 0x00000000000c0947 */ /* 0x000fec0003800000 */
[----:B---3--:R-:W-:Y:S04]  /*82b0*/  SHF.L.U32 R0, R92, 0x1f, RZ ;  /* 0x0000001f5c007819 */ /* 0x008fe800000006ff */
[----:B------:R-:W3:Y:S02]  /*82c0*/  SYNCS.PHASECHK.TRANS64.TRYWAIT P0, [R3+URZ+0x30], R0 ;  /* 0x00003000030075a7 */ /* 0x000ee400080011ff */
[----:B---3--:R-:W-:Y:S05]  /*82d0*/  @!P0 BRA `(.L_x_124) ;  /* 0x0000003000988947 */ /* 0x008fea0003800000 */
.L_x_123:
[----:B------:R-:W-:Y:S05]  /*82e0*/  BSYNC B0 ;  /* 0x0000000000007941 */ /* 0x000fea0003800000 */
.L_x_122:
[----:B------:R-:W-:Y:S02]  /*82f0*/  ISETP.NE.AND P0, PT, R60, RZ, PT ;  /* 0x000000ff3c00720c */ /* 0x000fe40003f05270 */
[----:B------:R-:W-:Y:S11]  /*8300*/  IADD3 R46, PT, PT, R46, 0x1, RZ ;  /* 0x000000012e2e7810 */ /* 0x000ff60007ffe0ff */
[----:B------:R4:W1:Y:S04]  /*8310*/  @P0 LDS.128 R48, [R6] ;  /* 0x0000000006300984 */ /* 0x0008680000000c00 */
[----:B------:R4:W1:Y:S04]  /*8320*/  @P0 LDS.128 R56, [R5+0x10] ;  /* 0x0000100005380984 */ /* 0x0008680000000c00 */
[----:B------:R4:W1:Y:S04]  /*8330*/  @P0 LDS.128 R64, [R4+0x20] ;  /* 0x0000200004400984 */ /* 0x0008680000000c00 */
[----:B------:R4:W1:Y:S02]  /*8340*/  @P0 LDS.128 R72, [R2+0x30] ;  /* 0x0000300002480984 */ /* 0x0008640000000c00 */
.L_x_121:
[----:B------:R-:W-:Y:S05]  /*8350*/  BSYNC B1 ;  /* 0x0000000000017941 */ /* 0x000fea0003800000 */
.L_x_120:
[----:B---3--:R-:W-:Y:S05]  /*8360*/  VIADD R0, R39, 0x20 ;  /* 0x0000002027007836 */ /* 0x008fea0000000000 */
[----:B------:R-:W-:Y:S04]  /*8370*/  SHF.R.U32.HI R0, RZ, 0x15, R0 ;  /* 0x00000015ff007819 */ /* 0x000fe80000011600 */
[----:B------:R-:W-:Y:S11]  /*8380*/  LOP3.LUT P0, RZ, R0, 0x3, R81, 0x48, !PT ;  /* 0x0000000300ff7812 */ /* 0x000ff60007804851 */
[----:B------:R-:W-:Y:S02]  /*8390*/  @!UPT UIADD3 URZ, UPT, UPT, URZ, URZ, URZ ;  /* 0x000000fffffff290 */ /* 0x000fe4000fffe0ff */
[----:B------:R-:W-:Y:S05]  /*83a0*/  @!P0 BRA `(.L_x_125) ;  /* 0x0000000000408947 */ /* 0x000fea0003800000 */
[----:B------:R-:W3:Y:S01]  /*83b0*/  LDCU.64 UR8, c[0x4][0x70] ;  /* 0x01000e00ff0877ac */ /* 0x000ee20008000a00 */
[----:B------:R-:W-:Y:S01]  /*83c0*/  MOV R3, 0x0 ;  /* 0x0000000000037802 */ /* 0x000fe20000000f00 */
[----:B------:R-:W-:Y:S02]  /*83d0*/  HFMA2 R12, -RZ, RZ, 0, 5.9604644775390625e-08 ;  /* 0x00000001ff0c7431 */ /* 0x000fe400000001ff */
[----:B------:R-:W-:Y:S02]  /*83e0*/  IMAD.MOV.U32 R8, RZ, RZ, 0x192 ;  /* 0x00000192ff087424 */ /* 0x000fe400078e00ff */
[----:B------:R-:W-:Y:S01]  /*83f0*/  IMAD.MOV.U32 R13, RZ, RZ, RZ ;  /* 0x000000ffff0d7224 */ /* 0x000fe200078e00ff */
[----:B------:R-:W5:Y:S01]  /*8400*/  LDCU.64 UR6, c[0x4][0x78] ;  /* 0x01000f00ff0677ac */ /* 0x000f620008000a00 */
[----:B----4-:R-:W4:Y:S01]  /*8410*/  LDC.64 R2, c[0x4][R3] ;  /* 0x0100000003027b82 */ /* 0x010f220000000a00 */
[----:B------:R-:W2:Y:S01]  /*8420*/  LDCU.64 UR4, c[0x4][0x10] ;  /* 0x01000200ff0477ac */ /* 0x000ea20008000a00 */
[----:B---3--:R-:W-:Y:S01]  /*8430*/  MOV R5, UR9 ;  /* 0x0000000900057c02 */ /* 0x008fe20008000f00 */
[----:B------:R-:W-:Y:S01]  /*8440*/  IMAD.U32 R4, RZ, RZ, UR8 ;  /* 0x00000008ff047e24 */ /* 0x000fe2000f8e00ff */
[----:B-----5:R-:W-:Y:S01]  /*8450*/  MOV R7, UR7 ;  /* 0x0000000700077c02 */ /* 0x020fe20008000f00 */
[----:B------:R-:W-:Y:S01]  /*8460*/  IMAD.U32 R6, RZ, RZ, UR6 ;  /* 0x00000006ff067e24 */ /* 0x000fe2000f8e00ff */
[----:B--2---:R-:W-:Y:S01]  /*8470*/  MOV R11, UR5 ;  /* 0x00000005000b7c02 */ /* 0x004fe20008000f00 */
[----:B------:R-:W-:Y:S02]  /*8480*/  IMAD.U32 R10, RZ, RZ, UR4 ;  /* 0x00000004ff0a7e24 */ /* 0x000fe4000f8e00ff */
[----:B------:R-:W-:Y:S07]  /*8490*/  LEPC R20, `(.L_x_125) ;  /* 0x000000001014794e */ /* 0x000fee0000000000 */
[----:B-1--4-:R-:W-:Y:S05]  /*84a0*/  CALL.ABS.NOINC R2 ;  /* 0x0000000002007343 */ /* 0x012fea0003c00000 */
.L_x_125:
[C---:B-1----:R-:W-:Y:S01]  /*84b0*/  SHF.L.U32 R40, R48.reuse, 0x10, RZ ;  /* 0x0000001030287819 */ /* 0x042fe200000006ff */
[----:B------:R-:W-:Y:S05]  /*84c0*/  WARPSYNC.ALL ;  /* 0x0000000000007948 */ /* 0x000fea0003800000 */
[----:B------:R-:W-:Y:S01]  /*84d0*/  R2UR UR4, R39 ;  /* 0x00000000270472ca */ /* 0x000fe200000e0000 */
[----:B------:R-:W-:Y:S01]  /*84e0*/  BSSY.RECONVERGENT B0, `(.L_x_126) ;  /* 0x0000091000007945 */ /* 0x000fe20003800200 */
[----:B------:R-:W-:Y:S02]  /*84f0*/  LOP3.LUT R43, R48, 0xffff0000, RZ, 0xc0, !PT ;  /* 0xffff0000302b7812 */ /* 0x000fe400078ec0ff */
[----:B------:R-:W-:Y:S02]  /*8500*/  LOP3.LUT R42, R49, 0xffff0000, RZ, 0xc0, !PT ;  /* 0xffff0000312a7812 */ /* 0x000fe400078ec0ff */
[----:B------:R-:W-:Y:S02]  /*8510*/  SHF.L.U32 R45, R51, 0x10, RZ ;  /* 0x00000010332d7819 */ /* 0x000fe400000006ff */
[----:B------:R-:W-:Y:S02]  /*8520*/  ISETP.NE.AND P6, PT, R98, RZ, PT ;  /* 0x000000ff6200720c */ /* 0x000fe40003fc5270 */
[----:B------:R-:W-:Y:S02]  /*8530*/  R2UR UR5, R84 ;  /* 0x00000000540572ca */ /* 0x000fe400000e0000 */
[----:B------:R-:W-:Y:S01]  /*8540*/  MOV R52, UR45 ;  /* 0x0000002d00347c02 */ /* 0x000fe20008000f00 */
[----:B----4-:R-:W1:Y:S01]  /*8550*/  LDTM.x32 R4, tmem[UR4+0x20] ;  /* 0x00002004000479ee */ /* 0x010e6200082c0000 */
[----:B------:R-:W-:Y:S02]  /*8560*/  LOP3.LUT R44, R75, 0xffff0000, RZ, 0xc0, !PT ;  /* 0xffff00004b2c7812 */ /* 0x000fe400078ec0ff */
[----:B------:R-:W-:Y:S02]  /*8570*/  ISETP.NE.AND P0, PT, R97, RZ, PT ;  /* 0x000000ff6100720c */ /* 0x000fe40003f05270 */
[----:B------:R-:W-:Y:S03]  /*8580*/  LEA R62, R46, UR43, 0x3 ;  /* 0x0000002b2e3e7c11 */ /* 0x000fe6000f8e18ff */
[----:B------:R-:W-:Y:S02]  /*8590*/  @P6 LEA R52, R52, UR43, 0x3 ;  /* 0x0000002b34346c11 */ /* 0x000fe4000f8e18ff */
[----:B------:R-:W-:Y:S02]  /*85a0*/  MOV R61, UR5 ;  /* 0x00000005003d7c02 */ /* 0x000fe40008000f00 */
[----:B------:R-:W-:Y:S02]  /*85b0*/  @P6 IADD3 R52, PT, PT, R52, 0x50, RZ ;  /* 0x0000005034346810 */ /* 0x000fe40007ffe0ff */
[----:B------:R-:W-:Y:S02]  /*85c0*/  @P6 SHF.L.U32 R63, R92, 0x1f, RZ ;  /* 0x0000001f5c3f6819 */ /* 0x000fe400000006ff */
[----:B------:R-:W-:Y:S01]  /*85d0*/  @P6 PRMT R61, R61, 0x654, R52 ;  /* 0x000006543d3d6816 */ /* 0x000fe20000000034 */
[C---:B-1----:R-:W-:Y:S01]  /*85e0*/  FMUL R0, R38.reuse, R4 ;  /* 0x0000000426007220 */ /* 0x042fe20000400000 */
[C---:B------:R-:W-:Y:S01]  /*85f0*/  FMUL R2, R38.reuse, R5 ;  /* 0x0000000526027220 */ /* 0x040fe20000400000 */
[C---:B------:R-:W-:Y:S01]  /*8600*/  FMUL R3, R38.reuse, R6 ;  /* 0x0000000626037220 */ /* 0x040fe20000400000 */
[----:B------:R-:W-:Y:S01]  /*8610*/  FMUL R7, R38, R7 ;  /* 0x0000000726077220 */ /* 0x000fe20000400000 */
[----:B------:R-:W-:Y:S01]  /*8620*/  FFMA R0, R41, R40, R0 ;  /* 0x0000002829007223 */ /* 0x000fe20000000000 */
[----:B------:R-:W-:Y:S01]  /*8630*/  SHF.L.U32 R40, R49, 0x10, RZ ;  /* 0x0000001031287819 */ /* 0x000fe200000006ff */
[C---:B------:R-:W-:Y:S01]  /*8640*/  FFMA R2, R41.reuse, R43, R2 ;  /* 0x0000002b29027223 */ /* 0x040fe20000000002 */
[----:B------:R-:W-:Y:S01]  /*8650*/  SHF.L.U32 R43, R50, 0x10, RZ ;  /* 0x00000010322b7819 */ /* 0x000fe200000006ff */
[C---:B------:R-:W-:Y:S01]  /*8660*/  FMUL R4, R38.reuse, R8 ;  /* 0x0000000826047220 */ /* 0x040fe20000400000 */
[----:B------:R-:W-:Y:S01]  /*8670*/  FMUL R5, R38, R9 ;  /* 0x0000000926057220 */ /* 0x000fe20000400000 */
[C---:B------:R-:W-:Y:S01]  /*8680*/  FFMA R3, R41.reuse, R40, R3 ;  /* 0x0000002829037223 */ /* 0x040fe20000000003 */
[----:B------:R-:W-:Y:S01]  /*8690*/  LOP3.LUT R40, R50, 0xffff0000, RZ, 0xc0, !PT ;  /* 0xffff000032287812 */ /* 0x000fe200078ec0ff */
[----:B------:R-:W-:Y:S01]  /*86a0*/  FFMA R7, R41, R42, R7 ;  /* 0x0000002a29077223 */ /* 0x000fe20000000007 */
[----:B------:R-:W-:Y:S01]  /*86b0*/  LOP3.LUT R42, R51, 0xffff0000, RZ, 0xc0, !PT ;  /* 0xffff0000332a7812 */ /* 0x000fe200078ec0ff */
[----:B------:R-:W-:Y:S01]  /*86c0*/  FMUL R6, R38, R10 ;  /* 0x0000000a26067220 */ /* 0x000fe20000400000 */
[----:B------:R-:W-:Y:S01]  /*86d0*/  F2FP.BF16.F32.PACK_AB R52, R2, R0 ;  /* 0x000000000234723e */ /* 0x000fe200000010ff */
[----:B------:R-:W-:Y:S01]  /*86e0*/  FMUL R11, R38, R11 ;  /* 0x0000000b260b7220 */ /* 0x000fe20000400000 */
[----:B------:R-:W-:Y:S01]  /*86f0*/  F2FP.BF16.F32.PACK_AB R53, R7, R3 ;  /* 0x000000030735723e */ /* 0x000fe200000010ff */
        /* <DEDUP_REMOVED lines=20> */
[C---:B------:R-:W-:Y:S01]  /*8840*/  FMUL R12, R38.reuse, R16 ;  /* 0x00000010260c7220 */ /* 0x040fe20000400000 */
        /* <DEDUP_REMOVED lines=13> */
[----:B------:R1:W-:Y:S01]  /*8920*/  STS.128 [R95+0x2000], R52 ;  /* 0x002000345f007388 */ /* 0x0003e20000000c00 */
[----:B------:R-:W-:Y:S01]  /*8930*/  F2FP.BF16.F32.PACK_AB R70, R13, R12 ;  /* 0x0000000c0d46723e */ /* 0x000fe200000010ff */
[----:B------:R-:W-:Y:S01]  /*8940*/  FFMA R19, R41, R40, R19 ;  /* 0x0000002829137223 */ /* 0x000fe20000000013 */
[----:B------:R-:W-:Y:S01]  /*8950*/  LOP3.LUT R40, R64, 0xffff0000, RZ, 0xc0, !PT ;  /* 0xffff000040287812 */ /* 0x000fe200078ec0ff */
[C---:B------:R-:W-:Y:S01]  /*8960*/  FMUL R16, R38.reuse, R20 ;  /* 0x0000001426107220 */ /* 0x040fe20000400000 */
[C---:B------:R-:W-:Y:S01]  /*8970*/  FMUL R17, R38.reuse, R21 ;  /* 0x0000001526117220 */ /* 0x040fe20000400000 */
[C---:B------:R-:W-:Y:S01]  /*8980*/  FMUL R18, R38.reuse, R22 ;  /* 0x0000001626127220 */ /* 0x040fe20000400000 */
[----:B------:R-:W-:Y:S01]  /*8990*/  F2FP.BF16.F32.PACK_AB R71, R19, R14 ;  /* 0x0000000e1347723e */ /* 0x000fe200000010ff */
[----:B------:R-:W-:Y:S01]  /*89a0*/  FMUL R23, R38, R23 ;  /* 0x0000001726177220 */ /* 0x000fe20000400000 */
[----:B------:R-:W-:Y:S01]  /*89b0*/  FFMA R16, R41, R43, R16 ;  /* 0x0000002b29107223 */ /* 0x000fe20000000010 */
[----:B------:R-:W-:Y:S01]  /*89c0*/  SHF.L.U32 R43, R67, 0x10, RZ ;  /* 0x00000010432b7819 */ /* 0x000fe200000006ff */
[C---:B------:R-:W-:Y:S01]  /*89d0*/  FFMA R17, R41.reuse, R40, R17 ;  /* 0x0000002829117223 */ /* 0x040fe20000000011 */
[----:B------:R1:W-:Y:S01]  /*89e0*/  STS.128 [R94+0x2010], R68 ;  /* 0x002010445e007388 */ /* 0x0003e20000000c00 */
        /* <DEDUP_REMOVED lines=8> */
[C---:B------:R-:W-:Y:S01]  /*8a70*/  FMUL R22, R38.reuse, R26 ;  /* 0x0000001a26167220 */ /* 0x040fe20000400000 */
[----:B------:R-:W-:Y:S01]  /*8a80*/  FFMA R20, R41, R40, R20 ;  /* 0x0000002829147223 */ /* 0x000fe20000000014 */
[----:B------:R-:W-:Y:S01]  /*8a90*/  LOP3.LUT R40, R67, 0xffff0000, RZ, 0xc0, !PT ;  /* 0xffff000043287812 */ /* 0x000fe200078ec0ff */
[C---:B------:R-:W-:Y:S01]  /*8aa0*/  FFMA R21, R41.reuse, R42, R21 ;  /* 0x0000002a29157223 */ /* 0x040fe20000000015 */
[C---:B------:R-:W-:Y:S01]  /*8ab0*/  FFMA R22, R41.reuse, R43, R22 ;  /* 0x0000002b29167223 */ /* 0x040fe20000000016 */
[----:B------:R-:W-:Y:S01]  /*8ac0*/  FMUL R27, R38, R27 ;  /* 0x0000001b261b7220 */ /* 0x000fe20000400000 */
[----:B------:R-:W-:Y:S01]  /*8ad0*/  SHF.L.U32 R43, R72, 0x10, RZ ;  /* 0x00000010482b7819 */ /* 0x000fe200000006ff */
[----:B------:R-:W-:Y:S01]  /*8ae0*/  FMUL R24, R38, R28 ;  /* 0x0000001c26187220 */ /* 0x000fe20000400000 */
[----:B------:R-:W-:Y:S01]  /*8af0*/  LOP3.LUT R42, R72, 0xffff0000, RZ, 0xc0, !PT ;  /* 0xffff0000482a7812 */ /* 0x000fe200078ec0ff */
[C---:B------:R-:W-:Y:S01]  /*8b00*/  FMUL R25, R38.reuse, R29 ;  /* 0x0000001d26197220 */ /* 0x040fe20000400000 */
[C---:B------:R-:W-:Y:S01]  /*8b10*/  FMUL R26, R38.reuse, R30 ;  /* 0x0000001e261a7220 */ /* 0x040fe20000400000 */
[C---:B------:R-:W-:Y:S01]  /*8b20*/  FFMA R27, R41.reuse, R40, R27 ;  /* 0x00000028291b7223 */ /* 0x040fe2000000001b */
[----:B------:R-:W-:Y:S01]  /*8b30*/  FFMA R24, R41, R43, R24 ;  /* 0x0000002b29187223 */ /* 0x000fe20000000018 */
[----:B------:R-:W-:Y:S01]  /*8b40*/  LOP3.LUT R40, R73, 0xffff0000, RZ, 0xc0, !PT ;  /* 0xffff000049287812 */ /* 0x000fe200078ec0ff */
[C---:B------:R-:W-:Y:S01]  /*8b50*/  FFMA R25, R41.reuse, R42, R25 ;  /* 0x0000002a29197223 */ /* 0x040fe20000000019 */
[----:B------:R-:W-:Y:S01]  /*8b60*/  FMUL R31, R38, R31 ;  /* 0x0000001f261f7220 */ /* 0x000fe20000400000 */
[----:B------:R-:W-:Y:S01]  /*8b70*/  SHF.L.U32 R43, R74, 0x10, RZ ;  /* 0x000000104a2b7819 */ /* 0x000fe200000006ff */
[----:B------:R-:W-:Y:S01]  /*8b80*/  FFMA R26, R41, R45, R26 ;  /* 0x0000002d291a7223 */ /* 0x000fe2000000001a */
        /* <DEDUP_REMOVED lines=29> */
[----:B------:R-:W-:Y:S02]  /*8d60*/  UIADD3 UR9, UPT, UPT, UR49, 0x20, URZ ;  /* 0x0000002031097890 */ /* 0x000fe4000fffe0ff */
[----:B------:R-:W-:Y:S01]  /*8d70*/  UIADD3 UR8, UPT, UPT, UR43, 0x2200, URZ ;  /* 0x000022002b087890 */ /* 0x000fe2000fffe0ff */
[----:B------:R-:W-:Y:S01]  /*8d80*/  UMOV UR10, UR50 ;  /* 0x00000032000a7c82 */ /* 0x000fe20008000000 */
[----:B------:R-:W-:Y:S01]  /*8d90*/  UMOV UR11, UR52 ;  /* 0x00000034000b7c82 */ /* 0x000fe20008000000 */
[----:B---3--:R-:W-:Y:S04]  /*8da0*/  UIADD3 UR4, UP0, UPT, UR6, 0xa80, URZ ;  /* 0x00000a8006047890 */ /* 0x008fe8000ff1e0ff */
[----:B------:R-:W-:Y:S09]  /*8db0*/  UIADD3.X UR5, UPT, UPT, URZ, UR7, URZ, UP0, !UPT ;  /* 0x00000007ff057290 */ /* 0x000ff200087fe4ff */
[----:B------:R3:W-:Y:S01]  /*8dc0*/  UTMASTG.3D [UR8], [UR4] ;  /* 0x00000008040073b5 */ /* 0x0007e20008010000 */
[----:B------:R0:W-:Y:S01]  /*8dd0*/  UTMACMDFLUSH ;  /* 0x00000000000079b7 */ /* 0x0001e20000000000 */
[----:B---3--:R-:W-:Y:S04]  /*8de0*/  DEPBAR.LE SB0, 0x1 ;  /* 0x000080400000791a */ /* 0x008fe80000000000 */
.L_x_127:
[----:B------:R-:W-:Y:S05]  /*8df0*/  BSYNC.RECONVERGENT B0 ;  /* 0x0000000000007941 */ /* 0x000fea0003800200 */
.L_x_126:
[----:B------:R-:W-:Y:S01]  /*8e00*/  BAR.SYNC.DEFER_BLOCKING 0x1, 0x80 ;  /* 0x0042000000007b1d */ /* 0x000fe20000010000 */
[----:B------:R-:W-:Y:S04]  /*8e10*/  UIADD3 UR4, UPT, UPT, UR45, 0x1, URZ ;  /* 0x000000012d047890 */ /* 0x000fe8000fffe0ff */
[----:B------:R-:W-:Y:S04]  /*8e20*/  UISETP.NE.AND UP0, UPT, UR4, 0x4, UPT ;  /* 0x000000040400788c */ /* 0x000fe8000bf05270 */
[----:B------:R-:W-:Y:S01]  /*8e30*/  USEL UR44, UR4, URZ, UP0 ;  /* 0x000000ff042c7287 */ /* 0x000fe20008000000 */
[----:B------:R3:W-:Y:S01]  /*8e40*/  @P6 SYNCS.ARRIVE.TRANS64.RED.A1T0 RZ, [R61+URZ], RZ ;  /* 0x000000ff3dff69a7 */ /* 0x0007e200081004ff */
[----:B------:R-:W-:Y:S01]  /*8e50*/  BSSY B1, `(.L_x_128) ;  /* 0x0000017000017945 */ /* 0x000fe20003800000 */
[----:B------:R-:W4:Y:S02]  /*8e60*/  @P6 SYNCS.PHASECHK.TRANS64.TRYWAIT P0, [R62+URZ+0x30], R63 ;  /* 0x0000303f3e0065a7 */ /* 0x000f2400080011ff */
[----:B----4-:R-:W-:Y:S01]  /*8e70*/  @P6 SEL R47, RZ, 0x1, !P0 ;  /* 0x00000001ff2f6807 */ /* 0x010fe20004000000 */
[----:B---3--:R-:W-:Y:S06]  /*8e80*/  @!P6 BRA `(.L_x_129) ;  /* 0x00000000004ce947 */ /* 0x008fec0003800000 */
        /* <DEDUP_REMOVED lines=9> */
[----:B------:R-:W-:Y:S04]  /*8f20*/  SHF.L.U32 R5, R92, 0x1f, RZ ;  /* 0x0000001f5c057819 */ /* 0x000fe800000006ff */
[----:B------:R-:W3:Y:S02]  /*8f30*/  SYNCS.PHASECHK.TRANS64.TRYWAIT P0, [R62+URZ+0x30], R5 ;  /* 0x000030053e0075a7 */ /* 0x000ee400080011ff */
[----:B---3--:R-:W-:Y:S05]  /*8f40*/  @!P0 BRA `(.L_x_132) ;  /* 0x0000002400908947 */ /* 0x008fea0003800000 */
.L_x_131:
[----:B------:R-:W-:Y:S05]  /*8f50*/  BSYNC B0 ;  /* 0x0000000000007941 */ /* 0x000fea0003800000 */
.L_x_130:
[----:B------:R-:W-:Y:S02]  /*8f60*/  ISETP.NE.AND P0, PT, R60, RZ, PT ;  /* 0x000000ff3c00720c */ /* 0x000fe40003f05270 */
[----:B------:R-:W-:Y:S11]  /*8f70*/  IADD3 R46, PT, PT, R46, 0x1, RZ ;  /* 0x000000012e2e7810 */ /* 0x000ff60007ffe0ff */
[----:B------:R4:W1:Y:S04]  /*8f80*/  @P0 LDS.128 R48, [R4] ;  /* 0x0000000004300984 */ /* 0x0008680000000c00 */
[----:B------:R4:W1:Y:S04]  /*8f90*/  @P0 LDS.128 R56, [R3+0x10] ;  /* 0x0000100003380984 */ /* 0x0008680000000c00 */
[----:B------:R4:W1:Y:S04]  /*8fa0*/  @P0 LDS.128 R64, [R2+0x20] ;  /* 0x0000200002400984 */ /* 0x0008680000000c00 */
[----:B------:R4:W1:Y:S02]  /*8fb0*/  @P0 LDS.128 R72, [R0+0x30] ;  /* 0x0000300000480984 */ /* 0x0008640000000c00 */
.L_x_129:
[----:B------:R-:W-:Y:S05]  /*8fc0*/  BSYNC B1 ;  /* 0x0000000000017941 */ /* 0x000fea0003800000 */
.L_x_128:
[----:B----4-:R-:W-:Y:S05]  /*8fd0*/  VIADD R0, R39, 0x40 ;  /* 0x0000004027007836 */ /* 0x010fea0000000000 */
        /* <DEDUP_REMOVED lines=9> */
[----:B------:R-:W4:Y:S01]  /*9070*/  LDCU.64 UR6, c[0x4][0x78] ;  /* 0x01000f00ff0677ac */ /* 0x000f220008000a00 */
[----:B------:R-:W1:Y:S01]  /*9080*/  LDC.64 R2, c[0x4][R3] ;  /* 0x0100000003027b82 */ /* 0x000e620000000a00 */
[----:B------:R-:W5:Y:S01]  /*9090*/  LDCU.64 UR4, c[0x4][0x10] ;  /* 0x01000200ff0477ac */ /* 0x000f620008000a00 */
[----:B---3--:R-:W-:Y:S01]  /*90a0*/  MOV R5, UR9 ;  /* 0x0000000900057c02 */ /* 0x008fe20008000f00 */
[----:B------:R-:W-:Y:S01]  /*90b0*/  IMAD.U32 R4, RZ, RZ, UR8 ;  /* 0x00000008ff047e24 */ /* 0x000fe2000f8e00ff */
[----:B----4-:R-:W-:Y:S01]  /*90c0*/  MOV R7, UR7 ;  /* 0x0000000700077c02 */ /* 0x010fe20008000f00 */
[----:B------:R-:W-:Y:S01]  /*90d0*/  IMAD.U32 R6, RZ, RZ, UR6 ;  /* 0x00000006ff067e24 */ /* 0x000fe2000f8e00ff */
[----:B-----5:R-:W-:Y:S01]  /*90e0*/  MOV R11, UR5 ;  /* 0x00000005000b7c02 */ /* 0x020fe20008000f00 */
[----:B------:R-:W-:Y:S02]  /*90f0*/  IMAD.U32 R10, RZ, RZ, UR4 ;  /* 0x00000004ff0a7e24 */ /* 0x000fe4000f8e00ff */
[----:B------:R-:W-:Y:S07]  /*9100*/  LEPC R20, `(.L_x_133) ;  /* 0x000000001014794e */ /* 0x000fee0000000000 */
[----:B-12---:R-:W-:Y:S05]  /*9110*/  CALL.ABS.NOINC R2 ;  /* 0x0000000002007343 */ /* 0x006fea0003c00000 */
.L_x_133:
        /* <DEDUP_REMOVED lines=10> */
[----:B---3--:R-:W1:Y:S01]  /*91c0*/  LDTM.x32 R4, tmem[UR4+0x40] ;  /* 0x00004004000479ee */ /* 0x008e6200082c0000 */
        /* <DEDUP_REMOVED lines=137> */
.L_x_135:
[----:B------:R-:W-:Y:S05]  /*9a60*/  BSYNC.RECONVERGENT B0 ;  /* 0x0000000000007941 */ /* 0x000fea0003800200 */
.L_x_134:
        /* <DEDUP_REMOVED lines=21> */
.L_x_139:
[----:B------:R-:W-:Y:S05]  /*9bc0*/  BSYNC B0 ;  /* 0x0000000000007941 */ /* 0x000fea0003800000 */
.L_x_138:
[----:B------:R-:W-:Y:S11]  /*9bd0*/  ISETP.NE.AND P0, PT, R60, RZ, PT ;  /* 0x000000ff3c00720c */ /* 0x000ff60003f05270 */
[----:B------:R-:W-:Y:S02]  /*9be0*/  @!UPT UIADD3 URZ, UPT, UPT, URZ, URZ, URZ ;  /* 0x000000fffffff290 */ /* 0x000fe4000fffe0ff */
[----:B------:R4:W1:Y:S04]  /*9bf0*/  @P0 LDS.128 R48, [R3] ;  /* 0x0000000003300984 */ /* 0x0008680000000c00 */
[----:B------:R4:W1:Y:S04]  /*9c00*/  @P0 LDS.128 R56, [R2+0x10] ;  /* 0x0000100002380984 */ /* 0x0008680000000c00 */
[----:B------:R4:W1:Y:S04]  /*9c10*/  @P0 LDS.128 R64, [R0+0x20] ;  /* 0x0000200000400984 */ /* 0x0008680000000c00 */
[----:B------:R4:W1:Y:S02]  /*9c20*/  @P0 LDS.128 R72, [R46+0x30] ;  /* 0x000030002e480984 */ /* 0x0008640000000c00 */
.L_x_137:
[----:B------:R-:W-:Y:S05]  /*9c30*/  BSYNC B1 ;  /* 0x0000000000017941 */ /* 0x000fea0003800000 */
.L_x_136:
        /* <DEDUP_REMOVED lines=21> */
.L_x_141:
[----:B------:R-:W-:Y:S01]  /*9d90*/  ISETP.NE.AND P0, PT, R97, RZ, PT ;  /* 0x000000ff6100720c */ /* 0x000fe20003f05270 */
[----:B------:R-:W-:Y:S05]  /*9da0*/  WARPSYNC.ALL ;  /* 0x0000000000007948 */ /* 0x000fea0003800000 */
[----:B------:R-:W-:Y:S01]  /*9db0*/  R2UR UR4, R39 ;  /* 0x00000000270472ca */ /* 0x000fe200000e0000 */
[----:B------:R-:W-:Y:S01]  /*9dc0*/  BSSY.RECONVERGENT B0, `(.L_x_142) ;  /* 0x000008c000007945 */ /* 0x000fe20003800200 */
[C---:B-1----:R-:W-:Y:S02]  /*9dd0*/  SHF.L.U32 R40, R48.reuse, 0x10, RZ ;  /* 0x0000001030287819 */ /* 0x042fe400000006ff */
[----:B------:R-:W-:Y:S02]  /*9de0*/  LOP3.LUT R42, R48, 0xffff0000, RZ, 0xc0, !PT ;  /* 0xffff0000302a7812 */ /* 0x000fe400078ec0ff */
[C---:B------:R-:W-:Y:S02]  /*9df0*/  SHF.L.U32 R43, R49.reuse, 0x10, RZ ;  /* 0x00000010312b7819 */ /* 0x040fe400000006ff */
[----:B------:R-:W-:Y:S02]  /*9e00*/  LOP3.LUT R44, R49, 0xffff0000, RZ, 0xc0, !PT ;  /* 0xffff0000312c7812 */ /* 0x000fe400078ec0ff */
[C---:B------:R-:W-:Y:S02]  /*9e10*/  SHF.L.U32 R45, R50.reuse, 0x10, RZ ;  /* 0x00000010322d7819 */ /* 0x040fe400000006ff */
[----:B------:R-:W-:Y:S01]  /*9e20*/  LOP3.LUT R46, R50, 0xffff0000, RZ, 0xc0, !PT ;  /* 0xffff0000322e7812 */ /* 0x000fe200078ec0ff */
[----:B---3--:R-:W1:Y:S01]  /*9e30*/  LDTM.x32 R4, tmem[UR4+0x60] ;  /* 0x00006004000479ee */ /* 0x008e6200082c0000 */
[C---:B------:R-:W-:Y:S01]  /*9e40*/  SHF.L.U32 R47, R51.reuse, 0x10, RZ ;  /* 0x00000010332f7819 */ /* 0x040fe200000006ff */
[----:B------:R-:W-:Y:S01]  /*9e50*/  NOP ;  /* 0x0000000000007918 */ /* 0x000fe20000000000 */
[----:B------:R-:W-:Y:S02]  /*9e60*/  LOP3.LUT R48, R51, 0xffff0000, RZ, 0xc0, !PT ;  /* 0xffff000033307812 */ /* 0x000fe400078ec0ff */
[C---:B------:R-:W-:Y:S02]  /*9e70*/  SHF.L.U32 R49, R56.reuse, 0x10, RZ ;  /* 0x0000001038317819 */ /* 0x040fe400000006ff */
[----:B------:R-:W-:Y:S02]  /*9e80*/  LOP3.LUT R51, R56, 0xffff0000, RZ, 0xc0, !PT ;  /* 0xffff000038337812 */ /* 0x000fe400078ec0ff */
[C---:B------:R-:W-:Y:S02]  /*9e90*/  SHF.L.U32 R50, R57.reuse, 0x10, RZ ;  /* 0x0000001039327819 */ /* 0x040fe400000006ff */
[----:B------:R-:W-:Y:S02]  /*9ea0*/  LOP3.LUT R52, R57, 0xffff0000, RZ, 0xc0, !PT ;  /* 0xffff000039347812 */ /* 0x000fe400078ec0ff */
[C---:B------:R-:W-:Y:S02]  /*9eb0*/  SHF.L.U32 R53, R58.reuse, 0x10, RZ ;  /* 0x000000103a357819 */ /* 0x040fe400000006ff */
[----:B------:R-:W-:Y:S02]  /*9ec0*/  LOP3.LUT R54, R58, 0xffff0000, RZ, 0xc0, !PT ;  /* 0xffff00003a367812 */ /* 0x000fe400078ec0ff */
[----:B------:R-:W-:Y:S02]  /*9ed0*/  SHF.L.U32 R55, R59, 0x10, RZ ;  /* 0x000000103b377819 */ /* 0x000fe400000006ff */
[----:B------:R-:W-:Y:S02]  /*9ee0*/  IADD3 R99, PT, PT, R99, 0xb0, RZ ;  /* 0x000000b063637810 */ /* 0x000fe40007ffe0ff */
[----:B------:R-:W-:Y:S02]  /*9ef0*/  LOP3.LUT R56, R59, 0xffff0000, RZ, 0xc0, !PT ;  /* 0xffff00003b387812 */ /* 0x000fe400078ec0ff */
[----:B------:R-:W-:Y:S01]  /*9f00*/  SHF.L.U32 R57, R64, 0x10, RZ ;  /* 0x0000001040397819 */ /* 0x000fe200000006ff */
[----:B-1----:R-:W-:Y:S01]  /*9f10*/  FMUL R4, R38, R4 ;  /* 0x0000000426047220 */ /* 0x002fe20000400000 */
[----:B------:R-:W-:Y:S01]  /*9f20*/  LOP3.LUT R58, R64, 0xffff0000, RZ, 0xc0, !PT ;  /* 0xffff0000403a7812 */ /* 0x000fe200078ec0ff */
[C---:B------:R-:W-:Y:S01]  /*9f30*/  FMUL R5, R38.reuse, R5 ;  /* 0x0000000526057220 */ /* 0x040fe20000400000 */
[----:B------:R-:W-:Y:S01]  /*9f40*/  LOP3.LUT R99, R99, 0xfefffff8, RZ, 0xc0, !PT ;  /* 0xfefffff863637812 */ /* 0x000fe200078ec0ff */
[C---:B------:R-:W-:Y:S01]  /*9f50*/  FFMA R4, R41.reuse, R40, R4 ;  /* 0x0000002829047223 */ /* 0x040fe20000000004 */
[C---:B------:R-:W-:Y:S01]  /*9f60*/  FMUL R6, R38.reuse, R6 ;  /* 0x0000000626067220 */ /* 0x040fe20000400000 */
[----:B------:R-:W-:Y:S01]  /*9f70*/  FFMA R5, R41, R42, R5 ;  /* 0x0000002a29057223 */ /* 0x000fe20000000005 */
[----:B------:R-:W-:Y:S01]  /*9f80*/  SHF.L.U32 R59, R65, 0x10, RZ ;  /* 0x00000010413b7819 */ /* 0x000fe200000006ff */
[----:B------:R1:W-:Y:S01]  /*9f90*/  SYNCS.ARRIVE.TRANS64.RED.A1T0 RZ, [R99+URZ], RZ ;  /* 0x000000ff63ff79a7 */ /* 0x0003e200081004ff */
[----:B------:R-:W-:Y:S01]  /*9fa0*/  FFMA R6, R41, R43, R6 ;  /* 0x0000002b29067223 */ /* 0x000fe20000000006 */
[C---:B------:R-:W-:Y:S01]  /*9fb0*/  FMUL R7, R38.reuse, R7 ;  /* 0x0000000726077220 */ /* 0x040fe20000400000 */
[----:B------:R-:W-:Y:S01]  /*9fc0*/  F2FP.BF16.F32.PACK_AB R100, R5, R4 ;  /* 0x000000040564723e */ /* 0x000fe200000010ff */
[C---:B------:R-:W-:Y:S01]  /*9fd0*/  FMUL R8, R38.reuse, R8 ;  /* 0x0000000826087220 */ /* 0x040fe20000400000 */
[----:B------:R-:W-:Y:S01]  /*9fe0*/  FMUL R9, R38, R9 ;  /* 0x0000000926097220 */ /* 0x000fe20000400000 */
[----:B------:R-:W-:Y:S01]  /*9ff0*/  LOP3.LUT R60, R65, 0xffff0000, RZ, 0xc0, !PT ;  /* 0xffff0000413c7812 */ /* 0x000fe200078ec0ff */
[C---:B------:R-:W-:Y:S01]  /*a000*/  FFMA R7, R41.reuse, R44, R7 ;  /* 0x0000002c29077223 */ /* 0x040fe20000000007 */
[C---:B------:R-:W-:Y:S01]  /*a010*/  FFMA R8, R41.reuse, R45, R8 ;  /* 0x0000002d29087223 */ /* 0x040fe20000000008 */
[----:B------:R-:W-:Y:S01]  /*a020*/  SHF.L.U32 R61, R66, 0x10, RZ ;  /* 0x00000010423d7819 */ /* 0x000fe200000006ff */
[----:B------:R-:W-:Y:S01]  /*a030*/  FFMA R9, R41, R46, R9 ;  /* 0x0000002e29097223 */ /* 0x000fe20000000009 */
[C---:B------:R-:W-:Y:S01]  /*a040*/  FMUL R10, R38.reuse, R10 ;  /* 0x0000000a260a7220 */ /* 0x040fe20000400000 */
[----:B------:R-:W-:Y:S01]  /*a050*/  F2FP.BF16.F32.PACK_AB R101, R7, R6 ;  /* 0x000000060765723e */ /* 0x000fe200000010ff */
[C---:B------:R-:W-:Y:S01]  /*a060*/  FMUL R11, R38.reuse, R11 ;  /* 0x0000000b260b7220 */ /* 0x040fe20000400000 */
[----:B------:R-:W-:Y:S01]  /*a070*/  FMUL R0, R38, R12 ;  /* 0x0000000c26007220 */ /* 0x000fe20000400000 */
[----:B------:R-:W-:Y:S01]  /*a080*/  F2FP.BF16.F32.PACK_AB R102, R9, R8 ;  /* 0x000000080966723e */ /* 0x000fe200000010ff */
[C---:B------:R-:W-:Y:S01]  /*a090*/  FFMA R10, R41.reuse, R47, R10 ;  /* 0x0000002f290a7223 */ /* 0x040fe2000000000a */
[C---:B------:R-:W-:Y:S01]  /*a0a0*/  FFMA R11, R41.reuse, R48, R11 ;  /* 0x00000030290b7223 */ /* 0x040fe2000000000b */
[----:B------:R-:W-:Y:S01]  /*a0b0*/  LOP3.LUT R62, R66, 0xffff0000, RZ, 0xc0, !PT ;  /* 0xffff0000423e7812 */ /* 0x000fe200078ec0ff */
[----:B------:R-:W-:Y:S01]  /*a0c0*/  FFMA R0, R41, R49, R0 ;  /* 0x0000003129007223 */ /* 0x000fe20000000000 */
[C---:B------:R-:W-:Y:S01]  /*a0d0*/  FMUL R2, R38.reuse, R13 ;  /* 0x0000000d26027220 */ /* 0x040fe20000400000 */
[----:B------:R-:W-:Y:S01]  /*a0e0*/  SHF.L.U32 R63, R67, 0x10, RZ ;  /* 0x00000010433f7819 */ /* 0x000fe200000006ff */
[C---:B------:R-:W-:Y:S01]  /*a0f0*/  FMUL R3, R38.reuse, R14 ;  /* 0x0000000e26037220 */ /* 0x040fe20000400000 */
[----:B------:R-:W-:Y:S01]  /*a100*/  F2FP.BF16.F32.PACK_AB R103, R11, R10 ;  /* 0x0000000a0b67723e */ /* 0x000fe200000010ff */
[----:B------:R-:W-:Y:S01]  /*a110*/  FFMA R2, R41, R51, R2 ;  /* 0x0000003329027223 */ /* 0x000fe20000000002 */
[C---:B------:R-:W-:Y:S01]  /*a120*/  FMUL R15, R38.reuse, R15 ;  /* 0x0000000f260f7220 */ /* 0x040fe20000400000 */
[C---:B------:R-:W-:Y:S01]  /*a130*/  FMUL R12, R38.reuse, R16 ;  /* 0x00000010260c7220 */ /* 0x040fe20000400000 */
[----:B------:R-:W-:Y:S01]  /*a140*/  FMUL R13, R38, R17 ;  /* 0x00000011260d7220 */ /* 0x000fe20000400000 */
[----:B------:R1:W-:Y:S01]  /*a150*/  STS.128 [R95+0x6000], R100 ;  /* 0x006000645f007388 */ /* 0x0003e20000000c00 */
[----:B------:R-:W-:Y:S01]  /*a160*/  LOP3.LUT R64, R67, 0xffff0000, RZ, 0xc0, !PT ;  /* 0xffff000043407812 */ /* 0x000fe200078ec0ff */
[C---:B------:R-:W-:Y:S01]  /*a170*/  FFMA R3, R41.reuse, R50, R3 ;  /* 0x0000003229037223 */ /* 0x040fe20000000003 */
[----:B------:R-:W-:Y:S01]  /*a180*/  SHF.L.U32 R65, R72, 0x10, RZ ;  /* 0x0000001048417819 */ /* 0x000fe200000006ff */
[C---:B------:R-:W-:Y:S01]  /*a190*/  FFMA R15, R41.reuse, R52, R15 ;  /* 0x00000034290f7223 */ /* 0x040fe2000000000f */
[----:B------:R-:W-:Y:S01]  /*a1a0*/  F2FP.BF16.F32.PACK_AB R104, R2, R0 ;  /* 0x000000000268723e */ /* 0x000fe200000010ff */
[C---:B------:R-:W-:Y:S01]  /*a1b0*/  FFMA R12, R41.reuse, R53, R12 ;  /* 0x00000035290c7223 */ /* 0x040fe2000000000c */
[C---:B------:R-:W-:Y:S01]  /*a1c0*/  FFMA R13, R41.reuse, R54, R13 ;  /* 0x00000036290d7223 */ /* 0x040fe2000000000d */
[C---:B------:R-:W-:Y:S01]  /*a1d0*/  FMUL R14, R38.reuse, R18 ;  /* 0x00000012260e7220 */ /* 0x040fe20000400000 */
[C---:B------:R-:W-:Y:S01]  /*a1e0*/  FMUL R19, R38.reuse, R19 ;  /* 0x0000001326137220 */ /* 0x040fe20000400000 */
[C---:B------:R-:W-:Y:S01]  /*a1f0*/  FMUL R16, R38.reuse, R20 ;  /* 0x0000001426107220 */ /* 0x040fe20000400000 */
[C---:B------:R-:W-:Y:S01]  /*a200*/  FMUL R17, R38.reuse, R21 ;  /* 0x0000001526117220 */ /* 0x040fe20000400000 */
[C---:B------:R-:W-:Y:S01]  /*a210*/  FFMA R14, R41.reuse, R55, R14 ;  /* 0x00000037290e7223 */ /* 0x040fe2000000000e */
        /* <DEDUP_REMOVED lines=9> */
[----:B------:R-:W-:Y:S01]  /*a2b0*/  FFMA R23, R41, R60, R23 ;  /* 0x0000003c29177223 */ /* 0x000fe20000000017 */
[C---:B------:R-:W-:Y:S01]  /*a2c0*/  FMUL R27, R38.reuse, R27 ;  /* 0x0000001b261b7220 */ /* 0x040fe20000400000 */
[----:B------:R-:W-:Y:S01]  /*a2d0*/  F2FP.BF16.F32.PACK_AB R105, R15, R3 ;  /* 0x000000030f69723e */ /* 0x000fe200000010ff */
[----:B------:R-:W-:Y:S01]  /*a2e0*/  FFMA R20, R41, R61, R20 ;  /* 0x0000003d29147223 */ /* 0x000fe20000000014 */
[----:B------:R-:W-:Y:S01]  /*a2f0*/  F2FP.BF16.F32.PACK_AB R106, R13, R12 ;  /* 0x0000000c0d6a723e */ /* 0x000fe200000010ff */
[----:B------:R-:W-:Y:S01]  /*a300*/  FMUL R24, R38, R28 ;  /* 0x0000001c26187220 */ /* 0x000fe20000400000 */
[----:B------:R-:W-:Y:S01]  /*a310*/  F2FP.BF16.F32.PACK_AB R107, R19, R14 ;  /* 0x0000000e136b723e */ /* 0x000fe200000010ff */
[----:B------:R-:W-:Y:S01]  /*a320*/  FFMA R21, R41, R62, R21 ;  /* 0x0000003e29157223 */ /* 0x000fe20000000015 */
[----:B------:R-:W-:Y:S01]  /*a330*/  LOP3.LUT R66, R72, 0xffff0000, RZ, 0xc0, !PT ;  /* 0xffff000048427812 */ /* 0x000fe200078ec0ff */
[C---:B------:R-:W-:Y:S01]  /*a340*/  FMUL R25, R38.reuse, R29 ;  /* 0x0000001d26197220 */ /* 0x040fe20000400000 */
[----:B------:R-:W-:Y:S01]  /*a350*/  SHF.L.U32 R67, R73, 0x10, RZ ;  /* 0x0000001049437819 */ /* 0x000fe200000006ff */
[----:B------:R1:W-:Y:S01]  /*a360*/  STS.128 [R94+0x6010], R104 ;  /* 0x006010685e007388 */ /* 0x0003e20000000c00 */
[----:B------:R-:W-:Y:S01]  /*a370*/  FFMA R22, R41, R63, R22 ;  /* 0x0000003f29167223 */ /* 0x000fe20000000016 */
[----:B------:R-:W-:Y:S01]  /*a380*/  LOP3.LUT R68, R73, 0xffff0000, RZ, 0xc0, !PT ;  /* 0xffff000049447812 */ /* 0x000fe200078ec0ff */
[----:B------:R-:W-:Y:S01]  /*a390*/  FMUL R26, R38, R30 ;  /* 0x0000001e261a7220 */ /* 0x000fe20000400000 */
[C---:B------:R-:W-:Y:S01]  /*a3a0*/  FFMA R27, R41.reuse, R64, R27 ;  /* 0x00000040291b7223 */ /* 0x040fe2000000001b */
[----:B------:R-:W-:Y:S01]  /*a3b0*/  SHF.L.U32 R69, R74, 0x10, RZ ;  /* 0x000000104a457819 */ /* 0x000fe200000006ff */
[----:B------:R-:W-:Y:S01]  /*a3c0*/  FMUL R31, R38, R31 ;  /* 0x0000001f261f7220 */ /* 0x000fe20000400000 */
[C---:B------:R-:W-:Y:S01]  /*a3d0*/  FFMA R24, R41.reuse, R65, R24 ;  /* 0x0000004129187223 */ /* 0x040fe20000000018 */
[----:B------:R-:W-:Y:S01]  /*a3e0*/  LOP3.LUT R70, R74, 0xffff0000, RZ, 0xc0, !PT ;  /* 0xffff00004a467812 */ /* 0x000fe200078ec0ff */
[C---:B------:R-:W-:Y:S01]  /*a3f0*/  FMUL R28, R38.reuse, R32 ;  /* 0x00000020261c7220 */ /* 0x040fe20000400000 */
[----:B------:R-:W-:Y:S01]  /*a400*/  FFMA R25, R41, R66, R25 ;  /* 0x0000004229197223 */ /* 0x000fe20000000019 */
[----:B------:R-:W-:Y:S01]  /*a410*/  SHF.L.U32 R71, R75, 0x10, RZ ;  /* 0x000000104b477819 */ /* 0x000fe200000006ff */
[C---:B------:R-:W-:Y:S01]  /*a420*/  FMUL R29, R38.reuse, R33 ;  /* 0x00000021261d7220 */ /* 0x040fe20000400000 */
[----:B------:R-:W-:Y:S01]  /*a430*/  FFMA R26, R41, R67, R26 ;  /* 0x00000043291a7223 */ /* 0x000fe2000000001a */
[----:B------:R-:W-:Y:S01]  /*a440*/  LOP3.LUT R72, R75, 0xffff0000, RZ, 0xc0, !PT ;  /* 0xffff00004b487812 */ /* 0x000fe200078ec0ff */
        /* <DEDUP_REMOVED lines=8> */
[----:B------:R-:W-:Y:S01]  /*a4d0*/  FFMA R30, R41, R71, R30 ;  /* 0x00000047291e7223 */ /* 0x000fe2000000001e */
[----:B------:R-:W-:Y:S01]  /*a4e0*/  F2FP.BF16.F32.PACK_AB R111, R27, R22 ;  /* 0x000000161b6f723e */ /* 0x000fe200000010ff */
[----:B------:R-:W-:Y:S01]  /*a4f0*/  FFMA R35, R41, R72, R35 ;  /* 0x0000004829237223 */ /* 0x000fe20000000023 */
[----:B------:R-:W-:Y:S02]  /*a500*/  F2FP.BF16.F32.PACK_AB R112, R25, R24 ;  /* 0x000000181970723e */ /* 0x000fe400000010ff */
[----:B------:R-:W-:Y:S01]  /*a510*/  F2FP.BF16.F32.PACK_AB R113, R31, R26 ;  /* 0x0000001a1f71723e */ /* 0x000fe200000010ff */
[----:B------:R1:W-:Y:S01]  /*a520*/  STS.128 [R93+0x6020], R108 ;  /* 0x0060206c5d007388 */ /* 0x0003e20000000c00 */
        /* <DEDUP_REMOVED lines=21> */
.L_x_143:
[----:B------:R-:W-:Y:S05]  /*a680*/  BSYNC.RECONVERGENT B0 ;  /* 0x0000000000007941 */ /* 0x000fea0003800200 */
.L_x_142:
[----:B------:R-:W-:Y:S01]  /*a690*/  BAR.SYNC.DEFER_BLOCKING 0x1, 0x80 ;  /* 0x0042000000007b1d */ /* 0x000fe20000010000 */
[----:B------:R-:W-:Y:S01]  /*a6a0*/  UISETP.NE.AND UP0, UPT, UR46, -0x4, UPT ;  /* 0xfffffffc2e00788c */ /* 0x000fe2000bf05270 */
[----:B------:R-:W-:Y:S08]  /*a6b0*/  IADD3 R0, PT, PT, R36, 0x1, RZ ;  /* 0x0000000124007810 */ /* 0x000ff00007ffe0ff */
[----:B------:R-:W-:Y:S05]  /*a6c0*/  BRA.U !UP0, `(.L_x_144) ;  /* 0x00000001082c7547 */ /* 0x000fea000b800000 */
[----:B------:R-:W-:Y:S01]  /*a6d0*/  ISETP.NE.AND P0, PT, R98, RZ, PT ;  /* 0x000000ff6200720c */ /* 0x000fe20003f05270 */
[----:B------:R-:W-:Y:S01]  /*a6e0*/  IMAD.U32 R3, RZ, RZ, UR45 ;  /* 0x0000002dff037e24 */ /* 0x000fe2000f8e00ff */
[----:B------:R-:W-:Y:S11]  /*a6f0*/  R2UR UR4, R84 ;  /* 0x00000000540472ca */ /* 0x000ff600000e0000 */
[----:B------:R-:W-:Y:S02]  /*a700*/  @P0 LEA R3, R3, UR43, 0x3 ;  /* 0x0000002b03030c11 */ /* 0x000fe4000f8e18ff */
[----:B------:R-:W-:Y:S01]  /*a710*/  IMAD.U32 R2, RZ, RZ, UR4 ;  /* 0x00000004ff027e24 */ /* 0x000fe2000f8e00ff */
[----:B------:R-:W-:Y:S02]  /*a720*/  UIADD3 UR4, UPT, UPT, UR45, 0x1, URZ ;  /* 0x000000012d047890 */ /* 0x000fe4000fffe0ff */
[----:B------:R-:W-:Y:S02]  /*a730*/  @P0 VIADD R3, R3, 0x50 ;  /* 0x0000005003030836 */ /* 0x000fe40000000000 */
[----:B------:R-:W-:Y:S03]  /*a740*/  UISETP.NE.AND UP0, UPT, UR4, 0x4, UPT ;  /* 0x000000040400788c */ /* 0x000fe6000bf05270 */
[----:B------:R-:W-:Y:S01]  /*a750*/  @P0 PRMT R2, R2, 0x654, R3 ;  /* 0x0000065402020816 */ /* 0x000fe20000000003 */
[----:B------:R-:W-:Y:S03]  /*a760*/  USEL UR45, UR4, URZ, UP0 ;  /* 0x000000ff042d7287 */ /* 0x000fe60008000000 */
[----:B------:R3:W-:Y:S09]  /*a770*/  @P0 SYNCS.ARRIVE.TRANS64.RED.A1T0 RZ, [R2+URZ], RZ ;  /* 0x000000ff02ff09a7 */ /* 0x0007f200081004ff */
.L_x_144:
[----:B------:R-:W-:Y:S01]  /*a780*/  R2UR UR5, R83 ;  /* 0x00000000530572ca */ /* 0x000fe200000e0000 */
[----:B------:R-:W-:Y:S01]  /*a790*/  UISETP.NE.AND UP0, UPT, UR61, URZ, UPT ;  /* 0x000000ff3d00728c */ /* 0x000fe2000bf05270 */
[----:B------:R-:W-:Y:S01]  /*a7a0*/  R2UR UR4, R82 ;  /* 0x00000000520472ca */ /* 0x000fe200000e0000 */
[----:B------:R-:W-:Y:S01]  /*a7b0*/  UIADD3 UR46, UPT, UPT, UR46, 0x4, URZ ;  /* 0x000000042e2e7890 */ /* 0x000fe2000fffe0ff */
[----:B------:R-:W-:Y:S01]  /*a7c0*/  ISETP.NE.AND P0, PT, R88, 0x2, PT ;  /* 0x000000025800780c */ /* 0x000fe20003f05270 */
[----:B------:R-:W-:Y:S01]  /*a7d0*/  UMOV UR52, UR60 ;  /* 0x0000003c00347c82 */ /* 0x000fe20008000000 */
[----:B------:R-:W-:Y:S02]  /*a7e0*/  ISETP.NE.AND P1, PT, R0, 0x2, PT ;  /* 0x000000020000780c */ /* 0x000fe40003f25270 */
[----:B------:R-:W-:Y:S02]  /*a7f0*/  SEL R3, RZ, 0x1, P0 ;  /* 0x00000001ff037807 */ /* 0x000fe40000000000 */
[----:B---3--:R-:W-:Y:S02]  /*a800*/  SEL R2, RZ, 0x1, P1 ;  /* 0x00000001ff027807 */ /* 0x008fe40000800000 */
[----:B------:R-:W-:Y:S01]  /*a810*/  LOP3.LUT R90, R90, R3, RZ, 0x3c, !PT ;  /* 0x000000035a5a7212 */ /* 0x000fe200078e3cff */
[----:B------:R-:W-:Y:S01]  /*a820*/  UIADD3 UR28, UPT, UPT, UR37, UR5, URZ ;  /* 0x00000005251c7290 */ /* 0x000fe2000fffe0ff */
[----:B------:R-:W-:Y:S01]  /*a830*/  LOP3.LUT R91, R91, R2, RZ, 0x3c, !PT ;  /* 0x000000025b5b7212 */ /* 0x000fe200078e3cff */
[----:B------:R-:W-:Y:S01]  /*a840*/  UIADD3 UR12, UPT, UPT, UR36, UR4, URZ ;  /* 0x00000004240c7290 */ /* 0x000fe2000fffe0ff */
[----:B------:R-:W-:Y:S02]  /*a850*/  SEL R88, R88, RZ, P0 ;  /* 0x000000ff58587207 */ /* 0x000fe40000000000 */
[----:B------:R-:W-:Y:S01]  /*a860*/  SEL R36, R0, RZ, P1 ;  /* 0x000000ff00247207 */ /* 0x000fe20000800000 */
[----:B------:R-:W-:Y:S08]  /*a870*/  BRA.U UP0, `(.L_x_145) ;  /* 0xffffffbd00d87547 */ /* 0x000ff0000b83ffff */
[----:B------:R-:W-:-:S13]  /*a880*/  R2UR UR4, R85 ;  /* 0x00000000550472ca */ /* 0x000fda00000e0000 */
[----:B------:R-:W-:-:S09]  /*a890*/  UISETP.NE.AND UP0, UPT, UR4, URZ, UPT ;  /* 0x000000ff0400728c */ /* 0x000fd2000bf05270 */
[----:B------:R-:W-:Y:S05]  /*a8a0*/  BRA.U !UP0, `(.L_x_146) ;  /* 0x0000000108487547 */ /* 0x000fea000b800000 */
[----:B------:R-:W3:Y:S02]  /*a8b0*/  LDCU.64 UR4, c[0x0][0xc90] ;  /* 0x00019200ff0477ac */ /* 0x000ee40008000a00 */
[----:B---3--:R-:W-:-:S04]  /*a8c0*/  UISETP.NE.U32.AND UP0, UPT, UR4, URZ, UPT ;  /* 0x000000ff0400728c */ /* 0x008fc8000bf05070 */
[----:B------:R-:W-:-:S09]  /*a8d0*/  UISETP.NE.AND.EX UP0, UPT, UR5, URZ, UPT, UP0 ;  /* 0x000000ff0500728c */ /* 0x000fd2000bf05300 */
[----:B------:R-:W-:Y:S05]  /*a8e0*/  BRA.U UP0, `(.L_x_147) ;  /* 0x00000001000c7547 */ /* 0x000fea000b800000 */
[----:B------:R-:W-:-:S13]  /*a8f0*/  FSETP.NEU.AND P0, PT, R41, RZ, PT ;  /* 0x000000ff2900720b */ /* 0x000fda0003f0d000 */
[----:B------:R-:W-:Y:S05]  /*a900*/  @!P0 EXIT ;  /* 0x000000000000894d */ /* 0x000fea0003800000 */
[----:B------:R-:W-:Y:S05]  /*a910*/  BRA `(.L_x_146) ;  /* 0x00000000002c7947 */ /* 0x000fea0003800000 */
.L_x_147:
[----:B------:R-:W-:Y:S01]  /*a920*/  ISETP.NE.AND P0, PT, R87, RZ, PT ;  /* 0x000000ff5700720c */ /* 0x000fe20003f05270 */
[----:B------:R-:W-:-:S12]  /*a930*/  BSSY.RECONVERGENT B0, `(.L_x_146) ;  /* 0x0000009000007945 */ /* 0x000fd80003800200 */
[----:B------:R-:W-:Y:S05]  /*a940*/  @P0 BRA `(.L_x_148) ;  /* 0x0000000000140947 */ /* 0x000fea0003800000 */
[----:B------:R-:W3:Y:S02]  /*a950*/  LDCU.64 UR4, c[0x0][0xc88] ;  /* 0x00019100ff0477ac */ /* 0x000ee40008000a00 */
[----:B---3--:R-:W-:-:S04]  /*a960*/  ISETP.NE.U32.AND P0, PT, RZ, UR4, PT ;  /* 0x00000004ff007c0c */ /* 0x008fc8000bf05070 */
[----:B------:R-:W-:-:S13]  /*a970*/  ISETP.NE.AND.EX P0, PT, RZ, UR5, PT, P0 ;  /* 0x00000005ff007c0c */ /* 0x000fda000bf05300 */
[----:B------:R-:W-:Y:S05]  /*a980*/  @!P0 EXIT ;  /* 0x000000000000894d */ /* 0x000fea0003800000 */
[----:B------:R-:W-:Y:S05]  /*a990*/  BRA `(.L_x_149) ;  /* 0x0000000000087947 */ /* 0x000fea0003800000 */
.L_x_148:
[----:B------:R-:W-:-:S13]  /*a9a0*/  FSETP.NEU.AND P0, PT, R41, RZ, PT ;  /* 0x000000ff2900720b */ /* 0x000fda0003f0d000 */
[----:B------:R-:W-:Y:S05]  /*a9b0*/  @!P0 EXIT ;  /* 0x000000000000894d */ /* 0x000fea0003800000 */
.L_x_149:
[----:B------:R-:W-:Y:S05]  /*a9c0*/  BSYNC.RECONVERGENT B0 ;  /* 0x0000000000007941 */ /* 0x000fea0003800200 */
.L_x_146:
[----:B------:R-:W-:Y:S01]  /*a9d0*/  R2UR UR5, R84 ;  /* 0x00000000540572ca */ /* 0x000fe200000e0000 */
[----:B------:R-:W-:Y:S01]  /*a9e0*/  ULEA UR4, UR45, UR43, 0x3 ;  /* 0x0000002b2d047291 */ /* 0x000fe2000f8e18ff */
[----:B------:R-:W-:-:S04]  /*a9f0*/  DEPBAR.LE SB0, 0x0 ;  /* 0x000080000000791a */ /* 0x000fc80000000000 */
[----:B------:R-:W-:-:S07]  /*aa00*/  UIADD3 UR4, UPT, UPT, UR4, 0x50, URZ ;  /* 0x0000005004047890 */ /* 0x000fce000fffe0ff */
[----:B------:R-:W-:-:S09]  /*aa10*/  UPRMT UR4, UR5, 0x654, UR4 ;  /* 0x0000065405047896 */ /* 0x000fd20008000004 */
[----:B------:R-:W-:Y:S01]  /*aa20*/  SYNCS.ARRIVE.TRANS64.RED.A1T0 RZ, [UR4], RZ ;  /* 0x000000ffffff79a7 */ /* 0x000fe20008100404 */
[----:B------:R-:W-:Y:S05]  /*aa30*/  EXIT ;  /* 0x000000000000794d */ /* 0x000fea0003800000 */
.L_x_24:
[----:B-1----:R1:W2:Y:S02]  /*aa40*/  SYNCS.PHASECHK.TRANS64.TRYWAIT P0, [R3+URZ+0xd0], R2 ;  /* 0x0000d002030075a7 */ /* 0x0022a400080011ff */
[----:B--2---:R-:W-:Y:S05]  /*aa50*/  @!P0 NANOSLEEP.SYNCS 0x989680 ;  /* 0x009896800000895d */ /* 0x004fea0003900000 */
[----:B------:R-:W2:Y:S02]  /*aa60*/  @!P0 SYNCS.PHASECHK.TRANS64 P0, [R3+URZ+0xd0], R2 ;  /* 0x0000d002030085a7 */ /* 0x000ea400080010ff */
[----:B--2---:R-:W-:Y:S05]  /*aa70*/  @!P0 BRA `(.L_x_24) ;  /* 0xfffffffc00f08947 */ /* 0x004fea000383ffff */
[----:B------:R-:W-:Y:S05]  /*aa80*/  BRA `(.L_x_150) ;  /* 0xffffff7000607947 */ /* 0x000fea000383ffff */
.L_x_27:
[----:B-1----:R-:W-:-:S07]  /*aa90*/  MOV R0, UR6 ;  /* 0x0000000600007c02 */ /* 0x002fce0008000f00 */
.L_x_151:
[----:B-1----:R1:W2:Y:S02]  /*aaa0*/  SYNCS.PHASECHK.TRANS64.TRYWAIT P0, [R0+URZ+0x18], R3 ;  /* 0x00001803000075a7 */ /* 0x0022a400080011ff */
[----:B--2---:R-:W-:Y:S05]  /*aab0*/  @!P0 NANOSLEEP.SYNCS 0x989680 ;  /* 0x009896800000895d */ /* 0x004fea0003900000 */
[----:B------:R-:W2:Y:S02]  /*aac0*/  @!P0 SYNCS.PHASECHK.TRANS64 P0, [R0+URZ+0x18], R3 ;  /* 0x00001803000085a7 */ /* 0x000ea400080010ff */
[----:B--2---:R-:W-:Y:S05]  /*aad0*/  @!P0 BRA `(.L_x_151) ;  /* 0xfffffffc00f08947 */ /* 0x004fea000383ffff */
[----:B------:R-:W-:Y:S05]  /*aae0*/  BRA `(.L_x_26) ;  /* 0xffffff7000d07947 */ /* 0x000fea000383ffff */
.L_x_36:
[----:B-1----:R-:W-:-:S07]  /*aaf0*/  MOV R0, UR14 ;  /* 0x0000000e00007c02 */ /* 0x002fce0008000f00 */
.L_x_152:
[----:B-1----:R1:W2:Y:S02]  /*ab00*/  SYNCS.PHASECHK.TRANS64.TRYWAIT P0, [R0+URZ+0x18], R3 ;  /* 0x00001803000075a7 */ /* 0x0022a400080011ff */
[----:B--2---:R-:W-:Y:S05]  /*ab10*/  @!P0 NANOSLEEP.SYNCS 0x989680 ;  /* 0x009896800000895d */ /* 0x004fea0003900000 */
[----:B------:R-:W2:Y:S02]  /*ab20*/  @!P0 SYNCS.PHASECHK.TRANS64 P0, [R0+URZ+0x18], R3 ;  /* 0x00001803000085a7 */ /* 0x000ea400080010ff */
[----:B--2---:R-:W-:Y:S05]  /*ab30*/  @!P0 BRA `(.L_x_152) ;  /* 0xfffffffc00f08947 */ /* 0x004fea000383ffff */
[----:B------:R-:W-:Y:S05]  /*ab40*/  BRA `(.L_x_35) ;  /* 0xffffff7800207947 */ /* 0x000fea000383ffff */
.L_x_43:
[----:B-1----:R1:W4:Y:S02]  /*ab50*/  SYNCS.PHASECHK.TRANS64.TRYWAIT P0, [R3+URZ+0x80], R0 ;  /* 0x00008000030075a7 */ /* 0x00232400080011ff */
[----:B----4-:R-:W-:Y:S05]  /*ab60*/  @!P0 NANOSLEEP.SYNCS 0x989680 ;  /* 0x009896800000895d */ /* 0x010fea0003900000 */
[----:B------:R-:W4:Y:S02]  /*ab70*/  @!P0 SYNCS.PHASECHK.TRANS64 P0, [R3+URZ+0x80], R0 ;  /* 0x00008000030085a7 */ /* 0x000f2400080010ff */
[----:B----4-:R-:W-:Y:S05]  /*ab80*/  @!P0 BRA `(.L_x_43) ;  /* 0xfffffffc00f08947 */ /* 0x010fea000383ffff */
[----:B------:R-:W-:Y:S05]  /*ab90*/  BRA `(.L_x_153) ;  /* 0xffffff7c00507947 */ /* 0x000fea000383ffff */
.L_x_47:
[----:B-1----:R-:W-:-:S07]  /*aba0*/  MOV R0, UR4 ;  /* 0x0000000400007c02 */ /* 0x002fce0008000f00 */
.L_x_154:
[----:B-1----:R1:W2:Y:S02]  /*abb0*/  SYNCS.PHASECHK.TRANS64.TRYWAIT P0, [R0+URZ], R3 ;  /* 0x00000003000075a7 */ /* 0x0022a400080011ff */
[----:B--2---:R-:W-:Y:S05]  /*abc0*/  @!P0 NANOSLEEP.SYNCS 0x989680 ;  /* 0x009896800000895d */ /* 0x004fea0003900000 */
[----:B------:R-:W2:Y:S02]  /*abd0*/  @!P0 SYNCS.PHASECHK.TRANS64 P0, [R0+URZ], R3 ;  /* 0x00000003000085a7 */ /* 0x000ea400080010ff */
[----:B--2---:R-:W-:Y:S05]  /*abe0*/  @!P0 BRA `(.L_x_154) ;  /* 0xfffffffc00f08947 */ /* 0x004fea000383ffff */
[----:B------:R-:W-:Y:S05]  /*abf0*/  BRA `(.L_x_155) ;  /* 0xffffff8000fc7947 */ /* 0x000fea000383ffff */
.L_x_48:
[----:B------:R-:W-:-:S07]  /*ac00*/  MOV R0, UR5 ;  /* 0x0000000500007c02 */ /* 0x000fce0008000f00 */
.L_x_156:
[----:B-1----:R1:W2:Y:S02]  /*ac10*/  SYNCS.PHASECHK.TRANS64.TRYWAIT P0, [R0+URZ], R3 ;  /* 0x00000003000075a7 */ /* 0x0022a400080011ff */
[----:B--2---:R-:W-:Y:S05]  /*ac20*/  @!P0 NANOSLEEP.SYNCS 0x989680 ;  /* 0x009896800000895d */ /* 0x004fea0003900000 */
[----:B------:R-:W2:Y:S02]  /*ac30*/  @!P0 SYNCS.PHASECHK.TRANS64 P0, [R0+URZ], R3 ;  /* 0x00000003000085a7 */ /* 0x000ea400080010ff */
[----:B--2---:R-:W-:Y:S05]  /*ac40*/  @!P0 BRA `(.L_x_156) ;  /* 0xfffffffc00f08947 */ /* 0x004fea000383ffff */
[----:B------:R-:W-:Y:S05]  /*ac50*/  BRA `(.L_x_157) ;  /* 0xffffff8400087947 */ /* 0x000fea000383ffff */
.L_x_51:
[----:B--2---:R2:W3:Y:S02]  /*ac60*/  SYNCS.PHASECHK.TRANS64.TRYWAIT P0, [R0+URZ+0xc0], R9 ;  /* 0x0000c009000075a7 */ /* 0x0044e400080011ff */
[----:B---3--:R-:W-:Y:S05]  /*ac70*/  @!P0 NANOSLEEP.SYNCS 0x989680 ;  /* 0x009896800000895d */ /* 0x008fea0003900000 */
[----:B------:R-:W3:Y:S02]  /*ac80*/  @!P0 SYNCS.PHASECHK.TRANS64 P0, [R0+URZ+0xc0], R9 ;  /* 0x0000c009000085a7 */ /* 0x000ee400080010ff */
[----:B---3--:R-:W-:Y:S05]  /*ac90*/  @!P0 BRA `(.L_x_51) ;  /* 0xfffffffc00f08947 */ /* 0x008fea000383ffff */
[----:B------:R-:W-:Y:S05]  /*aca0*/  BRA `(.L_x_158) ;  /* 0xffffff8400707947 */ /* 0x000fea000383ffff */
.L_x_52:
[----:B------:R-:W-:-:S07]  /*acb0*/  MOV R0, UR4 ;  /* 0x0000000400007c02 */ /* 0x000fce0008000f00 */
.L_x_159:
[----:B--2---:R2:W3:Y:S02]  /*acc0*/  SYNCS.PHASECHK.TRANS64.TRYWAIT P0, [R0+URZ+0x90], R11 ;  /* 0x0000900b000075a7 */ /* 0x0044e400080011ff */
[----:B---3--:R-:W-:Y:S05]  /*acd0*/  @!P0 NANOSLEEP.SYNCS 0x989680 ;  /* 0x009896800000895d */ /* 0x008fea0003900000 */
[----:B------:R-:W3:Y:S02]  /*ace0*/  @!P0 SYNCS.PHASECHK.TRANS64 P0, [R0+URZ+0x90], R11 ;  /* 0x0000900b000085a7 */ /* 0x000ee400080010ff */
[----:B---3--:R-:W-:Y:S05]  /*acf0*/  @!P0 BRA `(.L_x_159) ;  /* 0xfffffffc00f08947 */ /* 0x008fea000383ffff */
[----:B------:R-:W-:Y:S05]  /*ad00*/  BRA `(.L_x_160) ;  /* 0xffffff8400807947 */ /* 0x000fea000383ffff */
.L_x_53:
[----:B--2---:R2:W3:Y:S02]  /*ad10*/  SYNCS.PHASECHK.TRANS64.TRYWAIT P1, [R0+URZ+0x80], R9 ;  /* 0x00008009000075a7 */ /* 0x0044e400080211ff */
[----:B---3--:R-:W-:Y:S05]  /*ad20*/  @!P1 NANOSLEEP.SYNCS 0x989680 ;  /* 0x009896800000995d */ /* 0x008fea0003900000 */
[----:B------:R-:W3:Y:S02]  /*ad30*/  @!P1 SYNCS.PHASECHK.TRANS64 P1, [R0+URZ+0x80], R9 ;  /* 0x00008009000095a7 */ /* 0x000ee400080210ff */
[----:B---3--:R-:W-:Y:S05]  /*ad40*/  @!P1 BRA `(.L_x_53) ;  /* 0xfffffffc00f09947 */ /* 0x008fea000383ffff */
[----:B------:R-:W-:Y:S05]  /*ad50*/  BRA `(.L_x_161) ;  /* 0xffffff8400b07947 */ /* 0x000fea000383ffff */
.L_x_56:
[----:B------:R-:W-:-:S07]  /*ad60*/  MOV R0, UR4 ;  /* 0x0000000400007c02 */ /* 0x000fce0008000f00 */
.L_x_162:
[----:B--2---:R2:W3:Y:S02]  /*ad70*/  SYNCS.PHASECHK.TRANS64.TRYWAIT P0, [R0+URZ+0x90], R3 ;  /* 0x00009003000075a7 */ /* 0x0044e400080011ff */
[----:B---3--:R-:W-:Y:S05]  /*ad80*/  @!P0 NANOSLEEP.SYNCS 0x989680 ;  /* 0x009896800000895d */ /* 0x008fea0003900000 */
[----:B------:R-:W3:Y:S02]  /*ad90*/  @!P0 SYNCS.PHASECHK.TRANS64 P0, [R0+URZ+0x90], R3 ;  /* 0x00009003000085a7 */ /* 0x000ee400080010ff */
[----:B---3--:R-:W-:Y:S05]  /*ada0*/  @!P0 BRA `(.L_x_162) ;  /* 0xfffffffc00f08947 */ /* 0x008fea000383ffff */
[----:B------:R-:W-:Y:S05]  /*adb0*/  BRA `(.L_x_55) ;  /* 0xffffff8800047947 */ /* 0x000fea000383ffff */
.L_x_65:
[----:B--2---:R-:W-:-:S04]  /*adc0*/  MOV R7, UR5 ;  /* 0x0000000500077c02 */ /* 0x004fc80008000f00 */
[----:B------:R2:W3:Y:S03]  /*add0*/  SYNCS.PHASECHK.TRANS64.TRYWAIT P0, [R7+URZ+0x8], R8 ;  /* 0x00000808070075a7 */ /* 0x0004e600080011ff */
[----:B---3--:R-:W-:Y:S05]  /*ade0*/  @!P0 NANOSLEEP.SYNCS 0x989680 ;  /* 0x009896800000895d */ /* 0x008fea0003900000 */
[----:B------:R-:W3:Y:S02]  /*adf0*/  @!P0 SYNCS.PHASECHK.TRANS64 P0, [R7+URZ+0x8], R8 ;  /* 0x00000808070085a7 */ /* 0x000ee400080010ff */
[----:B---3--:R-:W-:Y:S05]  /*ae00*/  @!P0 BRA `(.L_x_65) ;  /* 0xfffffffc00ec8947 */ /* 0x008fea000383ffff */
[----:B------:R-:W-:Y:S05]  /*ae10*/  BRA `(.L_x_64) ;  /* 0xffffff8800c47947 */ /* 0x000fea000383ffff */
.L_x_67:
[----:B------:R-:W-:Y:S01]  /*ae20*/  BSSY B0, `(.L_x_163) ;  /* 0x0000006000007945 */ /* 0x000fe20003800000 */
[----:B------:R-:W-:-:S07]  /*ae30*/  MOV R15, 0xffffffff ;  /* 0xffffffff000f7802 */ /* 0x000fce0000000f00 */
[----:B-12--5:R-:W-:Y:S05]  /*ae40*/  WARPSYNC.COLLECTIVE R15, `(.L_x_164) ;  /* 0x000000000f0c7348 */ /* 0x026fea0003c00000 */
[----:B------:R-:W-:Y:S02]  /*ae50*/  ELECT P6, UR79, PT ;  /* 0x00000000004f782f */ /* 0x000fe400038c0000 */
[----:B------:R-:W-:Y:S01]  /*ae60*/  MOV R14, UR79 ;  /* 0x0000004f000e7c02 */ /* 0x000fe20008000f00 */
[----:B-12--5:R-:W-:Y:S10]  /*ae70*/  ENDCOLLECTIVE ;  /* 0x000000000000791b */ /* 0x026ff40003800000 */
.L_x_164:
[----:B------:R-:W-:Y:S05]  /*ae80*/  BSYNC B0 ;  /* 0x0000000000007941 */ /* 0x000fea0003800000 */
.L_x_163:
[----:B------:R-:W-:Y:S01]  /*ae90*/  PLOP3.LUT P0, PT, P6, PT, PT, 0x80, 0x8 ;  /* 0x000000000008781c */ /* 0x000fe2000370f070 */
[----:B------:R-:W-:-:S12]  /*aea0*/  BRA `(.L_x_165) ;  /* 0xffffff8800f47947 */ /* 0x000fd8000383ffff */
.L_x_69:
[----:B--2---:R-:W-:-:S04]  /*aeb0*/  MOV R5, UR5 ;  /* 0x0000000500057c02 */ /* 0x004fc80008000f00 */
[----:B------:R2:W3:Y:S03]  /*aec0*/  SYNCS.PHASECHK.TRANS64.TRYWAIT P0, [R5+URZ+0x8], R6 ;  /* 0x00000806050075a7 */ /* 0x0004e600080011ff */
[----:B---3--:R-:W-:Y:S05]  /*aed0*/  @!P0 NANOSLEEP.SYNCS 0x989680 ;  /* 0x009896800000895d */ /* 0x008fea0003900000 */
[----:B------:R-:W3:Y:S02]  /*aee0*/  @!P0 SYNCS.PHASECHK.TRANS64 P0, [R5+URZ+0x8], R6 ;  /* 0x00000806050085a7 */ /* 0x000ee400080010ff */
[----:B---3--:R-:W-:Y:S05]  /*aef0*/  @!P0 BRA `(.L_x_69) ;  /* 0xfffffffc00ec8947 */ /* 0x008fea000383ffff */
[----:B------:R-:W-:Y:S05]  /*af00*/  BRA `(.L_x_68) ;  /* 0xffffff8800f87947 */ /* 0x000fea000383ffff */
.L_x_70:
[----:B-1----:R1:W2:Y:S02]  /*af10*/  SYNCS.PHASECHK.TRANS64.TRYWAIT P0, [R0+URZ+0x80], R9 ;  /* 0x00008009000075a7 */ /* 0x0022a400080011ff */
[----:B--2---:R-:W-:Y:S05]  /*af20*/  @!P0 NANOSLEEP.SYNCS 0x989680 ;  /* 0x009896800000895d */ /* 0x004fea0003900000 */
[----:B------:R-:W2:Y:S02]  /*af30*/  @!P0 SYNCS.PHASECHK.TRANS64 P0, [R0+URZ+0x80], R9 ;  /* 0x00008009000085a7 */ /* 0x000ea400080010ff */
[----:B--2---:R-:W-:Y:S05]  /*af40*/  @!P0 BRA `(.L_x_70) ;  /* 0xfffffffc00f08947 */ /* 0x004fea000383ffff */
[----:B------:R-:W-:Y:S05]  /*af50*/  BRA `(.L_x_166) ;  /* 0xffffff9400687947 */ /* 0x000fea000383ffff */
.L_x_72:
[----:B------:R-:W-:-:S13]  /*af60*/  R2UR UR4, R8 ;  /* 0x00000000080472ca */ /* 0x000fda00000e0000 */
[----:B------:R-:W-:-:S07]  /*af70*/  MOV R0, UR4 ;  /* 0x0000000400007c02 */ /* 0x000fce0008000f00 */
.L_x_167:
[----:B-1----:R1:W2:Y:S02]  /*af80*/  SYNCS.PHASECHK.TRANS64.TRYWAIT P0, [R0+URZ+0xb0], R9 ;  /* 0x0000b009000075a7 */ /* 0x0022a400080011ff */
[----:B--2---:R-:W-:Y:S05]  /*af90*/  @!P0 NANOSLEEP.SYNCS 0x989680 ;  /* 0x009896800000895d */ /* 0x004fea0003900000 */
[----:B------:R-:W2:Y:S02]  /*afa0*/  @!P0 SYNCS.PHASECHK.TRANS64 P0, [R0+URZ+0xb0], R9 ;  /* 0x0000b009000085a7 */ /* 0x000ea400080010ff */
[----:B--2---:R-:W-:Y:S05]  /*afb0*/  @!P0 BRA `(.L_x_167) ;  /* 0xfffffffc00f08947 */ /* 0x004fea000383ffff */
[----:B------:R-:W-:Y:S05]  /*afc0*/  BRA `(.L_x_168) ;  /* 0xffffff9400b87947 */ /* 0x000fea000383ffff */
.L_x_75:
[----:B------:R-:W-:Y:S07]  /*afd0*/  MOV R0, UR7 ;  /* 0x0000000700007c02 */ /* 0x000fee0008000f00 */
.L_x_169:
[----:B-1----:R1:W2:Y:S02]  /*afe0*/  SYNCS.PHASECHK.TRANS64.TRYWAIT P0, [R0+URZ], R9 ;  /* 0x00000009000075a7 */ /* 0x0022a400080011ff */
[----:B--2---:R-:W-:Y:S05]  /*aff0*/  @!P0 NANOSLEEP.SYNCS 0x989680 ;  /* 0x009896800000895d */ /* 0x004fea0003900000 */
[----:B------:R-:W2:Y:S02]  /*b000*/  @!P0 SYNCS.PHASECHK.TRANS64 P0, [R0+URZ], R9 ;  /* 0x00000009000085a7 */ /* 0x000ea400080010ff */
[----:B--2---:R-:W-:Y:S05]  /*b010*/  @!P0 BRA `(.L_x_169) ;  /* 0xfffffffc00f08947 */ /* 0x004fea000383ffff */
[----:B------:R-:W-:Y:S05]  /*b020*/  BRA `(.L_x_74) ;  /* 0xffffff9400d07947 */ /* 0x000fea000383ffff */
.L_x_79:
[----:B-1----:R-:W-:-:S07]  /*b030*/  MOV R0, UR4 ;  /* 0x0000000400007c02 */ /* 0x002fce0008000f00 */
.L_x_170:
[----:B-1----:R1:W2:Y:S02]  /*b040*/  SYNCS.PHASECHK.TRANS64.TRYWAIT P0, [R0+URZ], R5 ;  /* 0x00000005000075a7 */ /* 0x0022a400080011ff */
[----:B--2---:R-:W-:Y:S05]  /*b050*/  @!P0 NANOSLEEP.SYNCS 0x989680 ;  /* 0x009896800000895d */ /* 0x004fea0003900000 */
[----:B------:R-:W2:Y:S02]  /*b060*/  @!P0 SYNCS.PHASECHK.TRANS64 P0, [R0+URZ], R5 ;  /* 0x00000005000085a7 */ /* 0x000ea400080010ff */
[----:B--2---:R-:W-:Y:S05]  /*b070*/  @!P0 BRA `(.L_x_170) ;  /* 0xfffffffc00f08947 */ /* 0x004fea000383ffff */
[----:B------:R-:W-:Y:S05]  /*b080*/  BRA `(.L_x_171) ;  /* 0xffffff9c008c7947 */ /* 0x000fea000383ffff */
.L_x_82:
[----:B------:R-:W-:-:S07]  /*b090*/  MOV R0, UR49 ;  /* 0x0000003100007c02 */ /* 0x000fce0008000f00 */
.L_x_172:
[----:B-1----:R1:W2:Y:S02]  /*b0a0*/  SYNCS.PHASECHK.TRANS64.TRYWAIT P1, [R0+URZ+0xe0], R5 ;  /* 0x0000e005000075a7 */ /* 0x0022a400080211ff */
[----:B--2---:R-:W-:Y:S05]  /*b0b0*/  @!P1 NANOSLEEP.SYNCS 0x989680 ;  /* 0x009896800000995d */ /* 0x004fea0003900000 */
[----:B------:R-:W2:Y:S02]  /*b0c0*/  @!P1 SYNCS.PHASECHK.TRANS64 P1, [R0+URZ+0xe0], R5 ;  /* 0x0000e005000095a7 */ /* 0x000ea400080210ff */
[----:B--2---:R-:W-:Y:S05]  /*b0d0*/  @!P1 BRA `(.L_x_172) ;  /* 0xfffffffc00f09947 */ /* 0x004fea000383ffff */
[----:B------:R-:W-:Y:S05]  /*b0e0*/  BRA `(.L_x_173) ;  /* 0xffffff9c00e07947 */ /* 0x000fea000383ffff */
.L_x_87:
[----:B--2---:R2:W3:Y:S02]  /*b0f0*/  SYNCS.PHASECHK.TRANS64.TRYWAIT P0, [R8+URZ+0x80], R5 ;  /* 0x00008005080075a7 */ /* 0x0044e400080011ff */
[----:B---3--:R-:W-:Y:S05]  /*b100*/  @!P0 NANOSLEEP.SYNCS 0x989680 ;  /* 0x009896800000895d */ /* 0x008fea0003900000 */
[----:B------:R-:W3:Y:S02]  /*b110*/  @!P0 SYNCS.PHASECHK.TRANS64 P0, [R8+URZ+0x80], R5 ;  /* 0x00008005080085a7 */ /* 0x000ee400080010ff */
[----:B---3--:R-:W-:Y:S05]  /*b120*/  @!P0 BRA `(.L_x_87) ;  /* 0xfffffffc00f08947 */ /* 0x008fea000383ffff */
[----:B------:R-:W-:Y:S05]  /*b130*/  BRA `(.L_x_174) ;  /* 0xffffffa400207947 */ /* 0x000fea000383ffff */
.L_x_90:
[----:B------:R-:W-:Y:S07]  /*b140*/  MOV R0, UR21 ;  /* 0x0000001500007c02 */ /* 0x000fee0008000f00 */
.L_x_175:
[----:B--2---:R2:W3:Y:S02]  /*b150*/  SYNCS.PHASECHK.TRANS64.TRYWAIT P1, [R0+URZ+0x78], R5 ;  /* 0x00007805000075a7 */ /* 0x0044e400080211ff */
[----:B---3--:R-:W-:Y:S05]  /*b160*/  @!P1 NANOSLEEP.SYNCS 0x989680 ;  /* 0x009896800000995d */ /* 0x008fea0003900000 */
[----:B------:R-:W3:Y:S02]  /*b170*/  @!P1 SYNCS.PHASECHK.TRANS64 P1, [R0+URZ+0x78], R5 ;  /* 0x00007805000095a7 */ /* 0x000ee400080210ff */
[----:B---3--:R-:W-:Y:S05]  /*b180*/  @!P1 BRA `(.L_x_175) ;  /* 0xfffffffc00f09947 */ /* 0x008fea000383ffff */
[----:B------:R-:W-:Y:S05]  /*b190*/  BRA `(.L_x_89) ;  /* 0xffffffa8009c7947 */ /* 0x000fea000383ffff */
.L_x_93:
[----:B--2---:R-:W-:Y:S07]  /*b1a0*/  MOV R5, UR21 ;  /* 0x0000001500057c02 */ /* 0x004fee0008000f00 */
.L_x_176:
[----:B--2---:R2:W3:Y:S02]  /*b1b0*/  SYNCS.PHASECHK.TRANS64.TRYWAIT P0, [R5+URZ+0x50], R4 ;  /* 0x00005004050075a7 */ /* 0x0044e400080011ff */
[----:B---3--:R-:W-:Y:S05]  /*b1c0*/  @!P0 NANOSLEEP.SYNCS 0x989680 ;  /* 0x009896800000895d */ /* 0x008fea0003900000 */
[----:B------:R-:W3:Y:S02]  /*b1d0*/  @!P0 SYNCS.PHASECHK.TRANS64 P0, [R5+URZ+0x50], R4 ;  /* 0x00005004050085a7 */ /* 0x000ee400080010ff */
[----:B---3--:R-:W-:Y:S05]  /*b1e0*/  @!P0 BRA `(.L_x_176) ;  /* 0xfffffffc00f08947 */ /* 0x008fea000383ffff */
[----:B------:R-:W-:Y:S05]  /*b1f0*/  BRA `(.L_x_177) ;  /* 0xffffffa800f47947 */ /* 0x000fea000383ffff */
.L_x_94:
[----:B------:R-:W-:Y:S07]  /*b200*/  MOV R5, UR21 ;  /* 0x0000001500057c02 */ /* 0x000fee0008000f00 */
.L_x_178:
[----:B--2---:R2:W3:Y:S02]  /*b210*/  SYNCS.PHASECHK.TRANS64.TRYWAIT P0, [R5+URZ+0x58], R4 ;  /* 0x00005804050075a7 */ /* 0x0044e400080011ff */
[----:B---3--:R-:W-:Y:S05]  /*b220*/  @!P0 NANOSLEEP.SYNCS 0x989680 ;  /* 0x009896800000895d */ /* 0x008fea0003900000 */
[----:B------:R-:W3:Y:S02]  /*b230*/  @!P0 SYNCS.PHASECHK.TRANS64 P0, [R5+URZ+0x58], R4 ;  /* 0x00005804050085a7 */ /* 0x000ee400080010ff */
[----:B---3--:R-:W-:Y:S05]  /*b240*/  @!P0 BRA `(.L_x_178) ;  /* 0xfffffffc00f08947 */ /* 0x008fea000383ffff */
[----:B------:R-:W-:Y:S05]  /*b250*/  BRA `(.L_x_179) ;  /* 0xffffffac00387947 */ /* 0x000fea000383ffff */
.L_x_95:
[----:B--2---:R-:W-:Y:S07]  /*b260*/  MOV R5, UR21 ;  /* 0x0000001500057c02 */ /* 0x004fee0008000f00 */
.L_x_180:
[----:B--2---:R2:W3:Y:S02]  /*b270*/  SYNCS.PHASECHK.TRANS64.TRYWAIT P0, [R5+URZ+0x60], R4 ;  /* 0x00006004050075a7 */ /* 0x0044e400080011ff */
[----:B---3--:R-:W-:Y:S05]  /*b280*/  @!P0 NANOSLEEP.SYNCS 0x989680 ;  /* 0x009896800000895d */ /* 0x008fea0003900000 */
[----:B------:R-:W3:Y:S02]  /*b290*/  @!P0 SYNCS.PHASECHK.TRANS64 P0, [R5+URZ+0x60], R4 ;  /* 0x00006004050085a7 */ /* 0x000ee400080010ff */
[----:B---3--:R-:W-:Y:S05]  /*b2a0*/  @!P0 BRA `(.L_x_180) ;  /* 0xfffffffc00f08947 */ /* 0x008fea000383ffff */
[----:B------:R-:W-:Y:S05]  /*b2b0*/  BRA `(.L_x_181) ;  /* 0xffffffac00847947 */ /* 0x000fea000383ffff */
.L_x_96:
[----:B--2---:R-:W-:Y:S07]  /*b2c0*/  MOV R5, UR21 ;  /* 0x0000001500057c02 */ /* 0x004fee0008000f00 */
.L_x_182:
[----:B--2---:R2:W3:Y:S02]  /*b2d0*/  SYNCS.PHASECHK.TRANS64.TRYWAIT P0, [R5+URZ+0x68], R4 ;  /* 0x00006804050075a7 */ /* 0x0044e400080011ff */
[----:B---3--:R-:W-:Y:S05]  /*b2e0*/  @!P0 NANOSLEEP.SYNCS 0x989680 ;  /* 0x009896800000895d */ /* 0x008fea0003900000 */
[----:B------:R-:W3:Y:S02]  /*b2f0*/  @!P0 SYNCS.PHASECHK.TRANS64 P0, [R5+URZ+0x68], R4 ;  /* 0x00006804050085a7 */ /* 0x000ee400080010ff */
[----:B---3--:R-:W-:Y:S05]  /*b300*/  @!P0 BRA `(.L_x_182) ;  /* 0xfffffffc00f08947 */ /* 0x008fea000383ffff */
[----:B------:R-:W-:Y:S05]  /*b310*/  BRA `(.L_x_183) ;  /* 0xffffffac00d47947 */ /* 0x000fea000383ffff */
.L_x_98:
[----:B------:R-:W-:-:S07]  /*b320*/  MOV R0, UR21 ;  /* 0x0000001500007c02 */ /* 0x000fce0008000f00 */
.L_x_184:
[----:B--2---:R2:W3:Y:S02]  /*b330*/  SYNCS.PHASECHK.TRANS64.TRYWAIT P0, [R0+URZ+0x50], R3 ;  /* 0x00005003000075a7 */ /* 0x0044e400080011ff */
[----:B---3--:R-:W-:Y:S05]  /*b340*/  @!P0 NANOSLEEP.SYNCS 0x989680 ;  /* 0x009896800000895d */ /* 0x008fea0003900000 */
[----:B------:R-:W3:Y:S02]  /*b350*/  @!P0 SYNCS.PHASECHK.TRANS64 P0, [R0+URZ+0x50], R3 ;  /* 0x00005003000085a7 */ /* 0x000ee400080010ff */
[----:B---3--:R-:W-:Y:S05]  /*b360*/  @!P0 BRA `(.L_x_184) ;  /* 0xfffffffc00f08947 */ /* 0x008fea000383ffff */
[----:B------:R-:W-:Y:S05]  /*b370*/  BRA `(.L_x_185) ;  /* 0xffffffb0004c7947 */ /* 0x000fea000383ffff */
.L_x_99:
[----:B--2---:R-:W-:-:S07]  /*b380*/  MOV R0, UR21 ;  /* 0x0000001500007c02 */ /* 0x004fce0008000f00 */
.L_x_186:
[----:B--2---:R2:W3:Y:S02]  /*b390*/  SYNCS.PHASECHK.TRANS64.TRYWAIT P0, [R0+URZ+0x58], R3 ;  /* 0x00005803000075a7 */ /* 0x0044e400080011ff */
[----:B---3--:R-:W-:Y:S05]  /*b3a0*/  @!P0 NANOSLEEP.SYNCS 0x989680 ;  /* 0x009896800000895d */ /* 0x008fea0003900000 */
[----:B------:R-:W3:Y:S02]  /*b3b0*/  @!P0 SYNCS.PHASECHK.TRANS64 P0, [R0+URZ+0x58], R3 ;  /* 0x00005803000085a7 */ /* 0x000ee400080010ff */
[----:B---3--:R-:W-:Y:S05]  /*b3c0*/  @!P0 BRA `(.L_x_186) ;  /* 0xfffffffc00f08947 */ /* 0x008fea000383ffff */
[----:B------:R-:W-:Y:S05]  /*b3d0*/  BRA `(.L_x_187) ;  /* 0xffffffb0003c7947 */ /* 0x000fea000383ffff */
.L_x_100:
[----:B--2---:R-:W-:-:S07]  /*b3e0*/  MOV R0, UR21 ;  /* 0x0000001500007c02 */ /* 0x004fce0008000f00 */
.L_x_188:
[----:B--2---:R2:W3:Y:S02]  /*b3f0*/  SYNCS.PHASECHK.TRANS64.TRYWAIT P0, [R0+URZ+0x60], R3 ;  /* 0x00006003000075a7 */ /* 0x0044e400080011ff */
[----:B---3--:R-:W-:Y:S05]  /*b400*/  @!P0 NANOSLEEP.SYNCS 0x989680 ;  /* 0x009896800000895d */ /* 0x008fea0003900000 */
[----:B------:R-:W3:Y:S02]  /*b410*/  @!P0 SYNCS.PHASECHK.TRANS64 P0, [R0+URZ+0x60], R3 ;  /* 0x00006003000085a7 */ /* 0x000ee400080010ff */
[----:B---3--:R-:W-:Y:S05]  /*b420*/  @!P0 BRA `(.L_x_188) ;  /* 0xfffffffc00f08947 */ /* 0x008fea000383ffff */
[----:B------:R-:W-:Y:S05]  /*b430*/  BRA `(.L_x_189) ;  /* 0xffffffb0002c7947 */ /* 0x000fea000383ffff */
.L_x_102:
[----:B-1----:R1:W2:Y:S02]  /*b440*/  SYNCS.PHASECHK.TRANS64.TRYWAIT P0, [R3+URZ+0x80], R0 ;  /* 0x00008000030075a7 */ /* 0x0022a400080011ff */
[----:B--2---:R-:W-:Y:S05]  /*b450*/  @!P0 NANOSLEEP.SYNCS 0x989680 ;  /* 0x009896800000895d */ /* 0x004fea0003900000 */
[----:B------:R-:W2:Y:S02]  /*b460*/  @!P0 SYNCS.PHASECHK.TRANS64 P0, [R3+URZ+0x80], R0 ;  /* 0x00008000030085a7 */ /* 0x000ea400080010ff */
[----:B--2---:R-:W-:Y:S05]  /*b470*/  @!P0 BRA `(.L_x_102) ;  /* 0xfffffffc00f08947 */ /* 0x004fea000383ffff */
[----:B------:R-:W-:Y:S05]  /*b480*/  BRA `(.L_x_190) ;  /* 0xffffffb000e87947 */ /* 0x000fea000383ffff */
.L_x_113:
[----:B-1----:R-:W-:Y:S04]  /*b490*/  MOV R2, UR43 ;  /* 0x0000002b00027c02 */ /* 0x002fe80008000f00 */
[----:B------:R1:W2:Y:S03]  /*b4a0*/  SYNCS.PHASECHK.TRANS64.TRYWAIT P1, [R2+URZ+0x30], R3 ;  /* 0x00003003020075a7 */ /* 0x0002a600080211ff */
[----:B--2---:R-:W-:Y:S05]  /*b4b0*/  @!P1 NANOSLEEP.SYNCS 0x989680 ;  /* 0x009896800000995d */ /* 0x004fea0003900000 */
[----:B------:R-:W2:Y:S02]  /*b4c0*/  @!P1 SYNCS.PHASECHK.TRANS64 P1, [R2+URZ+0x30], R3 ;  /* 0x00003003020095a7 */ /* 0x000ea400080210ff */
[----:B--2---:R-:W-:Y:S05]  /*b4d0*/  @!P1 BRA `(.L_x_113) ;  /* 0xfffffffc00ec9947 */ /* 0x004fea000383ffff */
[----:B------:R-:W-:Y:S05]  /*b4e0*/  BRA `(.L_x_112) ;  /* 0xffffffc0004c7947 */ /* 0x000fea000383ffff */
.L_x_115:
[----:B-1----:R1:W4:Y:S02]  /*b4f0*/  SYNCS.PHASECHK.TRANS64.TRYWAIT P0, [R99+URZ+0xa0], R0 ;  /* 0x0000a000630075a7 */ /* 0x00232400080011ff */
[----:B----4-:R-:W-:Y:S05]  /*b500*/  @!P0 NANOSLEEP.SYNCS 0x989680 ;  /* 0x009896800000895d */ /* 0x010fea0003900000 */
[----:B------:R-:W4:Y:S02]  /*b510*/  @!P0 SYNCS.PHASECHK.TRANS64 P0, [R99+URZ+0xa0], R0 ;  /* 0x0000a000630085a7 */ /* 0x000f2400080010ff */
[----:B----4-:R-:W-:Y:S05]  /*b520*/  @!P0 BRA `(.L_x_115) ;  /* 0xfffffffc00f08947 */ /* 0x010fea000383ffff */
[----:B------:R-:W-:Y:S05]  /*b530*/  BRA `(.L_x_114) ;  /* 0xffffffc000747947 */ /* 0x000fea000383ffff */
.L_x_124:
[----:B---3--:R3:W4:Y:S02]  /*b540*/  SYNCS.PHASECHK.TRANS64.TRYWAIT P0, [R3+URZ+0x30], R0 ;  /* 0x00003000030075a7 */ /* 0x00872400080011ff */
[----:B----4-:R-:W-:Y:S05]  /*b550*/  @!P0 NANOSLEEP.SYNCS 0x989680 ;  /* 0x009896800000895d */ /* 0x010fea0003900000 */
[----:B------:R-:W4:Y:S02]  /*b560*/  @!P0 SYNCS.PHASECHK.TRANS64 P0, [R3+URZ+0x30], R0 ;  /* 0x00003000030085a7 */ /* 0x000f2400080010ff */
[----:B----4-:R-:W-:Y:S05]  /*b570*/  @!P0 BRA `(.L_x_124) ;  /* 0xfffffffc00f08947 */ /* 0x010fea000383ffff */
[----:B------:R-:W-:Y:S05]  /*b580*/  BRA `(.L_x_123) ;  /* 0xffffffcc00547947 */ /* 0x000fea000383ffff */
.L_x_132:
[----:B---3--:R3:W4:Y:S02]  /*b590*/  SYNCS.PHASECHK.TRANS64.TRYWAIT P0, [R62+URZ+0x30], R5 ;  /* 0x000030053e0075a7 */ /* 0x00872400080011ff */
[----:B----4-:R-:W-:Y:S05]  /*b5a0*/  @!P0 NANOSLEEP.SYNCS 0x989680 ;  /* 0x009896800000895d */ /* 0x010fea0003900000 */
[----:B------:R-:W4:Y:S02]  /*b5b0*/  @!P0 SYNCS.PHASECHK.TRANS64 P0, [R62+URZ+0x30], R5 ;  /* 0x000030053e0085a7 */ /* 0x000f2400080010ff */
[----:B----4-:R-:W-:Y:S05]  /*b5c0*/  @!P0 BRA `(.L_x_132) ;  /* 0xfffffffc00f08947 */ /* 0x010fea000383ffff */
[----:B------:R-:W-:Y:S05]  /*b5d0*/  BRA `(.L_x_131) ;  /* 0xffffffd8005c7947 */ /* 0x000fea000383ffff */
.L_x_140:
[----:B---3--:R3:W4:Y:S02]  /*b5e0*/  SYNCS.PHASECHK.TRANS64.TRYWAIT P0, [R62+URZ+0x30], R5 ;  /* 0x000030053e0075a7 */ /* 0x00872400080011ff */
[----:B----4-:R-:W-:Y:S05]  /*b5f0*/  @!P0 NANOSLEEP.SYNCS 0x989680 ;  /* 0x009896800000895d */ /* 0x010fea0003900000 */
[----:B------:R-:W4:Y:S02]  /*b600*/  @!P0 SYNCS.PHASECHK.TRANS64 P0, [R62+URZ+0x30], R5 ;  /* 0x000030053e0085a7 */ /* 0x000f2400080010ff */
[----:B----4-:R-:W-:Y:S05]  /*b610*/  @!P0 BRA `(.L_x_140) ;  /* 0xfffffffc00f08947 */ /* 0x010fea000383ffff */
[----:B------:R-:W-:Y:S05]  /*b620*/  BRA `(.L_x_139) ;  /* 0xffffffe400647947 */ /* 0x000fea000383ffff */
        .weak           $__internal_0_$__cuda_sm10x_tcgen05_guardrail_trap_col_being_dealloced_not_returned_by_alloc
        .type           $__internal_0_$__cuda_sm10x_tcgen05_guardrail_trap_col_being_dealloced_not_returned_by_alloc,@function
        .size           $__internal_0_$__cuda_sm10x_tcgen05_guardrail_trap_col_being_dealloced_not_returned_by_alloc,($__internal_1_$__cuda_sm10x_tcgen05_guardrail_trap_phase_invalid_during_alloc - $__internal_0_$__cuda_sm10x_tcgen05_guardrail_trap_col_being_dealloced_not_returned_by_alloc)
$__internal_0_$__cuda_sm10x_tcgen05_guardrail_trap_col_being_dealloced_not_returned_by_alloc:
[----:B------:R-:W-:Y:S05]  /*b630*/  BPT.TRAP 0x1 ;  /* 0x000000040000795c */ /* 0x000fea0000300000 */
[----:B------:R-:W-:-:S04]  /*b640*/  HFMA2 R3, -RZ, RZ, 0, 0 ;  /* 0x00000000ff037431 */ /* 0x000fc800000001ff */
[----:B------:R-:W-:Y:S05]  /*b650*/  RET.REL.NODEC R2 `(_ZN7cutlass13device_kernelINS_4gemm6kernel13GemmUniversalIN4cute5tupleIJiiiiEEENS1_10collective13CollectiveMmaINS1_46MainloopSm100TmaUmmaWarpSpecializedBlockScaledILi3ELi2ELi2ENS5_IJNS4_1CILi8EEENSA_ILi1EEESC_EEEEENS5_IJNSA_ILi256EEENSA_ILi128EEESF_EEENS5_IJNS_12float_e5m2_tENS_13float_ue8m0_tEEEENS5_IJNS5_IJlSC_lEEENS4_6LayoutINS5_IJNS5_IJNS5_IJNSA_ILi32EEENSA_ILi4EEEEEEiEEESQ_NS5_IJSC_iEEEEEENS5_IJNS5_IJNS5_IJNSA_ILi16EEESO_EEEiEEENS5_IJNS5_IJNSA_ILi0EEESC_EEENSA_ILi512EEEEEENS5_IJSW_iEEEEEEEEEEESK_S13_NS4_8TiledMMAINS4_8MMA_AtomIJNS4_27SM100_MMA_MXF8F6F4_2x1SM_SSISI_SI_fSJ_Li256ELi128ELNS4_4UMMA5MajorE0ELS18_0ELNS17_7ScaleInE0ELS19_0EEEEEENSM_INS5_IJSC_SC_SC_EEENS5_IJSW_SW_SW_EEEEENS5_IJNS4_10UnderscoreES1F_S1F_EEEEENS5_IJNS4_18SM100_TMA_2SM_LOADES1I_EEENS5_IJNS4_14ComposedLayoutINS4_7SwizzleILi3ELi4ELi3EEENS4_18smem_ptr_flag_bitsILi8EEENSM_INS5_IJSB_SG_EEENS5_IJSG_SC_EEEEEEENSM_INS5_IJNS5_IJNS5_IJSP_SC_EEENS5_IJSN_SC_EEEEEESC_NS5_IJSO_NSA_ILi2EEEEEEEEENS5_IJNS5_IJNS5_IJSU_SY_EEESX_EEESW_NS5_IJSC_SY_EEEEEEEEEEEvNS4_8identityENS5_IJNS4_28SM100_TMA_2SM_LOAD_MULTICASTES26_EEES24_vS25_EENS_8epilogue10collective18CollectiveEpilogueINS29_23Sm100TmaWarpSpecializedILi4ELi2ELi32ELb1ELb0EEEJNS5_IJSG_SG_SF_EEENS5_IJNSM_ISG_SC_EENSM_ISN_SC_EEEEENS_10bfloat16_tESL_S2I_SL_NS29_6fusion15FusionCallbacksIS2D_NS2J_17LinearCombinationIS2I_fS2I_fLNS_15FloatRoundStyleE2EEES2E_S2H_JEEENS4_5SM1004TMEM4LOAD26SM100_TMEM_LOAD_32dp32b32xENS4_13SM90_TMA_LOADENS1K_INS1L_ILi2ELi4ELi3EEENS1N_ILi16EEENSM_INS5_IJSB_SN_EEES1U_EEEENS4_39AutoVectorizingCopyWithAssumedAlignmentILi128EEENS4_14SM90_TMA_STOREES2Y_S30_S30_EEEvvEEEEvNT_6ParamsE) ;  /* 0xffffff4802687950 */ /* 0x000fea0003c3ffff */
        .weak           $__internal_1_$__cuda_sm10x_tcgen05_guardrail_trap_phase_invalid_during_alloc
        .type           $__internal_1_$__cuda_sm10x_tcgen05_guardrail_trap_phase_invalid_during_alloc,@function
        .size           $__internal_1_$__cuda_sm10x_tcgen05_guardrail_trap_phase_invalid_during_alloc,($__internal_2_$__cuda_sm10x_tcgen05_guardrail_trap_unallocated_columns_being_dealloced - $__internal_1_$__cuda_sm10x_tcgen05_guardrail_trap_phase_invalid_during_alloc)
$__internal_1_$__cuda_sm10x_tcgen05_guardrail_trap_phase_invalid_during_alloc:
[----:B------:R-:W-:Y:S05]  /*b660*/  BPT.TRAP 0x1 ;  /* 0x000000040000795c */ /* 0x000fea0000300000 */
[----:B------:R-:W-:-:S04]  /*b670*/  MOV R7, 0x0 ;  /* 0x0000000000077802 */ /* 0x000fc80000000f00 */
[----:B------:R-:W-:Y:S05]  /*b680*/  RET.REL.NODEC R6 `(_ZN7cutlass13device_kernelINS_4gemm6kernel13GemmUniversalIN4cute5tupleIJiiiiEEENS1_10collective13CollectiveMmaINS1_46MainloopSm100TmaUmmaWarpSpecializedBlockScaledILi3ELi2ELi2ENS5_IJNS4_1CILi8EEENSA_ILi1EEESC_EEEEENS5_IJNSA_ILi256EEENSA_ILi128EEESF_EEENS5_IJNS_12float_e5m2_tENS_13float_ue8m0_tEEEENS5_IJNS5_IJlSC_lEEENS4_6LayoutINS5_IJNS5_IJNS5_IJNSA_ILi32EEENSA_ILi4EEEEEEiEEESQ_NS5_IJSC_iEEEEEENS5_IJNS5_IJNS5_IJNSA_ILi16EEESO_EEEiEEENS5_IJNS5_IJNSA_ILi0EEESC_EEENSA_ILi512EEEEEENS5_IJSW_iEEEEEEEEEEESK_S13_NS4_8TiledMMAINS4_8MMA_AtomIJNS4_27SM100_MMA_MXF8F6F4_2x1SM_SSISI_SI_fSJ_Li256ELi128ELNS4_4UMMA5MajorE0ELS18_0ELNS17_7ScaleInE0ELS19_0EEEEEENSM_INS5_IJSC_SC_SC_EEENS5_IJSW_SW_SW_EEEEENS5_IJNS4_10UnderscoreES1F_S1F_EEEEENS5_IJNS4_18SM100_TMA_2SM_LOADES1I_EEENS5_IJNS4_14ComposedLayoutINS4_7SwizzleILi3ELi4ELi3EEENS4_18smem_ptr_flag_bitsILi8EEENSM_INS5_IJSB_SG_EEENS5_IJSG_SC_EEEEEEENSM_INS5_IJNS5_IJNS5_IJSP_SC_EEENS5_IJSN_SC_EEEEEESC_NS5_IJSO_NSA_ILi2EEEEEEEEENS5_IJNS5_IJNS5_IJSU_SY_EEESX_EEESW_NS5_IJSC_SY_EEEEEEEEEEEvNS4_8identityENS5_IJNS4_28SM100_TMA_2SM_LOAD_MULTICASTES26_EEES24_vS25_EENS_8epilogue10collective18CollectiveEpilogueINS29_23Sm100TmaWarpSpecializedILi4ELi2ELi32ELb1ELb0EEEJNS5_IJSG_SG_SF_EEENS5_IJNSM_ISG_SC_EENSM_ISN_SC_EEEEENS_10bfloat16_tESL_S2I_SL_NS29_6fusion15FusionCallbacksIS2D_NS2J_17LinearCombinationIS2I_fS2I_fLNS_15FloatRoundStyleE2EEES2E_S2H_JEEENS4_5SM1004TMEM4LOAD26SM100_TMEM_LOAD_32dp32b32xENS4_13SM90_TMA_LOADENS1K_INS1L_ILi2ELi4ELi3EEENS1N_ILi16EEENSM_INS5_IJSB_SN_EEES1U_EEEENS4_39AutoVectorizingCopyWithAssumedAlignmentILi128EEENS4_14SM90_TMA_STOREES2Y_S30_S30_EEEvvEEEEvNT_6ParamsE) ;  /* 0xffffff48065c7950 */ /* 0x000fea0003c3ffff */
        .weak           $__internal_2_$__cuda_sm10x_tcgen05_guardrail_trap_unallocated_columns_being_dealloced
        .type           $__internal_2_$__cuda_sm10x_tcgen05_guardrail_trap_unallocated_columns_being_dealloced,@function
        .size           $__internal_2_$__cuda_sm10x_tcgen05_guardrail_trap_unallocated_columns_being_dealloced,(.L_x_192 - $__internal_2_$__cuda_sm10x_tcgen05_guardrail_trap_unallocated_columns_being_dealloced)
$__internal_2_$__cuda_sm10x_tcgen05_guardrail_trap_unallocated_columns_being_dealloced:
[----:B------:R-:W-:Y:S05]  /*b690*/  BPT.TRAP 0x1 ;  /* 0x000000040000795c */ /* 0x000fea0000300000 */
[----:B------:R-:W-:-:S04]  /*b6a0*/  HFMA2 R3, -RZ, RZ, 0, 0 ;  /* 0x00000000ff037431 */ /* 0x000fc800000001ff */
[----:B------:R-:W-:Y:S05]  /*b6b0*/  RET.REL.NODEC R2 `(_ZN7cutlass13device_kernelINS_4gemm6kernel13GemmUniversalIN4cute5tupleIJiiiiEEENS1_10collective13CollectiveMmaINS1_46MainloopSm100TmaUmmaWarpSpecializedBlockScaledILi3ELi2ELi2ENS5_IJNS4_1CILi8EEENSA_ILi1EEESC_EEEEENS5_IJNSA_ILi256EEENSA_ILi128EEESF_EEENS5_IJNS_12float_e5m2_tENS_13float_ue8m0_tEEEENS5_IJNS5_IJlSC_lEEENS4_6LayoutINS5_IJNS5_IJNS5_IJNSA_ILi32EEENSA_ILi4EEEEEEiEEESQ_NS5_IJSC_iEEEEEENS5_IJNS5_IJNS5_IJNSA_ILi16EEESO_EEEiEEENS5_IJNS5_IJNSA_ILi0EEESC_EEENSA_ILi512EEEEEENS5_IJSW_iEEEEEEEEEEESK_S13_NS4_8TiledMMAINS4_8MMA_AtomIJNS4_27SM100_MMA_MXF8F6F4_2x1SM_SSISI_SI_fSJ_Li256ELi128ELNS4_4UMMA5MajorE0ELS18_0ELNS17_7ScaleInE0ELS19_0EEEEEENSM_INS5_IJSC_SC_SC_EEENS5_IJSW_SW_SW_EEEEENS5_IJNS4_10UnderscoreES1F_S1F_EEEEENS5_IJNS4_18SM100_TMA_2SM_LOADES1I_EEENS5_IJNS4_14ComposedLayoutINS4_7SwizzleILi3ELi4ELi3EEENS4_18smem_ptr_flag_bitsILi8EEENSM_INS5_IJSB_SG_EEENS5_IJSG_SC_EEEEEEENSM_INS5_IJNS5_IJNS5_IJSP_SC_EEENS5_IJSN_SC_EEEEEESC_NS5_IJSO_NSA_ILi2EEEEEEEEENS5_IJNS5_IJNS5_IJSU_SY_EEESX_EEESW_NS5_IJSC_SY_EEEEEEEEEEEvNS4_8identityENS5_IJNS4_28SM100_TMA_2SM_LOAD_MULTICASTES26_EEES24_vS25_EENS_8epilogue10collective18CollectiveEpilogueINS29_23Sm100TmaWarpSpecializedILi4ELi2ELi32ELb1ELb0EEEJNS5_IJSG_SG_SF_EEENS5_IJNSM_ISG_SC_EENSM_ISN_SC_EEEEENS_10bfloat16_tESL_S2I_SL_NS29_6fusion15FusionCallbacksIS2D_NS2J_17LinearCombinationIS2I_fS2I_fLNS_15FloatRoundStyleE2EEES2E_S2H_JEEENS4_5SM1004TMEM4LOAD26SM100_TMEM_LOAD_32dp32b32xENS4_13SM90_TMA_LOADENS1K_INS1L_ILi2ELi4ELi3EEENS1N_ILi16EEENSM_INS5_IJSB_SN_EEES1U_EEEENS4_39AutoVectorizingCopyWithAssumedAlignmentILi128EEENS4_14SM90_TMA_STOREES2Y_S30_S30_EEEvvEEEEvNT_6ParamsE) ;  /* 0xffffff4802507950 */ /* 0x000fea0003c3ffff */
.L_x_191:
[----:B------:R-:W-:-:S00]  /*b6c0*/  BRA `(.L_x_191) ;  /* 0xfffffffc00fc7947 */ /* 0x000fc0000383ffff */
[----:B------:R-:W-:-:S00]  /*b6d0*/  NOP ;  /* 0x0000000000007918 */ /* 0x000fc00000000000 */
        /* <DEDUP_REMOVED lines=10> */
.L_x_192:


//--------------------- .nv.global.init           --------------------------
	.section	.nv.global.init,"aw",@progbits
.nv.global.init:
	.type		$str$27,@object
	.size		$str$27,($str$28 - $str$27)
$str$27:
        /*0000*/ 	.byte	0x28, 0x61, 0x64, 0x64, 0x72, 0x65, 0x73, 0x73, 0x20, 0x26, 0x20, 0x6d, 0x61, 0x73, 0x6b, 0x29
        /*0010*/ 	.byte	0x20, 0x3d, 0x3d, 0x20, 0x30, 0x00
	.type		$str$28,@object
	.size		$str$28,($str$26 - $str$28)
$str$28:
        /*0016*/ 	.byte	0x2f, 0x74, 0x6d, 0x70, 0x2f, 0x63, 0x75, 0x74, 0x6c, 0x61, 0x73, 0x73, 0x5f, 0x73, 0x77, 0x65
        /*0026*/ 	.byte	0x65, 0x70, 0x5f, 0x73, 0x72, 0x63, 0x2f, 0x69, 0x6e, 0x63, 0x6c, 0x75, 0x64, 0x65, 0x2f, 0x63
        /*0036*/ 	.byte	0x75, 0x74, 0x65, 0x2f, 0x70, 0x6f, 0x69, 0x6e, 0x74, 0x65, 0x72, 0x5f, 0x66, 0x6c, 0x61, 0x67
        /*0046*/ 	.byte	0x67, 0x65, 0x64, 0x2e, 0x68, 0x70, 0x70, 0x00
	.type		$str$26,@object
	.size		$str$26,($str$25 - $str$26)
$str$26:
        /*004e*/ 	.byte	0x2f, 0x74, 0x6d, 0x70, 0x2f, 0x63, 0x75, 0x74, 0x6c, 0x61, 0x73, 0x73, 0x5f, 0x73, 0x77, 0x65
        /*005e*/ 	.byte	0x65, 0x70, 0x5f, 0x73, 0x72, 0x63, 0x2f, 0x69, 0x6e, 0x63, 0x6c, 0x75, 0x64, 0x65, 0x2f, 0x63
        /*006e*/ 	.byte	0x75, 0x74, 0x65, 0x2f, 0x61, 0x74, 0x6f, 0x6d, 0x2f, 0x63, 0x6f, 0x70, 0x79, 0x5f, 0x74, 0x72
        /*007e*/ 	.byte	0x61, 0x69, 0x74, 0x73, 0x5f, 0x73, 0x6d, 0x31, 0x30, 0x30, 0x2e, 0x68, 0x70, 0x70, 0x00
	.type		$str$25,@object
	.size		$str$25,(__unnamed_1 - $str$25)
$str$25:
        /*008d*/ 	.byte	0x28, 0x28, 0x75, 0x69, 0x6e, 0x74, 0x33, 0x32, 0x5f, 0x74, 0x28, 0x74, 0x68, 0x72, 0x65, 0x61
        /*009d*/ 	.byte	0x64, 0x49, 0x64, 0x78, 0x2e, 0x78, 0x29, 0x20, 0x2f, 0x20, 0x33, 0x32, 0x29, 0x20, 0x25, 0x20
        /*00ad*/ 	.byte	0x34, 0x29, 0x20, 0x3d, 0x3d, 0x20, 0x28, 0x28, 0x28, 0x74, 0x6d, 0x65, 0x6d, 0x5f, 0x61, 0x64
        /*00bd*/ 	.byte	0x64, 0x72, 0x20, 0x3e, 0x3e, 0x20, 0x31, 0x36, 0x29, 0x20, 0x2f, 0x20, 0x33, 0x32, 0x29, 0x20
        /*00cd*/ 	.byte	0x25, 0x20, 0x34, 0x29, 0x00
	.type		__unnamed_1,@object
	.size		__unnamed_1,(__unnamed_2 - __unnamed_1)
__unnamed_1:
        /*00d2*/ 	.byte	0x61, 0x75, 0x74, 0x6f, 0x20, 0x63, 0x75, 0x74, 0x65, 0x3a, 0x3a, 0x61, 0x73, 0x5f, 0x70, 0x6f
        /* <DEDUP_REMOVED lines=24> */
        /*0262*/ 	.byte	0x34, 0x30, 0x39, 0x36, 0x3e, 0x3e, 0x3e, 0x3e, 0x5d, 0x00
	.type		__unnamed_2,@object
	.size		__unnamed_2,(.L_2 - __unnamed_2)
__unnamed_2:
        /* <DEDUP_REMOVED lines=42> */
        /*050c*/ 	.byte	0x3e, 0x3e, 0x5d, 0x00
.L_2:


//--------------------- .nv.shared._ZN7cutlass13device_kernelINS_4gemm6kernel13GemmUniversalIN4cute5tupleIJiiiiEEENS1_10collective13CollectiveMmaINS1_46MainloopSm100TmaUmmaWarpSpecializedBlockScaledILi3ELi2ELi2ENS5_IJNS4_1CILi8EEENSA_ILi1EEESC_EEEEENS5_IJNSA_ILi256EEENSA_ILi128EEESF_EEENS5_IJNS_12float_e5m2_tENS_13float_ue8m0_tEEEENS5_IJNS5_IJlSC_lEEENS4_6LayoutINS5_IJNS5_IJNS5_IJNSA_ILi32EEENSA_ILi4EEEEEEiEEESQ_NS5_IJSC_iEEEEEENS5_IJNS5_IJNS5_IJNSA_ILi16EEESO_EEEiEEENS5_IJNS5_IJNSA_ILi0EEESC_EEENSA_ILi512EEEEEENS5_IJSW_iEEEEEEEEEEESK_S13_NS4_8TiledMMAINS4_8MMA_AtomIJNS4_27SM100_MMA_MXF8F6F4_2x1SM_SSISI_SI_fSJ_Li256ELi128ELNS4_4UMMA5MajorE0ELS18_0ELNS17_7ScaleInE0ELS19_0EEEEEENSM_INS5_IJSC_SC_SC_EEENS5_IJSW_SW_SW_EEEEENS5_IJNS4_10UnderscoreES1F_S1F_EEEEENS5_IJNS4_18SM100_TMA_2SM_LOADES1I_EEENS5_IJNS4_14ComposedLayoutINS4_7SwizzleILi3ELi4ELi3EEENS4_18smem_ptr_flag_bitsILi8EEENSM_INS5_IJSB_SG_EEENS5_IJSG_SC_EEEEEEENSM_INS5_IJNS5_IJNS5_IJSP_SC_EEENS5_IJSN_SC_EEEEEESC_NS5_IJSO_NSA_ILi2EEEEEEEEENS5_IJNS5_IJNS5_IJSU_SY_EEESX_EEESW_NS5_IJSC_SY_EEEEEEEEEEEvNS4_8identityENS5_IJNS4_28SM100_TMA_2SM_LOAD_MULTICASTES26_EEES24_vS25_EENS_8epilogue10collective18CollectiveEpilogueINS29_23Sm100TmaWarpSpecializedILi4ELi2ELi32ELb1ELb0EEEJNS5_IJSG_SG_SF_EEENS5_IJNSM_ISG_SC_EENSM_ISN_SC_EEEEENS_10bfloat16_tESL_S2I_SL_NS29_6fusion15FusionCallbacksIS2D_NS2J_17LinearCombinationIS2I_fS2I_fLNS_15FloatRoundStyleE2EEES2E_S2H_JEEENS4_5SM1004TMEM4LOAD26SM100_TMEM_LOAD_32dp32b32xENS4_13SM90_TMA_LOADENS1K_INS1L_ILi2ELi4ELi3EEENS1N_ILi16EEENSM_INS5_IJSB_SN_EEES1U_EEEENS4_39AutoVectorizingCopyWithAssumedAlignmentILi128EEENS4_14SM90_TMA_STOREES2Y_S30_S30_EEEvvEEEEvNT_6ParamsE --------------------------
	.section	.nv.shared._ZN7cutlass13device_kernelINS_4gemm6kernel13GemmUniversalIN4cute5tupleIJiiiiEEENS1_10collective13CollectiveMmaINS1_46MainloopSm100TmaUmmaWarpSpecializedBlockScaledILi3ELi2ELi2ENS5_IJNS4_1CILi8EEENSA_ILi1EEESC_EEEEENS5_IJNSA_ILi256EEENSA_ILi128EEESF_EEENS5_IJNS_12float_e5m2_tENS_13float_ue8m0_tEEEENS5_IJNS5_IJlSC_lEEENS4_6LayoutINS5_IJNS5_IJNS5_IJNSA_ILi32EEENSA_ILi4EEEEEEiEEESQ_NS5_IJSC_iEEEEEENS5_IJNS5_IJNS5_IJNSA_ILi16EEESO_EEEiEEENS5_IJNS5_IJNSA_ILi0EEESC_EEENSA_ILi512EEEEEENS5_IJSW_iEEEEEEEEEEESK_S13_NS4_8TiledMMAINS4_8MMA_AtomIJNS4_27SM100_MMA_MXF8F6F4_2x1SM_SSISI_SI_fSJ_Li256ELi128ELNS4_4UMMA5MajorE0ELS18_0ELNS17_7ScaleInE0ELS19_0EEEEEENSM_INS5_IJSC_SC_SC_EEENS5_IJSW_SW_SW_EEEEENS5_IJNS4_10UnderscoreES1F_S1F_EEEEENS5_IJNS4_18SM100_TMA_2SM_LOADES1I_EEENS5_IJNS4_14ComposedLayoutINS4_7SwizzleILi3ELi4ELi3EEENS4_18smem_ptr_flag_bitsILi8EEENSM_INS5_IJSB_SG_EEENS5_IJSG_SC_EEEEEEENSM_INS5_IJNS5_IJNS5_IJSP_SC_EEENS5_IJSN_SC_EEEEEESC_NS5_IJSO_NSA_ILi2EEEEEEEEENS5_IJNS5_IJNS5_IJSU_SY_EEESX_EEESW_NS5_IJSC_SY_EEEEEEEEEEEvNS4_8identityENS5_IJNS4_28SM100_TMA_2SM_LOAD_MULTICASTES26_EEES24_vS25_EENS_8epilogue10collective18CollectiveEpilogueINS29_23Sm100TmaWarpSpecializedILi4ELi2ELi32ELb1ELb0EEEJNS5_IJSG_SG_SF_EEENS5_IJNSM_ISG_SC_EENSM_ISN_SC_EEEEENS_10bfloat16_tESL_S2I_SL_NS29_6fusion15FusionCallbacksIS2D_NS2J_17LinearCombinationIS2I_fS2I_fLNS_15FloatRoundStyleE2EEES2E_S2H_JEEENS4_5SM1004TMEM4LOAD26SM100_TMEM_LOAD_32dp32b32xENS4_13SM90_TMA_LOADENS1K_INS1L_ILi2ELi4ELi3EEENS1N_ILi16EEENSM_INS5_IJSB_SN_EEES1U_EEEENS4_39AutoVectorizingCopyWithAssumedAlignmentILi128EEENS4_14SM90_TMA_STOREES2Y_S30_S30_EEEvvEEEEvNT_6ParamsE,"aw",@nobits
	.sectionflags	@""
	.align	16
	.zero		1024


//--------------------- .nv.shared.reserved.0     --------------------------
	.section	.nv.shared.reserved.0,"aw",@nobits
	.weak		__nv_reservedSMEM_offset_0_alias
	.size		__nv_reservedSMEM_offset_0_alias, 0, 64
	.other		__nv_reservedSMEM_offset_0_alias,@"STO_CUDA_RESERVED_SHARED STV_DEFAULT"
__nv_reservedSMEM_offset_0_alias:
	.zero		0
.nv.shared.reserved.0:
	.zero		64
	.weak		__nv_reservedSMEM_tcgen05_partition
	.type		__nv_reservedSMEM_tcgen05_partition,@object
	.size		__nv_reservedSMEM_tcgen05_partition,(.L_0 - __nv_reservedSMEM_tcgen05_partition)
__nv_reservedSMEM_tcgen05_partition:
	.zero		32
.L_0:


//--------------------- .nv.global                --------------------------
	.section	.nv.global,"aw",@nobits
.nv.global:
	.type		_ZN40_INTERNAL_4240cf2a_4_k_cu_bd067f57_195524cute1_E,@object
	.size		_ZN40_INTERNAL_4240cf2a_4_k_cu_bd067f57_195524cute1_E,(_ZN40_INTERNAL_4240cf2a_4_k_cu_bd067f57_195524cuda3std3__45__cpo6cbeginE - _ZN40_INTERNAL_4240cf2a_4_k_cu_bd067f57_195524cute1_E)
_ZN40_INTERNAL_4240cf2a_4_k_cu_bd067f57_195524cute1_E:
	.zero		1
	.type		_ZN40_INTERNAL_4240cf2a_4_k_cu_bd067f57_195524cuda3std3__45__cpo6cbeginE,@object
	.size		_ZN40_INTERNAL_4240cf2a_4_k_cu_bd067f57_195524cuda3std3__45__cpo6cbeginE,(_ZN40_INTERNAL_4240cf2a_4_k_cu_bd067f57_195524cuda3std3__48in_placeE - _ZN40_INTERNAL_4240cf2a_4_k_cu_bd067f57_195524cuda3std3__45__cpo6cbeginE)
_ZN40_INTERNAL_4240cf2a_4_k_cu_bd067f57_195524cuda3std3__45__cpo6cbeginE:
	.zero		1
	.type		_ZN40_INTERNAL_4240cf2a_4_k_cu_bd067f57_195524cuda3std3__48in_placeE,@object
	.size		_ZN40_INTERNAL_4240cf2a_4_k_cu_bd067f57_195524cuda3std3__48in_placeE,(_ZN40_INTERNAL_4240cf2a_4_k_cu_bd067f57_195524cuda3std6ranges3__45__cpo9iter_moveE - _ZN40_INTERNAL_4240cf2a_4_k_cu_bd067f57_195524cuda3std3__48in_placeE)
_ZN40_INTERNAL_4240cf2a_4_k_cu_bd067f57_195524cuda3std3__48in_placeE:
	.zero		1
	.type		_ZN40_INTERNAL_4240cf2a_4_k_cu_bd067f57_195524cuda3std6ranges3__45__cpo9iter_moveE,@object
	.size		_ZN40_INTERNAL_4240cf2a_4_k_cu_bd067f57_195524cuda3std6ranges3__45__cpo9iter_moveE,(_ZN40_INTERNAL_4240cf2a_4_k_cu_bd067f57_195524cuda3std3__45__cpo5beginE - _ZN40_INTERNAL_4240cf2a_4_k_cu_bd067f57_195524cuda3std6ranges3__45__cpo9iter_moveE)
_ZN40_INTERNAL_4240cf2a_4_k_cu_bd067f57_195524cuda3std6ranges3__45__cpo9iter_moveE:
	.zero		1
	.type		_ZN40_INTERNAL_4240cf2a_4_k_cu_bd067f57_195524cuda3std3__45__cpo5beginE,@object
	.size		_ZN40_INTERNAL_4240cf2a_4_k_cu_bd067f57_195524cuda3std3__45__cpo5beginE,(_ZN40_INTERNAL_4240cf2a_4_k_cu_bd067f57_195524cuda3std3__442_GLOBAL__N__4240cf2a_4_k_cu_bd067f57_195526ignoreE - _ZN40_INTERNAL_4240cf2a_4_k_cu_bd067f57_195524cuda3std3__45__cpo5beginE)
_ZN40_INTERNAL_4240cf2a_4_k_cu_bd067f57_195524cuda3std3__45__cpo5beginE:
	.zero		1
	.type		_ZN40_INTERNAL_4240cf2a_4_k_cu_bd067f57_195524cuda3std3__442_GLOBAL__N__4240cf2a_4_k_cu_bd067f57_195526ignoreE,@object
	.size		_ZN40_INTERNAL_4240cf2a_4_k_cu_bd067f57_195524cuda3std3__442_GLOBAL__N__4240cf2a_4_k_cu_bd067f57_195526ignoreE,(_ZN40_INTERNAL_4240cf2a_4_k_cu_bd067f57_195524cute7productE - _ZN40_INTERNAL_4240cf2a_4_k_cu_bd067f57_195524cuda3std3__442_GLOBAL__N__4240cf2a_4_k_cu_bd067f57_195526ignoreE)
_ZN40_INTERNAL_4240cf2a_4_k_cu_bd067f57_195524cuda3std3__442_GLOBAL__N__4240cf2a_4_k_cu_bd067f57_195526ignoreE:
	.zero		1
	.type		_ZN40_INTERNAL_4240cf2a_4_k_cu_bd067f57_195524cute7productE,@object
	.size		_ZN40_INTERNAL_4240cf2a_4_k_cu_bd067f57_195524cute7productE,(_ZN40_INTERNAL_4240cf2a_4_k_cu_bd067f57_195524cuda3std3__45__cpo3endE - _ZN40_INTERNAL_4240cf2a_4_k_cu_bd067f57_195524cute7productE)
_ZN40_INTERNAL_4240cf2a_4_k_cu_bd067f57_195524cute7productE:
	.zero		1
	.type		_ZN40_INTERNAL_4240cf2a_4_k_cu_bd067f57_195524cuda3std3__45__cpo3endE,@object
	.size		_ZN40_INTERNAL_4240cf2a_4_k_cu_bd067f57_195524cuda3std3__45__cpo3endE,(_ZN40_INTERNAL_4240cf2a_4_k_cu_bd067f57_195524cuda3std3__419piecewise_constructE - _ZN40_INTERNAL_4240cf2a_4_k_cu_bd067f57_195524cuda3std3__45__cpo3endE)
_ZN40_INTERNAL_4240cf2a_4_k_cu_bd067f57_195524cuda3std3__45__cpo3endE:
	.zero		1
	.type		_ZN40_INTERNAL_4240cf2a_4_k_cu_bd067f57_195524cuda3std3__419piecewise_constructE,@object
	.size		_ZN40_INTERNAL_4240cf2a_4_k_cu_bd067f57_195524cuda3std3__419piecewise_constructE,(_ZN40_INTERNAL_4240cf2a_4_k_cu_bd067f57_195524cuda3std3__45__cpo4cendE - _ZN40_INTERNAL_4240cf2a_4_k_cu_bd067f57_195524cuda3std3__419piecewise_constructE)
_ZN40_INTERNAL_4240cf2a_4_k_cu_bd067f57_195524cuda3std3__419piecewise_constructE:
	.zero		1
	.type		_ZN40_INTERNAL_4240cf2a_4_k_cu_bd067f57_195524cuda3std3__45__cpo4cendE,@object
	.size		_ZN40_INTERNAL_4240cf2a_4_k_cu_bd067f57_195524cuda3std3__45__cpo4cendE,(_ZN40_INTERNAL_4240cf2a_4_k_cu_bd067f57_195524cuda3std6ranges3__45__cpo4swapE - _ZN40_INTERNAL_4240cf2a_4_k_cu_bd067f57_195524cuda3std3__45__cpo4cendE)
_ZN40_INTERNAL_4240cf2a_4_k_cu_bd067f57_195524cuda3std3__45__cpo4cendE:
	.zero		1
	.type		_ZN40_INTERNAL_4240cf2a_4_k_cu_bd067f57_195524cuda3std6ranges3__45__cpo4swapE,@object
	.size		_ZN40_INTERNAL_4240cf2a_4_k_cu_bd067f57_195524cuda3std6ranges3__45__cpo4swapE,(.L_10 - _ZN40_INTERNAL_4240cf2a_4_k_cu_bd067f57_195524cuda3std6ranges3__45__cpo4swapE)
_ZN40_INTERNAL_4240cf2a_4_k_cu_bd067f57_195524cuda3std6ranges3__45__cpo4swapE:
	.zero		1
.L_10:


//--------------------- .nv.constant0._ZN7cutlass13device_kernelINS_4gemm6kernel13GemmUniversalIN4cute5tupleIJiiiiEEENS1_10collective13CollectiveMmaINS1_46MainloopSm100TmaUmmaWarpSpecializedBlockScaledILi3ELi2ELi2ENS5_IJNS4_1CILi8EEENSA_ILi1EEESC_EEEEENS5_IJNSA_ILi256EEENSA_ILi128EEESF_EEENS5_IJNS_12float_e5m2_tENS_13float_ue8m0_tEEEENS5_IJNS5_IJlSC_lEEENS4_6LayoutINS5_IJNS5_IJNS5_IJNSA_ILi32EEENSA_ILi4EEEEEEiEEESQ_NS5_IJSC_iEEEEEENS5_IJNS5_IJNS5_IJNSA_ILi16EEESO_EEEiEEENS5_IJNS5_IJNSA_ILi0EEESC_EEENSA_ILi512EEEEEENS5_IJSW_iEEEEEEEEEEESK_S13_NS4_8TiledMMAINS4_8MMA_AtomIJNS4_27SM100_MMA_MXF8F6F4_2x1SM_SSISI_SI_fSJ_Li256ELi128ELNS4_4UMMA5MajorE0ELS18_0ELNS17_7ScaleInE0ELS19_0EEEEEENSM_INS5_IJSC_SC_SC_EEENS5_IJSW_SW_SW_EEEEENS5_IJNS4_10UnderscoreES1F_S1F_EEEEENS5_IJNS4_18SM100_TMA_2SM_LOADES1I_EEENS5_IJNS4_14ComposedLayoutINS4_7SwizzleILi3ELi4ELi3EEENS4_18smem_ptr_flag_bitsILi8EEENSM_INS5_IJSB_SG_EEENS5_IJSG_SC_EEEEEEENSM_INS5_IJNS5_IJNS5_IJSP_SC_EEENS5_IJSN_SC_EEEEEESC_NS5_IJSO_NSA_ILi2EEEEEEEEENS5_IJNS5_IJNS5_IJSU_SY_EEESX_EEESW_NS5_IJSC_SY_EEEEEEEEEEEvNS4_8identityENS5_IJNS4_28SM100_TMA_2SM_LOAD_MULTICASTES26_EEES24_vS25_EENS_8epilogue10collective18CollectiveEpilogueINS29_23Sm100TmaWarpSpecializedILi4ELi2ELi32ELb1ELb0EEEJNS5_IJSG_SG_SF_EEENS5_IJNSM_ISG_SC_EENSM_ISN_SC_EEEEENS_10bfloat16_tESL_S2I_SL_NS29_6fusion15FusionCallbacksIS2D_NS2J_17LinearCombinationIS2I_fS2I_fLNS_15FloatRoundStyleE2EEES2E_S2H_JEEENS4_5SM1004TMEM4LOAD26SM100_TMEM_LOAD_32dp32b32xENS4_13SM90_TMA_LOADENS1K_INS1L_ILi2ELi4ELi3EEENS1N_ILi16EEENSM_INS5_IJSB_SN_EEES1U_EEEENS4_39AutoVectorizingCopyWithAssumedAlignmentILi128EEENS4_14SM90_TMA_STOREES2Y_S30_S30_EEEvvEEEEvNT_6ParamsE --------------------------
	.section	.nv.constant0._ZN7cutlass13device_kernelINS_4gemm6kernel13GemmUniversalIN4cute5tupleIJiiiiEEENS1_10collective13CollectiveMmaINS1_46MainloopSm100TmaUmmaWarpSpecializedBlockScaledILi3ELi2ELi2ENS5_IJNS4_1CILi8EEENSA_ILi1EEESC_EEEEENS5_IJNSA_ILi256EEENSA_ILi128EEESF_EEENS5_IJNS_12float_e5m2_tENS_13float_ue8m0_tEEEENS5_IJNS5_IJlSC_lEEENS4_6LayoutINS5_IJNS5_IJNS5_IJNSA_ILi32EEENSA_ILi4EEEEEEiEEESQ_NS5_IJSC_iEEEEEENS5_IJNS5_IJNS5_IJNSA_ILi16EEESO_EEEiEEENS5_IJNS5_IJNSA_ILi0EEESC_EEENSA_ILi512EEEEEENS5_IJSW_iEEEEEEEEEEESK_S13_NS4_8TiledMMAINS4_8MMA_AtomIJNS4_27SM100_MMA_MXF8F6F4_2x1SM_SSISI_SI_fSJ_Li256ELi128ELNS4_4UMMA5MajorE0ELS18_0ELNS17_7ScaleInE0ELS19_0EEEEEENSM_INS5_IJSC_SC_SC_EEENS5_IJSW_SW_SW_EEEEENS5_IJNS4_10UnderscoreES1F_S1F_EEEEENS5_IJNS4_18SM100_TMA_2SM_LOADES1I_EEENS5_IJNS4_14ComposedLayoutINS4_7SwizzleILi3ELi4ELi3EEENS4_18smem_ptr_flag_bitsILi8EEENSM_INS5_IJSB_SG_EEENS5_IJSG_SC_EEEEEEENSM_INS5_IJNS5_IJNS5_IJSP_SC_EEENS5_IJSN_SC_EEEEEESC_NS5_IJSO_NSA_ILi2EEEEEEEEENS5_IJNS5_IJNS5_IJSU_SY_EEESX_EEESW_NS5_IJSC_SY_EEEEEEEEEEEvNS4_8identityENS5_IJNS4_28SM100_TMA_2SM_LOAD_MULTICASTES26_EEES24_vS25_EENS_8epilogue10collective18CollectiveEpilogueINS29_23Sm100TmaWarpSpecializedILi4ELi2ELi32ELb1ELb0EEEJNS5_IJSG_SG_SF_EEENS5_IJNSM_ISG_SC_EENSM_ISN_SC_EEEEENS_10bfloat16_tESL_S2I_SL_NS29_6fusion15FusionCallbacksIS2D_NS2J_17LinearCombinationIS2I_fS2I_fLNS_15FloatRoundStyleE2EEES2E_S2H_JEEENS4_5SM1004TMEM4LOAD26SM100_TMEM_LOAD_32dp32b32xENS4_13SM90_TMA_LOADENS1K_INS1L_ILi2ELi4ELi3EEENS1N_ILi16EEENSM_INS5_IJSB_SN_EEES1U_EEEENS4_39AutoVectorizingCopyWithAssumedAlignmentILi128EEENS4_14SM90_TMA_STOREES2Y_S30_S30_EEEvvEEEEvNT_6ParamsE,"a",@progbits
	.sectionflags	@""
	.align	4
.nv.constant0._ZN7cutlass13device_kernelINS_4gemm6kernel13GemmUniversalIN4cute5tupleIJiiiiEEENS1_10collective13CollectiveMmaINS1_46MainloopSm100TmaUmmaWarpSpecializedBlockScaledILi3ELi2ELi2ENS5_IJNS4_1CILi8EEENSA_ILi1EEESC_EEEEENS5_IJNSA_ILi256EEENSA_ILi128EEESF_EEENS5_IJNS_12float_e5m2_tENS_13float_ue8m0_tEEEENS5_IJNS5_IJlSC_lEEENS4_6LayoutINS5_IJNS5_IJNS5_IJNSA_ILi32EEENSA_ILi4EEEEEEiEEESQ_NS5_IJSC_iEEEEEENS5_IJNS5_IJNS5_IJNSA_ILi16EEESO_EEEiEEENS5_IJNS5_IJNSA_ILi0EEESC_EEENSA_ILi512EEEEEENS5_IJSW_iEEEEEEEEEEESK_S13_NS4_8TiledMMAINS4_8MMA_AtomIJNS4_27SM100_MMA_MXF8F6F4_2x1SM_SSISI_SI_fSJ_Li256ELi128ELNS4_4UMMA5MajorE0ELS18_0ELNS17_7ScaleInE0ELS19_0EEEEEENSM_INS5_IJSC_SC_SC_EEENS5_IJSW_SW_SW_EEEEENS5_IJNS4_10UnderscoreES1F_S1F_EEEEENS5_IJNS4_18SM100_TMA_2SM_LOADES1I_EEENS5_IJNS4_14ComposedLayoutINS4_7SwizzleILi3ELi4ELi3EEENS4_18smem_ptr_flag_bitsILi8EEENSM_INS5_IJSB_SG_EEENS5_IJSG_SC_EEEEEEENSM_INS5_IJNS5_IJNS5_IJSP_SC_EEENS5_IJSN_SC_EEEEEESC_NS5_IJSO_NSA_ILi2EEEEEEEEENS5_IJNS5_IJNS5_IJSU_SY_EEESX_EEESW_NS5_IJSC_SY_EEEEEEEEEEEvNS4_8identityENS5_IJNS4_28SM100_TMA_2SM_LOAD_MULTICASTES26_EEES24_vS25_EENS_8epilogue10collective18CollectiveEpilogueINS29_23Sm100TmaWarpSpecializedILi4ELi2ELi32ELb1ELb0EEEJNS5_IJSG_SG_SF_EEENS5_IJNSM_ISG_SC_EENSM_ISN_SC_EEEEENS_10bfloat16_tESL_S2I_SL_NS29_6fusion15FusionCallbacksIS2D_NS2J_17LinearCombinationIS2I_fS2I_fLNS_15FloatRoundStyleE2EEES2E_S2H_JEEENS4_5SM1004TMEM4LOAD26SM100_TMEM_LOAD_32dp32b32xENS4_13SM90_TMA_LOADENS1K_INS1L_ILi2ELi4ELi3EEENS1N_ILi16EEENSM_INS5_IJSB_SN_EEES1U_EEEENS4_39AutoVectorizingCopyWithAssumedAlignmentILi128EEENS4_14SM90_TMA_STOREES2Y_S30_S30_EEEvvEEEEvNT_6ParamsE:
	.zero		3968


//--------------------- SYMBOLS --------------------------

	.type		.nv.reservedSmem.offset0,@object
	.size		.nv.reservedSmem.offset0,0x4
	.type		.nv.reservedSmem.cap,@object
	.size		.nv.reservedSmem.cap,0x4
	.type		__assertfail,@function
